// auto-generated by cutlass_sweep.gemm — config: {"arch": "sm_90", "cluster_m": 1, "cluster_n": 1, "dtype": "e4m3", "dtype_b": "e4m3", "layout": "nt", "stages": 0, "tile_k": 64, "tile_m": 384, "tile_n": 128}
#include "cutlass/cutlass.h"
#include "cutlass/gemm/collective/collective_builder.hpp"
#include "cutlass/gemm/device/gemm_universal_adapter.h"
#include "cutlass/gemm/kernel/gemm_universal.hpp"
#include "cutlass/epilogue/collective/collective_builder.hpp"

using ElemA = cutlass::float_e4m3_t;
using ElemB = cutlass::float_e4m3_t;
using ElemCD = cutlass::float_e4m3_t;
using Acc  = float;
using TileShape    = cute::Shape<cute::_384, cute::_128, cute::_64>;
using ClusterShape = cute::Shape<cute::_1, cute::_1, cute::_1>;

using CollectiveEpilogue = typename cutlass::epilogue::collective::CollectiveBuilder<
    cutlass::arch::Sm90, cutlass::arch::OpClassTensorOp,
    TileShape, ClusterShape,
    cutlass::epilogue::collective::EpilogueTileAuto,
    Acc, Acc,
    ElemCD, cutlass::layout::RowMajor, 128 / cutlass::sizeof_bits<ElemCD>::value,
    ElemCD, cutlass::layout::RowMajor, 128 / cutlass::sizeof_bits<ElemCD>::value,
    cutlass::epilogue::collective::EpilogueScheduleAuto
  >::CollectiveOp;

using CollectiveMainloop = typename cutlass::gemm::collective::CollectiveBuilder<
    cutlass::arch::Sm90, cutlass::arch::OpClassTensorOp,
    ElemA, cutlass::layout::RowMajor, 128 / cutlass::sizeof_bits<ElemA>::value,
    ElemB, cutlass::layout::ColumnMajor, 128 / cutlass::sizeof_bits<ElemB>::value,
    Acc,
    TileShape, ClusterShape,
    cutlass::gemm::collective::StageCountAutoCarveout<static_cast<int>(sizeof(typename CollectiveEpilogue::SharedStorage))>,
    cutlass::gemm::collective::KernelScheduleAuto
  >::CollectiveOp;

using GemmKernel = cutlass::gemm::kernel::GemmUniversal<
    cute::Shape<int,int,int,int>,
    CollectiveMainloop,
    CollectiveEpilogue
>;
using Gemm = cutlass::gemm::device::GemmUniversalAdapter<GemmKernel>;

// Force the device kernel symbol into the cubin without needing a host main.
auto* _anchor = &cutlass::device_kernel<GemmKernel>;


// ===== COMPILED SASS (sm_90a) =====

	.target	sm_90a

	.elftype	@"ET_EXEC"


//--------------------- .note.nv.tkinfo           --------------------------
	.section	.note.nv.tkinfo,"",@"SHT_NOTE"
	.sectionflags	@"SHF_NOTE_NV_TKINFO"
	.tkinfo
        /*0018*/ 	.word	0x00000002
        /*0030*/ 	.string	""
        /*0030*/ 	.string	"ptxas"
        /*0030*/ 	.string	"Cuda compilation tools, release 13.0, V13.0.88"
        /*0030*/ 	.string	"Build cuda_13.0.r13.0/compiler.36424714_0"
        /*0030*/ 	.string	"-arch sm_90a -m 64 "



//--------------------- .note.nv.cuinfo           --------------------------
	.section	.note.nv.cuinfo,"",@"SHT_NOTE"
	.sectionflags	@"SHF_NOTE_NV_CUINFO"
        /*0018*/ 	.short	0x0002
        /*001a*/ 	.short	0x005a
        /*001c*/ 	.short	0x0082
	.zero		2


//--------------------- .nv.info                  --------------------------
	.section	.nv.info,"",@"SHT_CUDA_INFO"
	.align	4


	//----- nvinfo : EIATTR_REGCOUNT
	.align		4
        /*0000*/ 	.byte	0x04, 0x2f
        /*0002*/ 	.short	(.L_12 - .L_11)
	.align		4
.L_11:
        /*0004*/ 	.word	index@(_ZN7cutlass13device_kernelINS_4gemm6kernel13GemmUniversalIN4cute5tupleIJiiiiEEENS1_10collective13CollectiveMmaINS1_37MainloopSm90TmaGmmaWarpSpecializedFP8ILi7ENS5_IJNS4_1CILi1EEESB_SB_EEENS1_35KernelTmaWarpSpecializedCooperativeEEENS5_IJNSA_ILi384EEENSA_ILi128EEENSA_ILi64EEEEEENS_12float_e4m3_tENS5_IJlSB_lEEESJ_SK_NS4_8TiledMMAINS4_8MMA_AtomIJNS4_4SM904GMMA31MMA_64x128x32_F32E4M3E4M3_SS_TNILNSO_7ScaleInE1ELSQ_1EEEEEENS4_6LayoutINS5_IJNSA_ILi2EEESB_SB_EEENS5_IJSB_NSA_ILi0EEESW_EEEEENS5_IJNS4_10UnderscoreESZ_SZ_EEEEENS4_13SM90_TMA_LOADENS4_14ComposedLayoutINS4_7SwizzleILi2ELi4ELi3EEENS4_18smem_ptr_flag_bitsILi8EEENST_INS5_IJNSA_ILi8EEESH_EEENS5_IJSH_SB_EEEEEEEvNS4_8identityES12_S1C_vS1D_EENS_8epilogue10collective6detail29Sm90TmaWarpSpecializedAdapterINS1G_15DefaultEpilogueISJ_SK_SK_NS1F_6thread17LinearCombinationISJ_Li1EffLNS1K_9ScaleType4KindE0ELNS_15FloatRoundStyleE2ESJ_EENS1_15EpilogueDefaultEEEEEvvEEEEvNT_6ParamsE)
        /*0008*/ 	.word	0x000000a8


	//----- nvinfo : EIATTR_FRAME_SIZE
	.align		4
.L_12:
        /*000c*/ 	.byte	0x04, 0x11
        /*000e*/ 	.short	(.L_14 - .L_13)
	.align		4
.L_13:
        /*0010*/ 	.word	index@(_ZN7cutlass13device_kernelINS_4gemm6kernel13GemmUniversalIN4cute5tupleIJiiiiEEENS1_10collective13CollectiveMmaINS1_37MainloopSm90TmaGmmaWarpSpecializedFP8ILi7ENS5_IJNS4_1CILi1EEESB_SB_EEENS1_35KernelTmaWarpSpecializedCooperativeEEENS5_IJNSA_ILi384EEENSA_ILi128EEENSA_ILi64EEEEEENS_12float_e4m3_tENS5_IJlSB_lEEESJ_SK_NS4_8TiledMMAINS4_8MMA_AtomIJNS4_4SM904GMMA31MMA_64x128x32_F32E4M3E4M3_SS_TNILNSO_7ScaleInE1ELSQ_1EEEEEENS4_6LayoutINS5_IJNSA_ILi2EEESB_SB_EEENS5_IJSB_NSA_ILi0EEESW_EEEEENS5_IJNS4_10UnderscoreESZ_SZ_EEEEENS4_13SM90_TMA_LOADENS4_14ComposedLayoutINS4_7SwizzleILi2ELi4ELi3EEENS4_18smem_ptr_flag_bitsILi8EEENST_INS5_IJNSA_ILi8EEESH_EEENS5_IJSH_SB_EEEEEEEvNS4_8identityES12_S1C_vS1D_EENS_8epilogue10collective6detail29Sm90TmaWarpSpecializedAdapterINS1G_15DefaultEpilogueISJ_SK_SK_NS1F_6thread17LinearCombinationISJ_Li1EffLNS1K_9ScaleType4KindE0ELNS_15FloatRoundStyleE2ESJ_EENS1_15EpilogueDefaultEEEEEvvEEEEvNT_6ParamsE)
        /*0014*/ 	.word	0x00000320


	//----- nvinfo : EIATTR_MIN_STACK_SIZE
	.align		4
.L_14:
        /*0018*/ 	.byte	0x04, 0x12
        /*001a*/ 	.short	(.L_16 - .L_15)
	.align		4
.L_15:
        /*001c*/ 	.word	index@(_ZN7cutlass13device_kernelINS_4gemm6kernel13GemmUniversalIN4cute5tupleIJiiiiEEENS1_10collective13CollectiveMmaINS1_37MainloopSm90TmaGmmaWarpSpecializedFP8ILi7ENS5_IJNS4_1CILi1EEESB_SB_EEENS1_35KernelTmaWarpSpecializedCooperativeEEENS5_IJNSA_ILi384EEENSA_ILi128EEENSA_ILi64EEEEEENS_12float_e4m3_tENS5_IJlSB_lEEESJ_SK_NS4_8TiledMMAINS4_8MMA_AtomIJNS4_4SM904GMMA31MMA_64x128x32_F32E4M3E4M3_SS_TNILNSO_7ScaleInE1ELSQ_1EEEEEENS4_6LayoutINS5_IJNSA_ILi2EEESB_SB_EEENS5_IJSB_NSA_ILi0EEESW_EEEEENS5_IJNS4_10UnderscoreESZ_SZ_EEEEENS4_13SM90_TMA_LOADENS4_14ComposedLayoutINS4_7SwizzleILi2ELi4ELi3EEENS4_18smem_ptr_flag_bitsILi8EEENST_INS5_IJNSA_ILi8EEESH_EEENS5_IJSH_SB_EEEEEEEvNS4_8identityES12_S1C_vS1D_EENS_8epilogue10collective6detail29Sm90TmaWarpSpecializedAdapterINS1G_15DefaultEpilogueISJ_SK_SK_NS1F_6thread17LinearCombinationISJ_Li1EffLNS1K_9ScaleType4KindE0ELNS_15FloatRoundStyleE2ESJ_EENS1_15EpilogueDefaultEEEEEvvEEEEvNT_6ParamsE)
        /*0020*/ 	.word	0x00000320
.L_16:


//--------------------- .nv.compat                --------------------------
	.section	.nv.compat,"",@"SHT_CUDA_COMPAT_INFO"
	.align	4
        /*0000*/ 	.byte	0x02, 0x09, 0x01, 0x00, 0x02, 0x02, 0x04, 0x00, 0x02, 0x05, 0x05, 0x00, 0x03, 0x07, 0x01, 0x01
        /*0010*/ 	.byte	0x02, 0x03, 0x01, 0x00, 0x02, 0x06, 0x01, 0x00, 0x04, 0x0b, 0x08, 0x00, 0x00, 0x00, 0x00, 0x00
        /*0020*/ 	.byte	0x00, 0x00, 0x00, 0x00


//--------------------- .nv.info._ZN7cutlass13device_kernelINS_4gemm6kernel13GemmUniversalIN4cute5tupleIJiiiiEEENS1_10collective13CollectiveMmaINS1_37MainloopSm90TmaGmmaWarpSpecializedFP8ILi7ENS5_IJNS4_1CILi1EEESB_SB_EEENS1_35KernelTmaWarpSpecializedCooperativeEEENS5_IJNSA_ILi384EEENSA_ILi128EEENSA_ILi64EEEEEENS_12float_e4m3_tENS5_IJlSB_lEEESJ_SK_NS4_8TiledMMAINS4_8MMA_AtomIJNS4_4SM904GMMA31MMA_64x128x32_F32E4M3E4M3_SS_TNILNSO_7ScaleInE1ELSQ_1EEEEEENS4_6LayoutINS5_IJNSA_ILi2EEESB_SB_EEENS5_IJSB_NSA_ILi0EEESW_EEEEENS5_IJNS4_10UnderscoreESZ_SZ_EEEEENS4_13SM90_TMA_LOADENS4_14ComposedLayoutINS4_7SwizzleILi2ELi4ELi3EEENS4_18smem_ptr_flag_bitsILi8EEENST_INS5_IJNSA_ILi8EEESH_EEENS5_IJSH_SB_EEEEEEEvNS4_8identityES12_S1C_vS1D_EENS_8epilogue10collective6detail29Sm90TmaWarpSpecializedAdapterINS1G_15DefaultEpilogueISJ_SK_SK_NS1F_6thread17LinearCombinationISJ_Li1EffLNS1K_9ScaleType4KindE0ELNS_15FloatRoundStyleE2ESJ_EENS1_15EpilogueDefaultEEEEEvvEEEEvNT_6ParamsE --------------------------
	.section	.nv.info._ZN7cutlass13device_kernelINS_4gemm6kernel13GemmUniversalIN4cute5tupleIJiiiiEEENS1_10collective13CollectiveMmaINS1_37MainloopSm90TmaGmmaWarpSpecializedFP8ILi7ENS5_IJNS4_1CILi1EEESB_SB_EEENS1_35KernelTmaWarpSpecializedCooperativeEEENS5_IJNSA_ILi384EEENSA_ILi128EEENSA_ILi64EEEEEENS_12float_e4m3_tENS5_IJlSB_lEEESJ_SK_NS4_8TiledMMAINS4_8MMA_AtomIJNS4_4SM904GMMA31MMA_64x128x32_F32E4M3E4M3_SS_TNILNSO_7ScaleInE1ELSQ_1EEEEEENS4_6LayoutINS5_IJNSA_ILi2EEESB_SB_EEENS5_IJSB_NSA_ILi0EEESW_EEEEENS5_IJNS4_10UnderscoreESZ_SZ_EEEEENS4_13SM90_TMA_LOADENS4_14ComposedLayoutINS4_7SwizzleILi2ELi4ELi3EEENS4_18smem_ptr_flag_bitsILi8EEENST_INS5_IJNSA_ILi8EEESH_EEENS5_IJSH_SB_EEEEEEEvNS4_8identityES12_S1C_vS1D_EENS_8epilogue10collective6detail29Sm90TmaWarpSpecializedAdapterINS1G_15DefaultEpilogueISJ_SK_SK_NS1F_6thread17LinearCombinationISJ_Li1EffLNS1K_9ScaleType4KindE0ELNS_15FloatRoundStyleE2ESJ_EENS1_15EpilogueDefaultEEEEEvvEEEEvNT_6ParamsE,"",@"SHT_CUDA_INFO"
	.sectionflags	@""
	.align	4


	//----- nvinfo : EIATTR_CUDA_API_VERSION
	.align		4
        /*0000*/ 	.byte	0x04, 0x37
        /*0002*/ 	.short	(.L_18 - .L_17)
.L_17:
        /*0004*/ 	.word	0x00000082


	//----- nvinfo : EIATTR_KPARAM_INFO
	.align		4
.L_18:
        /*0008*/ 	.byte	0x04, 0x17
        /*000a*/ 	.short	(.L_20 - .L_19)
.L_19:
        /*000c*/ 	.word	0x00000000
        /*0010*/ 	.short	0x0000
        /*0012*/ 	.short	0x0070
        /*0014*/ 	.byte	0x00, 0xf0, 0x01, 0x10


	//----- nvinfo : EIATTR_SPARSE_MMA_MASK
	.align		4
.L_20:
        /*0018*/ 	.byte	0x03, 0x50
        /*001a*/ 	.short	0x0000


	//----- nvinfo : EIATTR_MAXREG_COUNT
	.align		4
        /*001c*/ 	.byte	0x03, 0x1b
        /*001e*/ 	.short	0x00a8


	//----- nvinfo : EIATTR_NUM_BARRIERS
	.align		4
        /*0020*/ 	.byte	0x02, 0x4c
        /*0022*/ 	.byte	0x01
	.zero		1


	//----- nvinfo : EIATTR_ANNOTATIONS
	.align		4
        /*0024*/ 	.byte	0x04, 0x55
        /*0026*/ 	.short	(.L_22 - .L_21)


	//   ....[0]....
.L_21:
        /*0028*/ 	.word	0x00000001
        /*002c*/ 	.byte	0x10, 0x06, 0x00, 0x00, 0x01, 0x00, 0x00, 0x00, 0x30, 0x06, 0x00, 0x00, 0x01, 0x00, 0x00, 0x00
        /* <DEDUP_REMOVED lines=801> */
        /*324c*/ 	.byte	0xe0, 0xec, 0x01, 0x00, 0x01, 0x00, 0x00, 0x00, 0x30, 0xed, 0x01, 0x00


	//----- nvinfo : EIATTR_MERCURY_ISA_VERSION
	.align		4
.L_22:
        /*3258*/ 	.byte	0x03, 0x5f
        /*325a*/ 	.short	0x0101


	//----- nvinfo : EIATTR_INT_WARP_WIDE_INSTR_OFFSETS
	.align		4
        /*325c*/ 	.byte	0x04, 0x31
        /*325e*/ 	.short	(.L_24 - .L_23)


	//   ....[0]....
.L_23:
        /*3260*/ 	.word	0x000004f0


	//   ....[1]....
        /*3264*/ 	.word	0x00000510


	//   ....[2]....
        /*3268*/ 	.word	0x00000620


	//----- nvinfo : EIATTR_COOP_GROUP_MASK_REGIDS
	.align		4
.L_24:
        /*326c*/ 	.byte	0x04, 0x29
        /*326e*/ 	.short	(.L_26 - .L_25)


	//   ....[0]....
.L_25:
        /*3270*/ 	.word	0xffffffff


	//   ....[1]....
        /*3274*/ 	.word	0xffffffff


	//   ....[2]....
        /*3278*/ 	.word	0xffffffff


	//   ....[3]....
        /*327c*/ 	.word	0xffffffff


	//   ....[4]....
        /*3280*/ 	.word	0xffffffff


	//----- nvinfo : EIATTR_COOP_GROUP_INSTR_OFFSETS
	.align		4
.L_26:
        /*3284*/ 	.byte	0x04, 0x28
        /*3286*/ 	.short	(.L_28 - .L_27)


	//   ....[0]....
.L_27:
        /*3288*/ 	.word	0x00000070


	//   ....[1]....
        /*328c*/ 	.word	0x00000080


	//   ....[2]....
        /*3290*/ 	.word	0x000001a0


	//   ....[3]....
        /*3294*/ 	.word	0x00000420


	//   ....[4]....
        /*3298*/ 	.word	0x00002030


	//----- nvinfo : EIATTR_REG_RECONFIG
	.align		4
.L_28:
        /*329c*/ 	.byte	0x01, 0x54
	.zero		2


	//----- nvinfo : EIATTR_MBARRIER_INSTR_OFFSETS
	.align		4
        /*32a0*/ 	.byte	0x04, 0x39
        /*32a2*/ 	.short	(.L_30 - .L_29)


	//   ....[0]....
.L_29:
        /*32a4*/ 	.word	0x00000320
        /*32a8*/ 	.word	0x000000ff
        /*32ac*/ 	.word	0x00000000
        /*32b0*/ 	.short	0x0100
        /*32b2*/ 	.byte	0x09
	.zero		1


	//   ....[1]....
        /*32b4*/ 	.word	0x00000330
        /*32b8*/ 	.word	0x000000ff
        /*32bc*/ 	.word	0x00000038
        /*32c0*/ 	.short	0x0100
        /*32c2*/ 	.byte	0x09
	.zero		1


	//   ....[2]....
        /*32c4*/ 	.word	0x00000340
        /*32c8*/ 	.word	0x000000ff
        /*32cc*/ 	.word	0x00000008
        /*32d0*/ 	.short	0x0100
        /*32d2*/ 	.byte	0x09
	.zero		1


	//   ....[3]....
        /*32d4*/ 	.word	0x00000350
        /*32d8*/ 	.word	0x000000ff
        /*32dc*/ 	.word	0x00000040
        /*32e0*/ 	.short	0x0100
        /*32e2*/ 	.byte	0x09
	.zero		1


	//   ....[4]....
        /*32e4*/ 	.word	0x00000360
        /*32e8*/ 	.word	0x000000ff
        /*32ec*/ 	.word	0x00000010
        /*32f0*/ 	.short	0x0100
        /*32f2*/ 	.byte	0x09
	.zero		1


	//   ....[5]....
        /*32f4*/ 	.word	0x00000370
        /*32f8*/ 	.word	0x000000ff
        /*32fc*/ 	.word	0x00000048
        /*3300*/ 	.short	0x0100
        /*3302*/ 	.byte	0x09
	.zero		1


	//   ....[6]....
        /*3304*/ 	.word	0x00000380
        /*3308*/ 	.word	0x000000ff
        /*330c*/ 	.word	0x00000018
        /*3310*/ 	.short	0x0100
        /*3312*/ 	.byte	0x09
	.zero		1


	//   ....[7]....
        /*3314*/ 	.word	0x00000390
        /*3318*/ 	.word	0x000000ff
        /*331c*/ 	.word	0x00000050
        /*3320*/ 	.short	0x0100
        /*3322*/ 	.byte	0x09
	.zero		1


	//   ....[8]....
        /*3324*/ 	.word	0x000003a0
        /*3328*/ 	.word	0x000000ff
        /*332c*/ 	.word	0x00000020
        /*3330*/ 	.short	0x0100
        /*3332*/ 	.byte	0x09
	.zero		1


	//   ....[9]....
        /*3334*/ 	.word	0x000003b0
        /*3338*/ 	.word	0x000000ff
        /*333c*/ 	.word	0x00000058
        /*3340*/ 	.short	0x0100
        /*3342*/ 	.byte	0x09
	.zero		1


	//   ....[10]....
        /*3344*/ 	.word	0x000003c0
        /*3348*/ 	.word	0x000000ff
        /*334c*/ 	.word	0x00000028
        /*3350*/ 	.short	0x0100
        /*3352*/ 	.byte	0x09
	.zero		1


	//   ....[11]....
        /*3354*/ 	.word	0x000003d0
        /*3358*/ 	.word	0x000000ff
        /*335c*/ 	.word	0x00000060
        /*3360*/ 	.short	0x0100
        /*3362*/ 	.byte	0x09
	.zero		1


	//   ....[12]....
        /*3364*/ 	.word	0x000003e0
        /*3368*/ 	.word	0x000000ff
        /*336c*/ 	.word	0x00000030
        /*3370*/ 	.short	0x0100
        /*3372*/ 	.byte	0x09
	.zero		1


	//   ....[13]....
        /*3374*/ 	.word	0x000003f0
        /*3378*/ 	.word	0x000000ff
        /*337c*/ 	.word	0x00000068
        /*3380*/ 	.short	0x0100
        /*3382*/ 	.byte	0x09
	.zero		1


	//   ....[14]....
        /*3384*/ 	.word	0x00000650
        /*3388*/ 	.word	0x000000ff
        /*338c*/ 	.word	0x00000080
        /*3390*/ 	.short	0x0100
        /*3392*/ 	.byte	0x06
	.zero		1


	//   ....[15]....
        /*3394*/ 	.word	0x00000660
        /*3398*/ 	.word	0x000000ff
        /*339c*/ 	.word	0x00000088
        /*33a0*/ 	.short	0x0100
        /*33a2*/ 	.byte	0x06
	.zero		1


	//   ....[16]....
        /*33a4*/ 	.word	0x00002430
        /*33a8*/ 	.word	0x000000ff
        /*33ac*/ 	.word	0x00000000
        /*33b0*/ 	.short	0x010a
        /*33b2*/ 	.byte	0x06
	.zero		1


	//   ....[17]....
        /*33b4*/ 	.word	0x00002470
        /*33b8*/ 	.word	0x000000ff
        /*33bc*/ 	.word	0x00000000
        /*33c0*/ 	.short	0x010a
        /*33c2*/ 	.byte	0x06
	.zero		1


	//   ....[18]....
        /*33c4*/ 	.word	0x00004a00
        /*33c8*/ 	.word	0x000000ff
        /*33cc*/ 	.word	0x00000000
        /*33d0*/ 	.short	0x010a
        /*33d2*/ 	.byte	0x10
	.zero		1


	//   ....[19]....
        /*33d4*/ 	.word	0x00004a40
        /*33d8*/ 	.word	0x000000ff
        /*33dc*/ 	.word	0x00000000
        /*33e0*/ 	.short	0x010a
        /*33e2*/ 	.byte	0x10
	.zero		1


	//   ....[20]....
        /*33e4*/ 	.word	0x00007020
        /*33e8*/ 	.word	0x000000ff
        /*33ec*/ 	.word	0x00000000
        /*33f0*/ 	.short	0x0101
        /*33f2*/ 	.byte	0x08
	.zero		1


	//   ....[21]....
        /*33f4*/ 	.word	0x00009720
        /*33f8*/ 	.word	0x000000ff
        /*33fc*/ 	.word	0x00000000
        /*3400*/ 	.short	0x0101
        /*3402*/ 	.byte	0x06
	.zero		1


	//   ....[22]....
        /*3404*/ 	.word	0x0001dd70
        /*3408*/ 	.word	0x0000000e
        /*340c*/ 	.word	0x00000038
        /*3410*/ 	.short	0x010a
        /*3412*/ 	.byte	0x3f
	.zero		1


	//   ....[23]....
        /*3414*/ 	.word	0x0001e170
        /*3418*/ 	.word	0x00000004
        /*341c*/ 	.word	0x00000088
        /*3420*/ 	.short	0x0101
        /*3422*/ 	.byte	0x3f
	.zero		1


	//   ....[24]....
        /*3424*/ 	.word	0x0001e8d0
        /*3428*/ 	.word	0x00000007
        /*342c*/ 	.word	0x00000000
        /*3430*/ 	.short	0x010a
        /*3432*/ 	.byte	0x3f
	.zero		1


	//   ....[25]....
        /*3434*/ 	.word	0x0001e950
        /*3438*/ 	.word	0x00000009
        /*343c*/ 	.word	0x00000000
        /*3440*/ 	.short	0x010a
        /*3442*/ 	.byte	0x3f
	.zero		1


	//   ....[26]....
        /*3444*/ 	.word	0x0001e9e0
        /*3448*/ 	.word	0x00000006
        /*344c*/ 	.word	0x00000000
        /*3450*/ 	.short	0x010a
        /*3452*/ 	.byte	0x3f
	.zero		1


	//   ....[27]....
        /*3454*/ 	.word	0x0001ea70
        /*3458*/ 	.word	0x00000009
        /*345c*/ 	.word	0x00000000
        /*3460*/ 	.short	0x010a
        /*3462*/ 	.byte	0x3f
	.zero		1


	//   ....[28]....
        /*3464*/ 	.word	0x0001eb00
        /*3468*/ 	.word	0x00000006
        /*346c*/ 	.word	0x00000000
        /*3470*/ 	.short	0x010a
        /*3472*/ 	.byte	0x3f
	.zero		1


	//   ....[29]....
        /*3474*/ 	.word	0x0001eb90
        /*3478*/ 	.word	0x00000009
        /*347c*/ 	.word	0x00000000
        /*3480*/ 	.short	0x010a
        /*3482*/ 	.byte	0x3f
	.zero		1


	//   ....[30]....
        /*3484*/ 	.word	0x0001ec20
        /*3488*/ 	.word	0x00000003
        /*348c*/ 	.word	0x00000000
        /*3490*/ 	.short	0x010a
        /*3492*/ 	.byte	0x3f
	.zero		1


	//   ....[31]....
        /*3494*/ 	.word	0x0001ec90
        /*3498*/ 	.word	0x00000009
        /*349c*/ 	.word	0x00000000
        /*34a0*/ 	.short	0x010a
        /*34a2*/ 	.byte	0x3f
	.zero		1


	//   ....[32]....
        /*34a4*/ 	.word	0x0001ed00
        /*34a8*/ 	.word	0x00000000
        /*34ac*/ 	.word	0x00000000
        /*34b0*/ 	.short	0x010a
        /*34b2*/ 	.byte	0x3f
	.zero		1


	//   ....[33]....
        /*34b4*/ 	.word	0x0001ede0
        /*34b8*/ 	.word	0x0000000e
        /*34bc*/ 	.word	0x00000038
        /*34c0*/ 	.short	0x010a
        /*34c2*/ 	.byte	0x3f
	.zero		1


	//   ....[34]....
        /*34c4*/ 	.word	0x0001eec0
        /*34c8*/ 	.word	0x00000007
        /*34cc*/ 	.word	0x00000000
        /*34d0*/ 	.short	0x010a
        /*34d2*/ 	.byte	0x3f
	.zero		1


	//   ....[35]....
        /*34d4*/ 	.word	0x0001ef10
        /*34d8*/ 	.word	0x00000009
        /*34dc*/ 	.word	0x00000000
        /*34e0*/ 	.short	0x010a
        /*34e2*/ 	.byte	0x3f
	.zero		1


	//   ....[36]....
        /*34e4*/ 	.word	0x0001ef60
        /*34e8*/ 	.word	0x00000006
        /*34ec*/ 	.word	0x00000000
        /*34f0*/ 	.short	0x010a
        /*34f2*/ 	.byte	0x3f
	.zero		1


	//   ....[37]....
        /*34f4*/ 	.word	0x0001efb0
        /*34f8*/ 	.word	0x00000009
        /*34fc*/ 	.word	0x00000000
        /*3500*/ 	.short	0x010a
        /*3502*/ 	.byte	0x3f
	.zero		1


	//   ....[38]....
        /*3504*/ 	.word	0x0001f000
        /*3508*/ 	.word	0x00000006
        /*350c*/ 	.word	0x00000000
        /*3510*/ 	.short	0x010a
        /*3512*/ 	.byte	0x3f
	.zero		1


	//   ....[39]....
        /*3514*/ 	.word	0x0001f050
        /*3518*/ 	.word	0x00000009
        /*351c*/ 	.word	0x00000000
        /*3520*/ 	.short	0x010a
        /*3522*/ 	.byte	0x3f
	.zero		1


	//----- nvinfo : EIATTR_NUM_MBARRIERS
	.align		4
.L_30:
        /*3524*/ 	.byte	0x03, 0x38
        /*3526*/ 	.short	0x0010


	//----- nvinfo : EIATTR_EXIT_INSTR_OFFSETS
	.align		4
        /*3528*/ 	.byte	0x04, 0x1c
        /*352a*/ 	.short	(.L_32 - .L_31)


	//   ....[0]....
.L_31:
        /*352c*/ 	.word	0x000006c0


	//   ....[1]....
        /*3530*/ 	.word	0x00001020


	//   ....[2]....
        /*3534*/ 	.word	0x0001d370


	//   ....[3]....
        /*3538*/ 	.word	0x0001da00


	//   ....[4]....
        /*353c*/ 	.word	0x0001ec70


	//----- nvinfo : EIATTR_MAX_THREADS
	.align		4
.L_32:
        /*3540*/ 	.byte	0x04, 0x05
        /*3542*/ 	.short	(.L_34 - .L_33)
.L_33:
        /*3544*/ 	.word	0x00000180
        /*3548*/ 	.word	0x00000001
        /*354c*/ 	.word	0x00000001


	//----- nvinfo : EIATTR_CRS_STACK_SIZE
	.align		4
.L_34:
        /*3550*/ 	.byte	0x04, 0x1e
        /*3552*/ 	.short	(.L_36 - .L_35)
.L_35:
        /*3554*/ 	.word	0x00000000


	//----- nvinfo : EIATTR_CBANK_PARAM_SIZE
	.align		4
.L_36:
        /*3558*/ 	.byte	0x03, 0x19
        /*355a*/ 	.short	0x0470


	//----- nvinfo : EIATTR_PARAM_CBANK
	.align		4
        /*355c*/ 	.byte	0x04, 0x0a
        /*355e*/ 	.short	(.L_38 - .L_37)
	.align		4
.L_37:
        /*3560*/ 	.word	index@(.nv.constant0._ZN7cutlass13device_kernelINS_4gemm6kernel13GemmUniversalIN4cute5tupleIJiiiiEEENS1_10collective13CollectiveMmaINS1_37MainloopSm90TmaGmmaWarpSpecializedFP8ILi7ENS5_IJNS4_1CILi1EEESB_SB_EEENS1_35KernelTmaWarpSpecializedCooperativeEEENS5_IJNSA_ILi384EEENSA_ILi128EEENSA_ILi64EEEEEENS_12float_e4m3_tENS5_IJlSB_lEEESJ_SK_NS4_8TiledMMAINS4_8MMA_AtomIJNS4_4SM904GMMA31MMA_64x128x32_F32E4M3E4M3_SS_TNILNSO_7ScaleInE1ELSQ_1EEEEEENS4_6LayoutINS5_IJNSA_ILi2EEESB_SB_EEENS5_IJSB_NSA_ILi0EEESW_EEEEENS5_IJNS4_10UnderscoreESZ_SZ_EEEEENS4_13SM90_TMA_LOADENS4_14ComposedLayoutINS4_7SwizzleILi2ELi4ELi3EEENS4_18smem_ptr_flag_bitsILi8EEENST_INS5_IJNSA_ILi8EEESH_EEENS5_IJSH_SB_EEEEEEEvNS4_8identityES12_S1C_vS1D_EENS_8epilogue10collective6detail29Sm90TmaWarpSpecializedAdapterINS1G_15DefaultEpilogueISJ_SK_SK_NS1F_6thread17LinearCombinationISJ_Li1EffLNS1K_9ScaleType4KindE0ELNS_15FloatRoundStyleE2ESJ_EENS1_15EpilogueDefaultEEEEEvvEEEEvNT_6ParamsE)
        /*3564*/ 	.short	0x0210
        /*3566*/ 	.short	0x0470


	//----- nvinfo : EIATTR_SW_WAR
	.align		4
.L_38:
        /*3568*/ 	.byte	0x04, 0x36
        /*356a*/ 	.short	(.L_40 - .L_39)
.L_39:
        /*356c*/ 	.word	0x00000008
.L_40:


//--------------------- .nv.callgraph             --------------------------
	.section	.nv.callgraph,"",@"SHT_CUDA_CALLGRAPH"
	.align	4
	.sectionentsize	8
	.align		4
        /*0000*/ 	.word	0x00000000
	.align		4
        /*0004*/ 	.word	0xffffffff
	.align		4
        /*0008*/ 	.word	0x00000000
	.align		4
        /*000c*/ 	.word	0xfffffffe
	.align		4
        /*0010*/ 	.word	0x00000000
	.align		4
        /*0014*/ 	.word	0xfffffffd
	.align		4
        /*0018*/ 	.word	0x00000000
	.align		4
        /*001c*/ 	.word	0xfffffffc


//--------------------- .nv.constant4             --------------------------
	.section	.nv.constant4,"a",@progbits
	.align	8
	.align		8
.nv.constant4:
        /*0000*/ 	.dword	_ZN40_INTERNAL_be55a196_4_k_cu_89787bd4_161564cuda3std3__45__cpo5beginE
	.align		8
        /*0008*/ 	.dword	_ZN40_INTERNAL_be55a196_4_k_cu_89787bd4_161564cuda3std3__45__cpo3endE
	.align		8
        /*0010*/ 	.dword	_ZN40_INTERNAL_be55a196_4_k_cu_89787bd4_161564cuda3std3__45__cpo6cbeginE
	.align		8
        /*0018*/ 	.dword	_ZN40_INTERNAL_be55a196_4_k_cu_89787bd4_161564cuda3std3__45__cpo4cendE
	.align		8
        /*0020*/ 	.dword	_ZN40_INTERNAL_be55a196_4_k_cu_89787bd4_161564cuda3std3__442_GLOBAL__N__be55a196_4_k_cu_89787bd4_161566ignoreE
	.align		8
        /*0028*/ 	.dword	_ZN40_INTERNAL_be55a196_4_k_cu_89787bd4_161564cuda3std3__419piecewise_constructE
	.align		8
        /*0030*/ 	.dword	_ZN40_INTERNAL_be55a196_4_k_cu_89787bd4_161564cuda3std3__48in_placeE
	.align		8
        /*0038*/ 	.dword	_ZN40_INTERNAL_be55a196_4_k_cu_89787bd4_161564cuda3std6ranges3__45__cpo4swapE
	.align		8
        /*0040*/ 	.dword	_ZN40_INTERNAL_be55a196_4_k_cu_89787bd4_161564cuda3std6ranges3__45__cpo9iter_moveE
	.align		8
        /*0048*/ 	.dword	_ZN40_INTERNAL_be55a196_4_k_cu_89787bd4_161564cute7productE
	.align		8
        /*0050*/ 	.dword	_ZN40_INTERNAL_be55a196_4_k_cu_89787bd4_161564cute1_E


//--------------------- .text._ZN7cutlass13device_kernelINS_4gemm6kernel13GemmUniversalIN4cute5tupleIJiiiiEEENS1_10collective13CollectiveMmaINS1_37MainloopSm90TmaGmmaWarpSpecializedFP8ILi7ENS5_IJNS4_1CILi1EEESB_SB_EEENS1_35KernelTmaWarpSpecializedCooperativeEEENS5_IJNSA_ILi384EEENSA_ILi128EEENSA_ILi64EEEEEENS_12float_e4m3_tENS5_IJlSB_lEEESJ_SK_NS4_8TiledMMAINS4_8MMA_AtomIJNS4_4SM904GMMA31MMA_64x128x32_F32E4M3E4M3_SS_TNILNSO_7ScaleInE1ELSQ_1EEEEEENS4_6LayoutINS5_IJNSA_ILi2EEESB_SB_EEENS5_IJSB_NSA_ILi0EEESW_EEEEENS5_IJNS4_10UnderscoreESZ_SZ_EEEEENS4_13SM90_TMA_LOADENS4_14ComposedLayoutINS4_7SwizzleILi2ELi4ELi3EEENS4_18smem_ptr_flag_bitsILi8EEENST_INS5_IJNSA_ILi8EEESH_EEENS5_IJSH_SB_EEEEEEEvNS4_8identityES12_S1C_vS1D_EENS_8epilogue10collective6detail29Sm90TmaWarpSpecializedAdapterINS1G_15DefaultEpilogueISJ_SK_SK_NS1F_6thread17LinearCombinationISJ_Li1EffLNS1K_9ScaleType4KindE0ELNS_15FloatRoundStyleE2ESJ_EENS1_15EpilogueDefaultEEEEEvvEEEEvNT_6ParamsE --------------------------
	.section	.text._ZN7cutlass13device_kernelINS_4gemm6kernel13GemmUniversalIN4cute5tupleIJiiiiEEENS1_10collective13CollectiveMmaINS1_37MainloopSm90TmaGmmaWarpSpecializedFP8ILi7ENS5_IJNS4_1CILi1EEESB_SB_EEENS1_35KernelTmaWarpSpecializedCooperativeEEENS5_IJNSA_ILi384EEENSA_ILi128EEENSA_ILi64EEEEEENS_12float_e4m3_tENS5_IJlSB_lEEESJ_SK_NS4_8TiledMMAINS4_8MMA_AtomIJNS4_4SM904GMMA31MMA_64x128x32_F32E4M3E4M3_SS_TNILNSO_7ScaleInE1ELSQ_1EEEEEENS4_6LayoutINS5_IJNSA_ILi2EEESB_SB_EEENS5_IJSB_NSA_ILi0EEESW_EEEEENS5_IJNS4_10UnderscoreESZ_SZ_EEEEENS4_13SM90_TMA_LOADENS4_14ComposedLayoutINS4_7SwizzleILi2ELi4ELi3EEENS4_18smem_ptr_flag_bitsILi8EEENST_INS5_IJNSA_ILi8EEESH_EEENS5_IJSH_SB_EEEEEEEvNS4_8identityES12_S1C_vS1D_EENS_8epilogue10collective6detail29Sm90TmaWarpSpecializedAdapterINS1G_15DefaultEpilogueISJ_SK_SK_NS1F_6thread17LinearCombinationISJ_Li1EffLNS1K_9ScaleType4KindE0ELNS_15FloatRoundStyleE2ESJ_EENS1_15EpilogueDefaultEEEEEvvEEEEvNT_6ParamsE,"ax",@progbits
	.align	128
.text._ZN7cutlass13device_kernelINS_4gemm6kernel13GemmUniversalIN4cute5tupleIJiiiiEEENS1_10collective13CollectiveMmaINS1_37MainloopSm90TmaGmmaWarpSpecializedFP8ILi7ENS5_IJNS4_1CILi1EEESB_SB_EEENS1_35KernelTmaWarpSpecializedCooperativeEEENS5_IJNSA_ILi384EEENSA_ILi128EEENSA_ILi64EEEEEENS_12float_e4m3_tENS5_IJlSB_lEEESJ_SK_NS4_8TiledMMAINS4_8MMA_AtomIJNS4_4SM904GMMA31MMA_64x128x32_F32E4M3E4M3_SS_TNILNSO_7ScaleInE1ELSQ_1EEEEEENS4_6LayoutINS5_IJNSA_ILi2EEESB_SB_EEENS5_IJSB_NSA_ILi0EEESW_EEEEENS5_IJNS4_10UnderscoreESZ_SZ_EEEEENS4_13SM90_TMA_LOADENS4_14ComposedLayoutINS4_7SwizzleILi2ELi4ELi3EEENS4_18smem_ptr_flag_bitsILi8EEENST_INS5_IJNSA_ILi8EEESH_EEENS5_IJSH_SB_EEEEEEEvNS4_8identityES12_S1C_vS1D_EENS_8epilogue10collective6detail29Sm90TmaWarpSpecializedAdapterINS1G_15DefaultEpilogueISJ_SK_SK_NS1F_6thread17LinearCombinationISJ_Li1EffLNS1K_9ScaleType4KindE0ELNS_15FloatRoundStyleE2ESJ_EENS1_15EpilogueDefaultEEEEEvvEEEEvNT_6ParamsE:
        .type           _ZN7cutlass13device_kernelINS_4gemm6kernel13GemmUniversalIN4cute5tupleIJiiiiEEENS1_10collective13CollectiveMmaINS1_37MainloopSm90TmaGmmaWarpSpecializedFP8ILi7ENS5_IJNS4_1CILi1EEESB_SB_EEENS1_35KernelTmaWarpSpecializedCooperativeEEENS5_IJNSA_ILi384EEENSA_ILi128EEENSA_ILi64EEEEEENS_12float_e4m3_tENS5_IJlSB_lEEESJ_SK_NS4_8TiledMMAINS4_8MMA_AtomIJNS4_4SM904GMMA31MMA_64x128x32_F32E4M3E4M3_SS_TNILNSO_7ScaleInE1ELSQ_1EEEEEENS4_6LayoutINS5_IJNSA_ILi2EEESB_SB_EEENS5_IJSB_NSA_ILi0EEESW_EEEEENS5_IJNS4_10UnderscoreESZ_SZ_EEEEENS4_13SM90_TMA_LOADENS4_14ComposedLayoutINS4_7SwizzleILi2ELi4ELi3EEENS4_18smem_ptr_flag_bitsILi8EEENST_INS5_IJNSA_ILi8EEESH_EEENS5_IJSH_SB_EEEEEEEvNS4_8identityES12_S1C_vS1D_EENS_8epilogue10collective6detail29Sm90TmaWarpSpecializedAdapterINS1G_15DefaultEpilogueISJ_SK_SK_NS1F_6thread17LinearCombinationISJ_Li1EffLNS1K_9ScaleType4KindE0ELNS_15FloatRoundStyleE2ESJ_EENS1_15EpilogueDefaultEEEEEvvEEEEvNT_6ParamsE,@function
        .size           _ZN7cutlass13device_kernelINS_4gemm6kernel13GemmUniversalIN4cute5tupleIJiiiiEEENS1_10collective13CollectiveMmaINS1_37MainloopSm90TmaGmmaWarpSpecializedFP8ILi7ENS5_IJNS4_1CILi1EEESB_SB_EEENS1_35KernelTmaWarpSpecializedCooperativeEEENS5_IJNSA_ILi384EEENSA_ILi128EEENSA_ILi64EEEEEENS_12float_e4m3_tENS5_IJlSB_lEEESJ_SK_NS4_8TiledMMAINS4_8MMA_AtomIJNS4_4SM904GMMA31MMA_64x128x32_F32E4M3E4M3_SS_TNILNSO_7ScaleInE1ELSQ_1EEEEEENS4_6LayoutINS5_IJNSA_ILi2EEESB_SB_EEENS5_IJSB_NSA_ILi0EEESW_EEEEENS5_IJNS4_10UnderscoreESZ_SZ_EEEEENS4_13SM90_TMA_LOADENS4_14ComposedLayoutINS4_7SwizzleILi2ELi4ELi3EEENS4_18smem_ptr_flag_bitsILi8EEENST_INS5_IJNSA_ILi8EEESH_EEENS5_IJSH_SB_EEEEEEEvNS4_8identityES12_S1C_vS1D_EENS_8epilogue10collective6detail29Sm90TmaWarpSpecializedAdapterINS1G_15DefaultEpilogueISJ_SK_SK_NS1F_6thread17LinearCombinationISJ_Li1EffLNS1K_9ScaleType4KindE0ELNS_15FloatRoundStyleE2ESJ_EENS1_15EpilogueDefaultEEEEEvvEEEEvNT_6ParamsE,(.L_x_81 - _ZN7cutlass13device_kernelINS_4gemm6kernel13GemmUniversalIN4cute5tupleIJiiiiEEENS1_10collective13CollectiveMmaINS1_37MainloopSm90TmaGmmaWarpSpecializedFP8ILi7ENS5_IJNS4_1CILi1EEESB_SB_EEENS1_35KernelTmaWarpSpecializedCooperativeEEENS5_IJNSA_ILi384EEENSA_ILi128EEENSA_ILi64EEEEEENS_12float_e4m3_tENS5_IJlSB_lEEESJ_SK_NS4_8TiledMMAINS4_8MMA_AtomIJNS4_4SM904GMMA31MMA_64x128x32_F32E4M3E4M3_SS_TNILNSO_7ScaleInE1ELSQ_1EEEEEENS4_6LayoutINS5_IJNSA_ILi2EEESB_SB_EEENS5_IJSB_NSA_ILi0EEESW_EEEEENS5_IJNS4_10UnderscoreESZ_SZ_EEEEENS4_13SM90_TMA_LOADENS4_14ComposedLayoutINS4_7SwizzleILi2ELi4ELi3EEENS4_18smem_ptr_flag_bitsILi8EEENST_INS5_IJNSA_ILi8EEESH_EEENS5_IJSH_SB_EEEEEEEvNS4_8identityES12_S1C_vS1D_EENS_8epilogue10collective6detail29Sm90TmaWarpSpecializedAdapterINS1G_15DefaultEpilogueISJ_SK_SK_NS1F_6thread17LinearCombinationISJ_Li1EffLNS1K_9ScaleType4KindE0ELNS_15FloatRoundStyleE2ESJ_EENS1_15EpilogueDefaultEEEEEvvEEEEvNT_6ParamsE)
        .other          _ZN7cutlass13device_kernelINS_4gemm6kernel13GemmUniversalIN4cute5tupleIJiiiiEEENS1_10collective13CollectiveMmaINS1_37MainloopSm90TmaGmmaWarpSpecializedFP8ILi7ENS5_IJNS4_1CILi1EEESB_SB_EEENS1_35KernelTmaWarpSpecializedCooperativeEEENS5_IJNSA_ILi384EEENSA_ILi128EEENSA_ILi64EEEEEENS_12float_e4m3_tENS5_IJlSB_lEEESJ_SK_NS4_8TiledMMAINS4_8MMA_AtomIJNS4_4SM904GMMA31MMA_64x128x32_F32E4M3E4M3_SS_TNILNSO_7ScaleInE1ELSQ_1EEEEEENS4_6LayoutINS5_IJNSA_ILi2EEESB_SB_EEENS5_IJSB_NSA_ILi0EEESW_EEEEENS5_IJNS4_10UnderscoreESZ_SZ_EEEEENS4_13SM90_TMA_LOADENS4_14ComposedLayoutINS4_7SwizzleILi2ELi4ELi3EEENS4_18smem_ptr_flag_bitsILi8EEENST_INS5_IJNSA_ILi8EEESH_EEENS5_IJSH_SB_EEEEEEEvNS4_8identityES12_S1C_vS1D_EENS_8epilogue10collective6detail29Sm90TmaWarpSpecializedAdapterINS1G_15DefaultEpilogueISJ_SK_SK_NS1F_6thread17LinearCombinationISJ_Li1EffLNS1K_9ScaleType4KindE0ELNS_15FloatRoundStyleE2ESJ_EENS1_15EpilogueDefaultEEEEEvvEEEEvNT_6ParamsE,@"STO_CUDA_ENTRY STV_DEFAULT"
_ZN7cutlass13device_kernelINS_4gemm6kernel13GemmUniversalIN4cute5tupleIJiiiiEEENS1_10collective13CollectiveMmaINS1_37MainloopSm90TmaGmmaWarpSpecializedFP8ILi7ENS5_IJNS4_1CILi1EEESB_SB_EEENS1_35KernelTmaWarpSpecializedCooperativeEEENS5_IJNSA_ILi384EEENSA_ILi128EEENSA_ILi64EEEEEENS_12float_e4m3_tENS5_IJlSB_lEEESJ_SK_NS4_8TiledMMAINS4_8MMA_AtomIJNS4_4SM904GMMA31MMA_64x128x32_F32E4M3E4M3_SS_TNILNSO_7ScaleInE1ELSQ_1EEEEEENS4_6LayoutINS5_IJNSA_ILi2EEESB_SB_EEENS5_IJSB_NSA_ILi0EEESW_EEEEENS5_IJNS4_10UnderscoreESZ_SZ_EEEEENS4_13SM90_TMA_LOADENS4_14ComposedLayoutINS4_7SwizzleILi2ELi4ELi3EEENS4_18smem_ptr_flag_bitsILi8EEENST_INS5_IJNSA_ILi8EEESH_EEENS5_IJSH_SB_EEEEEEEvNS4_8identityES12_S1C_vS1D_EENS_8epilogue10collective6detail29Sm90TmaWarpSpecializedAdapterINS1G_15DefaultEpilogueISJ_SK_SK_NS1F_6thread17LinearCombinationISJ_Li1EffLNS1K_9ScaleType4KindE0ELNS_15FloatRoundStyleE2ESJ_EENS1_15EpilogueDefaultEEEEEvvEEEEvNT_6ParamsE:
[----:B------:R-:W0:Y:S02]  /*0000*/  LDC R1, c[0x0][0x28] ;  /* 0x00000a00ff017b82 */ /* 0x000e240000000800 */
[----:B0-----:R-:W-:Y:S01]  /*0010*/  VIADD R1, R1, 0xfffffce0 ;  /* 0xfffffce001017836 */ /* 0x001fe20000000000 */
[----:B------:R-:W0:Y:S01]  /*0020*/  S2R R2, SR_TID.X ;  /* 0x0000000000027919 */ /* 0x000e220000002100 */
[----:B------:R-:W-:Y:S01]  /*0030*/  ELECT P0, URZ, PT ;  /* 0x00000000003f782f */ /* 0x000fe20003800000 */
[----:B------:R-:W-:Y:S01]  /*0040*/  BSSY B0, `(.L_x_0) ;  /* 0x0000015000007945 */ /* 0x000fe20003800000 */
[--C-:B0-----:R-:W-:Y:S02]  /*0050*/  SHF.R.U32.HI R0, RZ, 0x5, R2.reuse ;  /* 0x00000005ff007819 */ /* 0x101fe40000011602 */
[----:B------:R-:W-:-:S03]  /*0060*/  SHF.R.U32.HI R2, RZ, 0x7, R2 ;  /* 0x00000007ff027819 */ /* 0x000fc60000011602 */
[----:B------:R-:W0:Y:S04]  /*0070*/  SHFL.IDX PT, R3, R0, RZ, 0x1f ;  /* 0x00001fff00037589 */ /* 0x000e2800000e0000 */
[----:B------:R-:W1:Y:S01]  /*0080*/  SHFL.IDX PT, R2, R2, RZ, 0x1f ;  /* 0x00001fff02027589 */ /* 0x000e6200000e0000 */
[----:B0-----:R-:W-:Y:S02]  /*0090*/  R2UR UR4, R3 ;  /* 0x00000000030472ca */ /* 0x001fe400000e0000 */
[----:B-1----:R-:W-:-:S11]  /*00a0*/  R2UR UR6, R2 ;  /* 0x00000000020672ca */ /* 0x002fd600000e0000 */
[----:B------:R-:W-:Y:S02]  /*00b0*/  USHF.R.S32.HI UR5, URZ, 0x1f, UR4 ;  /* 0x0000001f3f057899 */ /* 0x000fe40008011404 */
[----:B------:R-:W-:Y:S02]  /*00c0*/  ISETP.NE.OR P0, PT, RZ, UR4, !P0 ;  /* 0x00000004ff007c0c */ /* 0x000fe4000c705670 */
[----:B------:R-:W-:-:S04]  /*00d0*/  ULEA.HI UR5, UR5, UR4, URZ, 0x2 ;  /* 0x0000000405057291 */ /* 0x000fc8000f8f103f */
[----:B------:R-:W-:-:S04]  /*00e0*/  ULOP3.LUT UR5, UR5, 0xfffffffc, URZ, 0xc0, !UPT ;  /* 0xfffffffc05057892 */ /* 0x000fc8000f8ec03f */
[----:B------:R-:W-:-:S03]  /*00f0*/  UIADD3 UR8, UR4, -UR5, URZ ;  /* 0x8000000504087290 */ /* 0x000fc6000fffe03f */
[----:B------:R-:W-:Y:S09]  /*0100*/  @P0 BRA `(.L_x_1) ;  /* 0x0000000000200947 */ /* 0x000ff20003800000 */
[----:B------:R-:W-:Y:S02]  /*0110*/  ULDC.64 UR4, c[0x0][0x198] ;  /* 0x0000660000047ab9 */ /* 0x000fe40000000a00 */
[----:B------:R-:W-:Y:S02]  /*0120*/  UIADD3 UR10, UP0, UR4, 0xf0, URZ ;  /* 0x000000f0040a7890 */ /* 0x000fe4000ff1e03f */
[----:B------:R-:W-:Y:S02]  /*0130*/  UIADD3 UR4, UP1, UR4, 0x1f0, URZ ;  /* 0x000001f004047890 */ /* 0x000fe4000ff3e03f */
[----:B------:R-:W-:Y:S02]  /*0140*/  UIADD3.X UR11, URZ, UR5, URZ, UP0, !UPT ;  /* 0x000000053f0b7290 */ /* 0x000fe400087fe43f */
[----:B------:R-:W-:-:S07]  /*0150*/  UIADD3.X UR5, URZ, UR5, URZ, UP1, !UPT ;  /* 0x000000053f057290 */ /* 0x000fce0008ffe43f */
[----:B------:R0:W-:Y:S02]  /*0160*/  UTMACCTL.PF [UR10] ;  /* 0x000000000a0079b9 */ /* 0x0001e40008040000 */
[----:B------:R0:W-:Y:S02]  /*0170*/  UTMACCTL.PF [UR4] ;  /* 0x00000000040079b9 */ /* 0x0001e40008040000 */
[----:B0-----:R-:W-:Y:S01]  /*0180*/  NOP ;  /* 0x0000000000007918 */ /* 0x001fe20000000000 */
.L_x_1:
[----:B------:R-:W-:Y:S05]  /*0190*/  BSYNC B0 ;  /* 0x0000000000007941 */ /* 0x000fea0003800000 */
.L_x_0:
[----:B------:R-:W0:Y:S01]  /*01a0*/  SHFL.IDX PT, R2, R0, RZ, 0x1f ;  /* 0x00001fff00027589 */ /* 0x000e2200000e0000 */
[----:B------:R-:W-:Y:S01]  /*01b0*/  UISETP.NE.AND UP0, UPT, UR8, 0x3, UPT ;  /* 0x000000030800788c */ /* 0x000fe2000bf05270 */
[----:B------:R-:W-:Y:S01]  /*01c0*/  ISETP.NE.AND P1, PT, RZ, UR6, PT ;  /* 0x00000006ff007c0c */ /* 0x000fe2000bf25270 */
[----:B------:R-:W-:Y:S02]  /*01d0*/  UIADD3 UR10, UR6, -0x1, URZ ;  /* 0xffffffff060a7890 */ /* 0x000fe4000fffe03f */
[----:B------:R-:W-:Y:S02]  /*01e0*/  UISETP.EQ.OR UP0, UPT, UR8, URZ, !UP0 ;  /* 0x0000003f0800728c */ /* 0x000fe4000c702670 */
[----:B------:R-:W-:Y:S02]  /*01f0*/  UISETP.GE.U32.AND UP1, UPT, UR10, 0x2, UPT ;  /* 0x000000020a00788c */ /* 0x000fe4000bf26070 */
[----:B------:R-:W-:-:S04]  /*0200*/  UISETP.EQ.AND UP0, UPT, UR6, URZ, UP0 ;  /* 0x0000003f0600728c */ /* 0x000fc80008702270 */
[----:B------:R-:W-:-:S04]  /*0210*/  USEL UR13, URZ, 0x1, !UP0 ;  /* 0x000000013f0d7887 */ /* 0x000fc8000c000000 */
[----:B------:R-:W-:Y:S01]  /*0220*/  USEL UR13, UR13, 0x2, UP1 ;  /* 0x000000020d0d7887 */ /* 0x000fe20008800000 */
[----:B0-----:R-:W-:-:S13]  /*0230*/  ISETP.NE.AND P0, PT, R2, RZ, PT ;  /* 0x000000ff0200720c */ /* 0x001fda0003f05270 */
[----:B------:R-:W-:Y:S05]  /*0240*/  @P0 BRA `(.L_x_2) ;  /* 0x0000000000700947 */ /* 0x000fea0003800000 */
[----:B------:R-:W0:Y:S01]  /*0250*/  S2UR UR9, SR_CgaCtaId ;  /* 0x00000000000979c3 */ /* 0x000e220000008800 */
[----:B------:R-:W-:Y:S01]  /*0260*/  UMOV UR4, 0x400 ;  /* 0x0000040000047882 */ /* 0x000fe20000000000 */
[----:B------:R-:W-:Y:S01]  /*0270*/  UMOV UR5, 0x1 ;  /* 0x0000000100057882 */ /* 0x000fe20000000000 */
[----:B------:R-:W-:Y:S01]  /*0280*/  UMOV UR6, 0x100 ;  /* 0x0000010000067882 */ /* 0x000fe20000000000 */
[----:B------:R-:W-:Y:S01]  /*0290*/  ELECT P0, URZ, PT ;  /* 0x00000000003f782f */ /* 0x000fe20003800000 */
[----:B------:R-:W-:-:S04]  /*02a0*/  UIADD3 UR6, -UR6, 0x100000, URZ ;  /* 0x0010000006067890 */ /* 0x000fc8000fffe13f */
[----:B------:R-:W-:Y:S02]  /*02b0*/  USHF.L.U32 UR7, UR6, 0xb, URZ ;  /* 0x0000000b06077899 */ /* 0x000fe4000800063f */
[----:B------:R-:W-:Y:S02]  /*02c0*/  USHF.L.U32 UR6, UR6, 0x1, URZ ;  /* 0x0000000106067899 */ /* 0x000fe4000800063f */
[----:B0-----:R-:W-:Y:S02]  /*02d0*/  ULEA UR9, UR9, UR4, 0x18 ;  /* 0x0000000409097291 */ /* 0x001fe4000f8ec03f */
[----:B------:R-:W-:-:S04]  /*02e0*/  UIADD3 UR4, -UR5, 0x100000, URZ ;  /* 0x0010000005047890 */ /* 0x000fc8000fffe13f */
[----:B------:R-:W-:Y:S02]  /*02f0*/  USHF.L.U32 UR5, UR4, 0xb, URZ ;  /* 0x0000000b04057899 */ /* 0x000fe4000800063f */
[----:B------:R-:W-:Y:S01]  /*0300*/  USHF.L.U32 UR4, UR4, 0x1, URZ ;  /* 0x0000000104047899 */ /* 0x000fe2000800063f */
[----:B------:R-:W0:Y:S11]  /*0310*/  FENCE.VIEW.ASYNC.S ;  /* 0x00000000000073c6 */ /* 0x000e360000000000 */
[----:B0-----:R0:W1:Y:S01]  /*0320*/  SYNCS.EXCH.64 URZ, [UR9], UR4 ;  /* 0x00000004093f75b2 */ /* 0x0010620008000100 */
[----:B------:R0:W2:Y:S01]  /*0330*/  SYNCS.EXCH.64 URZ, [UR9+0x38], UR6 ;  /* 0x00003806093f75b2 */ /* 0x0000a20008000100 */
[----:B------:R0:W3:Y:S01]  /*0340*/  SYNCS.EXCH.64 URZ, [UR9+0x8], UR4 ;  /* 0x00000804093f75b2 */ /* 0x0000e20008000100 */
[----:B------:R0:W4:Y:S01]  /*0350*/  SYNCS.EXCH.64 URZ, [UR9+0x40], UR6 ;  /* 0x00004006093f75b2 */ /* 0x0001220008000100 */
[----:B------:R0:W0:Y:S01]  /*0360*/  SYNCS.EXCH.64 URZ, [UR9+0x10], UR4 ;  /* 0x00001004093f75b2 */ /* 0x0000220008000100 */
        /* <DEDUP_REMOVED lines=9> */
[----:B------:R-:W-:Y:S01]  /*0400*/  NOP ;  /* 0x0000000000007918 */ /* 0x000fe20000000000 */
.L_x_2:
[----:B------:R-:W5:Y:S01]  /*0410*/  LDC R5, c[0x0][0x65c] ;  /* 0x00019700ff057b82 */ /* 0x000f620000000800 */
[----:B------:R1:W2:Y:S01]  /*0420*/  SHFL.IDX PT, R2, R0, RZ, 0x1f ;  /* 0x00001fff00027589 */ /* 0x0002a200000e0000 */
[----:B------:R-:W-:Y:S01]  /*0430*/  ELECT P0, URZ, PT ;  /* 0x00000000003f782f */ /* 0x000fe20003800000 */
[----:B------:R-:W-:Y:S01]  /*0440*/  IMAD.MOV.U32 R3, RZ, RZ, RZ ;  /* 0x000000ffff037224 */ /* 0x000fe200078e00ff */
[----:B0-----:R-:W-:Y:S01]  /*0450*/  UMOV UR4, 0x20 ;  /* 0x0000002000047882 */ /* 0x001fe20000000000 */
[----:B------:R-:W0:Y:S01]  /*0460*/  S2R R4, SR_CTAID.Y ;  /* 0x0000000000047919 */ /* 0x000e220000002600 */
[----:B------:R-:W-:Y:S01]  /*0470*/  NOP ;  /* 0x0000000000007918 */ /* 0x000fe20000000000 */
[----:B------:R-:W-:Y:S01]  /*0480*/  NOP ;  /* 0x0000000000007918 */ /* 0x000fe20000000000 */
[----:B-1----:R-:W-:Y:S02]  /*0490*/  LOP3.LUT R0, R0, 0xffffefff, RZ, 0xc0, !PT ;  /* 0xffffefff00007812 */ /* 0x002fe400078ec0ff */
[----:B-----5:R-:W-:-:S02]  /*04a0*/  ISETP.NE.AND P2, PT, R5, 0x1, PT ;  /* 0x000000010500780c */ /* 0x020fc40003f45270 */
[----:B--2---:R-:W-:Y:S02]  /*04b0*/  ISETP.NE.OR P0, PT, R2, RZ, !P0 ;  /* 0x000000ff0200720c */ /* 0x004fe40004705670 */
[----:B------:R-:W1:Y:S09]  /*04c0*/  S2R R2, SR_CTAID.X ;  /* 0x0000000000027919 */ /* 0x000e720000002500 */
[----:B------:R-:W1:Y:S01]  /*04d0*/  @P2 LDC R9, c[0x0][0x10] ;  /* 0x00000400ff092b82 */ /* 0x000e620000000800 */
[----:B0-----:R-:W-:Y:S01]  /*04e0*/  @P2 IMAD.MOV.U32 R6, RZ, RZ, R4 ;  /* 0x000000ffff062224 */ /* 0x001fe200078e0004 */
[----:B------:R-:W-:Y:S01]  /*04f0*/  VOTEU.ALL UP0, P0 ;  /* 0x00000000003f7886 */ /* 0x000fe20000000000 */
[----:B------:R-:W-:Y:S01]  /*0500*/  @P2 IMAD.MOV.U32 R7, RZ, RZ, RZ ;  /* 0x000000ffff072224 */ /* 0x000fe200078e00ff */
[----:B------:R-:W-:Y:S01]  /*0510*/  VOTEU.ALL UP1, P0 ;  /* 0x00000000003f7886 */ /* 0x000fe20000020000 */
[----:B------:R-:W-:Y:S01]  /*0520*/  @P2 IMAD.MOV.U32 R11, RZ, RZ, RZ ;  /* 0x000000ffff0b2224 */ /* 0x000fe200078e00ff */
[----:B------:R-:W-:Y:S01]  /*0530*/  @P2 LOP3.LUT R0, R0, 0x1000, RZ, 0xfc, !PT ;  /* 0x0000100000002812 */ /* 0x000fe200078efcff */
[----:B------:R-:W-:Y:S01]  /*0540*/  @!UP0 UMOV UR6, 0x400 ;  /* 0x0000040000068882 */ /* 0x000fe20000000000 */
[----:B------:R-:W0:Y:S01]  /*0550*/  @!P2 LDC R5, c[0x0][0xc] ;  /* 0x00000300ff05ab82 */ /* 0x000e220000000800 */
[----:B------:R-:W-:-:S04]  /*0560*/  @!UP0 UIADD3 UR4, -UR4, 0x100000, URZ ;  /* 0x0010000004048890 */ /* 0x000fc8000fffe13f */
[----:B------:R-:W-:Y:S02]  /*0570*/  @!UP0 USHF.L.U32 UR5, UR4, 0xb, URZ ;  /* 0x0000000b04058899 */ /* 0x000fe4000800063f */
[----:B------:R-:W-:Y:S01]  /*0580*/  @!UP0 USHF.L.U32 UR4, UR4, 0x1, URZ ;  /* 0x0000000104048899 */ /* 0x000fe2000800063f */
[----:B------:R-:W2:Y:S01]  /*0590*/  @!UP0 S2UR UR7, SR_CgaCtaId ;  /* 0x00000000000789c3 */ /* 0x000ea20000008800 */
[----:B-1----:R-:W-:-:S04]  /*05a0*/  @P2 IMAD.WIDE.U32 R8, R2, R9, R6 ;  /* 0x0000000902082225 */ /* 0x002fc800078e0006 */
[----:B------:R-:W-:Y:S02]  /*05b0*/  @P2 IMAD.MOV.U32 R14, RZ, RZ, R8 ;  /* 0x000000ffff0e2224 */ /* 0x000fe400078e0008 */
[----:B------:R-:W-:Y:S02]  /*05c0*/  @P2 IMAD.IADD R15, R9, 0x1, R11 ;  /* 0x00000001090f2824 */ /* 0x000fe400078e020b */
[----:B0-----:R-:W-:-:S04]  /*05d0*/  @!P2 IMAD.WIDE.U32 R6, R5, R4, R2 ;  /* 0x000000040506a225 */ /* 0x001fc800078e0002 */
[----:B------:R-:W-:Y:S02]  /*05e0*/  @!P2 IMAD.MOV.U32 R14, RZ, RZ, R6 ;  /* 0x000000ffff0ea224 */ /* 0x000fe400078e0006 */
[----:B------:R-:W-:Y:S01]  /*05f0*/  @!P2 IMAD.MOV.U32 R15, RZ, RZ, R7 ;  /* 0x000000ffff0fa224 */ /* 0x000fe200078e0007 */
[----:B--2---:R-:W-:Y:S02]  /*0600*/  @!UP0 ULEA UR6, UR7, UR6, 0x18 ;  /* 0x0000000607068291 */ /* 0x004fe4000f8ec03f */
[----:B------:R0:W-:Y:S01]  /*0610*/  STL [R1+0x2a0], R14 ;  /* 0x0002a00e01007387 */ /* 0x0001e20000100800 */
[----:B------:R-:W-:-:S03]  /*0620*/  VOTEU.ALL UP0, P0 ;  /* 0x00000000003f7886 */ /* 0x000fc60000000000 */
[----:B------:R0:W-:Y:S04]  /*0630*/  STL [R1+0x294], R15 ;  /* 0x0002940f01007387 */ /* 0x0001e80000100800 */
[----:B------:R-:W1:Y:S02]  /*0640*/  FENCE.VIEW.ASYNC.S ;  /* 0x00000000000073c6 */ /* 0x000e640000000000 */
[----:B-1----:R0:W3:Y:S01]  /*0650*/  @!UP0 SYNCS.EXCH.64 URZ, [UR6+0x80], UR4 ;  /* 0x00008004063f85b2 */ /* 0x0020e20008000100 */
[----:B------:R0:W3:Y:S01]  /*0660*/  @!UP1 SYNCS.EXCH.64 URZ, [UR6+0x88], UR4 ;  /* 0x00008804063f95b2 */ /* 0x0000e20008000100 */
[----:B------:R-:W-:Y:S01]  /*0670*/  NOP ;  /* 0x0000000000007918 */ /* 0x000fe20000000000 */
[----:B---34-:R-:W-:Y:S06]  /*0680*/  BAR.SYNC.DEFER_BLOCKING 0x0 ;  /* 0x0000000000007b1d */ /* 0x018fec0000010000 */
[----:B0-----:R-:W-:Y:S05]  /*0690*/  @!P1 BRA `(.L_x_3) ;  /* 0x000001cc00389947 */ /* 0x001fea0003800000 */
[----:B------:R-:W-:-:S06]  /*06a0*/  UISETP.GT.U32.AND UP0, UPT, UR10, 0x1, UPT ;  /* 0x000000010a00788c */ /* 0x000fcc000bf04070 */
[----:B------:R-:W-:-:S13]  /*06b0*/  PLOP3.LUT P0, PT, PT, PT, UP0, 0x80, 0x0 ;  /* 0x000000000000781c */ /* 0x000fda0003f0f008 */
[----:B------:R-:W-:Y:S05]  /*06c0*/  @P0 EXIT ;  /* 0x000000000000094d */ /* 0x000fea0003800000 */
[----:B------:R-:W-:Y:S01]  /*06d0*/  IMAD.MOV.U32 R7, RZ, RZ, -0x1 ;  /* 0xffffffffff077424 */ /* 0x000fe200078e00ff */
[----:B------:R-:W-:Y:S01]  /*06e0*/  ULDC.64 UR4, c[0x0][0x650] ;  /* 0x0001940000047ab9 */ /* 0x000fe20000000a00 */
[----:B------:R-:W-:Y:S01]  /*06f0*/  IMAD.MOV.U32 R6, RZ, RZ, -0x1 ;  /* 0xffffffffff067424 */ /* 0x000fe200078e00ff */
[----:B------:R-:W-:Y:S01]  /*0700*/  ISETP.GE.U32.AND P0, PT, R14, UR4, PT ;  /* 0x000000040e007c0c */ /* 0x000fe2000bf06070 */
[----:B------:R-:W-:Y:S01]  /*0710*/  UMOV UR9, 0xffffffff ;  /* 0xffffffff00097882 */ /* 0x000fe20000000000 */
[----:B------:R0:W-:Y:S01]  /*0720*/  STL [R1+0x298], R7 ;  /* 0x0002980701007387 */ /* 0x0001e20000100800 */
[----:B------:R-:W-:Y:S02]  /*0730*/  PRMT R5, RZ, 0x7610, R5 ;  /* 0x00007610ff057816 */ /* 0x000fe40000000005 */
[----:B------:R-:W-:Y:S01]  /*0740*/  ISETP.GE.U32.AND.EX P0, PT, R15, UR5, PT, P0 ;  /* 0x000000050f007c0c */ /* 0x000fe2000bf06100 */
[----:B------:R0:W-:-:S12]  /*0750*/  STL [R1+0x29c], R6 ;  /* 0x00029c0601007387 */ /* 0x0001d80000100800 */
[----:B0-----:R-:W-:Y:S05]  /*0760*/  @P0 BRA `(.L_x_4) ;  /* 0x00000004006c0947 */ /* 0x001fea0003800000 */
[----:B------:R-:W-:Y:S01]  /*0770*/  ULDC.64 UR14, c[0x0][0x628] ;  /* 0x00018a00000e7ab9 */ /* 0x000fe20000000a00 */
[----:B------:R-:W0:Y:S01]  /*0780*/  LDC.64 R12, c[0x0][0x620] ;  /* 0x00018800ff0c7b82 */ /* 0x000e220000000a00 */
[----:B------:R-:W-:Y:S01]  /*0790*/  ISETP.NE.U32.AND P0, PT, RZ, UR14, PT ;  /* 0x0000000eff007c0c */ /* 0x000fe2000bf05070 */
[----:B------:R-:W-:Y:S01]  /*07a0*/  ULDC UR11, c[0x0][0x630] ;  /* 0x00018c00000b7ab9 */ /* 0x000fe20000000800 */
[----:B------:R-:W-:Y:S02]  /*07b0*/  R2UR UR4, R14 ;  /* 0x000000000e0472ca */ /* 0x000fe400000e0000 */
[----:B------:R-:W-:Y:S02]  /*07c0*/  ISETP.NE.AND.EX P0, PT, RZ, UR15, PT, P0 ;  /* 0x0000000fff007c0c */ /* 0x000fe4000bf05300 */
[----:B------:R-:W-:-:S11]  /*07d0*/  R2UR UR5, R15 ;  /* 0x000000000f0572ca */ /* 0x000fd600000e0000 */
[----:B------:R-:W-:Y:S05]  /*07e0*/  @!P0 BRA `(.L_x_5) ;  /* 0x0000000000308947 */ /* 0x000fea0003800000 */
[----:B------:R-:W-:Y:S01]  /*07f0*/  R2UR UR4, R14 ;  /* 0x000000000e0472ca */ /* 0x000fe200000e0000 */
[----:B------:R-:W-:Y:S01]  /*0800*/  ULDC UR8, c[0x0][0x634] ;  /* 0x00018d0000087ab9 */ /* 0x000fe20000000800 */
[----:B------:R-:W-:-:S11]  /*0810*/  R2UR UR10, R15 ;  /* 0x000000000f0a72ca */ /* 0x000fd600000e0000 */
[----:B------:R-:W-:-:S04]  /*0820*/  UIADD3 UR8, UP0, UR4, UR8, URZ ;  /* 0x0000000804087290 */ /* 0x000fc8000ff1e03f */
[----:B------:R-:W-:-:S04]  /*0830*/  UIADD3.X UR10, URZ, UR10, URZ, UP0, !UPT ;  /* 0x0000000a3f0a7290 */ /* 0x000fc800087fe43f */
[----:B------:R-:W-:-:S04]  /*0840*/  UIMAD.WIDE.U32 UR4, UR10, UR14, URZ ;  /* 0x0000000e0a0472a5 */ /* 0x000fc8000f8e003f */
[----:B------:R-:W-:Y:S02]  /*0850*/  UIMAD.WIDE.U32 UR6, UP0, UR8, UR15, UR4 ;  /* 0x0000000f080672a5 */ /* 0x000fe4000f800004 */
[----:B------:R-:W-:Y:S02]  /*0860*/  UIMAD.WIDE.U32 UR4, UR8, UR14, URZ ;  /* 0x0000000e080472a5 */ /* 0x000fe4000f8e003f */
[----:B------:R-:W-:Y:S02]  /*0870*/  UIADD3.X UR9, URZ, URZ, URZ, UP0, !UPT ;  /* 0x0000003f3f097290 */ /* 0x000fe400087fe43f */
[----:B------:R-:W-:Y:S01]  /*0880*/  UIADD3 URZ, UP0, UR5, UR6, URZ ;  /* 0x00000006053f7290 */ /* 0x000fe2000ff1e03f */
[----:B------:R-:W-:-:S03]  /*0890*/  UMOV UR8, UR7 ;  /* 0x0000000700087c82 */ /* 0x000fc60008000000 */
[----:B------:R-:W-:-:S12]  /*08a0*/  UIMAD.WIDE.U32.X UR4, UR10, UR15, UR8, UP0 ;  /* 0x0000000f0a0472a5 */ /* 0x000fd800080e0408 */
.L_x_5:
[----:B------:R-:W-:Y:S01]  /*08b0*/  USHF.R.U64 UR9, UR4, UR11, UR5 ;  /* 0x0000000b04097299 */ /* 0x000fe20008001205 */
[----:B------:R-:W1:Y:S01]  /*08c0*/  LDC R10, c[0x0][0x618] ;  /* 0x00018600ff0a7b82 */ /* 0x000e620000000800 */
[----:B------:R-:W-:Y:S01]  /*08d0*/  USHF.R.U32.HI UR4, URZ, UR11, UR5 ;  /* 0x0000000b3f047299 */ /* 0x000fe20008011605 */
[----:B------:R-:W-:Y:S01]  /*08e0*/  I2FP.F32.U32 R3, R2 ;  /* 0x0000000200037245 */ /* 0x000fe20000201000 */
[----:B------:R-:W-:Y:S01]  /*08f0*/  IMAD.MOV.U32 R6, RZ, RZ, R14 ;  /* 0x000000ffff067224 */ /* 0x000fe200078e000e */
[----:B------:R-:W-:Y:S01]  /*0900*/  ULDC UR5, c[0x0][0x150] ;  /* 0x0000540000057ab9 */ /* 0x000fe20000000800 */
[----:B------:R-:W-:Y:S01]  /*0910*/  IADD3 R9, P0, RZ, -UR9, RZ ;  /* 0x80000009ff097c10 */ /* 0x000fe2000ff1e0ff */
[----:B------:R-:W-:Y:S02]  /*0920*/  IMAD.MOV.U32 R7, RZ, RZ, R15 ;  /* 0x000000ffff077224 */ /* 0x000fe400078e000f */
[----:B------:R-:W-:Y:S01]  /*0930*/  FMUL R3, R3, UR5 ;  /* 0x0000000503037c20 */ /* 0x000fe20008400000 */
[----:B------:R-:W2:Y:S01]  /*0940*/  LDC.64 R20, c[0x0][0x640] ;  /* 0x00019000ff147b82 */ /* 0x000ea20000000a00 */
[----:B------:R-:W-:Y:S01]  /*0950*/  IMAD.X R11, RZ, RZ, ~UR4, P0 ;  /* 0x80000004ff0b7e24 */ /* 0x000fe200080e06ff */
[----:B------:R-:W-:Y:S01]  /*0960*/  ULDC UR4, c[0x0][0x154] ;  /* 0x0000550000047ab9 */ /* 0x000fe20000000800 */
[----:B0-----:R-:W-:-:S02]  /*0970*/  IMAD.WIDE.U32 R6, R9, R12, R6 ;  /* 0x0000000c09067225 */ /* 0x001fc400078e0006 */
[----:B------:R-:W0:Y:S02]  /*0980*/  F2I.U32.TRUNC.NTZ R3, R3 ;  /* 0x0000000300037305 */ /* 0x000e24000020f000 */
[----:B------:R-:W-:Y:S01]  /*0990*/  IMAD R8, R11, R12, RZ ;  /* 0x0000000c0b087224 */ /* 0x000fe200078e02ff */
[----:B------:R-:W3:Y:S03]  /*09a0*/  LDC R5, c[0x0][0x144] ;  /* 0x00005100ff057b82 */ /* 0x000ee60000000800 */
[----:B------:R-:W-:-:S04]  /*09b0*/  IMAD R9, R9, R13, R8 ;  /* 0x0000000d09097224 */ /* 0x000fc800078e0208 */
[----:B------:R-:W-:Y:S01]  /*09c0*/  IMAD.IADD R7, R7, 0x1, R9 ;  /* 0x0000000107077824 */ /* 0x000fe200078e0209 */
[----:B------:R-:W4:Y:S01]  /*09d0*/  LDC R12, c[0x0][0x608] ;  /* 0x00018200ff0c7b82 */ /* 0x000f220000000800 */
[----:B------:R-:W-:Y:S02]  /*09e0*/  IMAD.MOV.U32 R9, RZ, RZ, -0x1 ;  /* 0xffffffffff097424 */ /* 0x000fe400078e00ff */
[----:B0-----:R-:W-:Y:S01]  /*09f0*/  IMAD.MOV R8, RZ, RZ, -R3 ;  /* 0x000000ffff087224 */ /* 0x001fe200078e0a03 */
[----:B-1----:R-:W-:Y:S02]  /*0a00*/  SHF.R.U64 R14, R6, R10, R7 ;  /* 0x0000000a060e7219 */ /* 0x002fe40000001207 */
[----:B------:R-:W-:Y:S02]  /*0a10*/  I2FP.F32.U32 R6, R4 ;  /* 0x0000000400067245 */ /* 0x000fe40000201000 */
[----:B------:R-:W0:Y:S01]  /*0a20*/  LDC R18, c[0x0][0x658] ;  /* 0x00019600ff127b82 */ /* 0x000e220000000800 */
[----:B--2---:R-:W-:-:S02]  /*0a30*/  ISETP.NE.U32.AND P0, PT, R20, RZ, PT ;  /* 0x000000ff1400720c */ /* 0x004fc40003f05070 */
[----:B------:R-:W-:Y:S01]  /*0a40*/  SHF.R.U32.HI R3, RZ, R10, R7 ;  /* 0x0000000aff037219 */ /* 0x000fe20000011607 */
[----:B------:R-:W-:Y:S01]  /*0a50*/  FMUL R6, R6, UR4 ;  /* 0x0000000406067c20 */ /* 0x000fe20008400000 */
[----:B------:R-:W-:Y:S01]  /*0a60*/  ISETP.NE.AND.EX P0, PT, R21, RZ, PT, P0 ;  /* 0x000000ff1500720c */ /* 0x000fe20003f05300 */
[----:B------:R-:W-:Y:S02]  /*0a70*/  IMAD.MOV.U32 R7, RZ, RZ, 0x1 ;  /* 0x00000001ff077424 */ /* 0x000fe400078e00ff */
[----:B------:R-:W1:Y:S01]  /*0a80*/  LDC R13, c[0x0][0x148] ;  /* 0x00005200ff0d7b82 */ /* 0x000e620000000800 */
[----:B---3--:R-:W-:-:S07]  /*0a90*/  IMAD R5, R5, R8, R2 ;  /* 0x0000000805057224 */ /* 0x008fce00078e0202 */
[----:B------:R-:W2:Y:S01]  /*0aa0*/  LDC R16, c[0x0][0x600] ;  /* 0x00018000ff107b82 */ /* 0x000ea20000000800 */
[-CC-:B----4-:R-:W-:Y:S02]  /*0ab0*/  SHF.R.U64 R24, R14, R12.reuse, R3.reuse ;  /* 0x0000000c0e187219 */ /* 0x190fe40000001203 */
[----:B------:R-:W-:Y:S02]  /*0ac0*/  SHF.R.U32.HI R3, RZ, R12, R3 ;  /* 0x0000000cff037219 */ /* 0x000fe40000011603 */
[----:B------:R3:W4:Y:S03]  /*0ad0*/  F2I.U32.TRUNC.NTZ R12, R6 ;  /* 0x00000006000c7305 */ /* 0x000726000020f000 */
[----:B------:R-:W1:Y:S01]  /*0ae0*/  LDC R17, c[0x0][0x648] ;  /* 0x00019200ff117b82 */ /* 0x000e620000000800 */
[-C--:B0-----:R-:W-:Y:S02]  /*0af0*/  SHF.L.U32 R2, R9, R18.reuse, RZ ;  /* 0x0000001209027219 */ /* 0x081fe400000006ff */
[----:B------:R-:W-:-:S02]  /*0b00*/  SHF.R.U64 R26, R24, R18, R3 ;  /* 0x00000012181a7219 */ /* 0x000fc40000001203 */
[----:B------:R-:W-:Y:S02]  /*0b10*/  LOP3.LUT R11, RZ, R2, RZ, 0x33, !PT ;  /* 0x00000002ff0b7212 */ /* 0x000fe400078e33ff */
[-C--:B------:R-:W-:Y:S01]  /*0b20*/  SHF.R.U32.HI R3, RZ, R18.reuse, R3 ;  /* 0x00000012ff037219 */ /* 0x080fe20000011603 */
[----:B------:R-:W0:Y:S01]  /*0b30*/  LDC R19, c[0x0][0x638] ;  /* 0x00018e00ff137b82 */ /* 0x000e220000000800 */
[----:B------:R-:W-:Y:S01]  /*0b40*/  SHF.L.U32 R10, R7, R18, RZ ;  /* 0x00000012070a7219 */ /* 0x000fe200000006ff */
[----:B------:R-:W-:-:S06]  /*0b50*/  IMAD.MOV.U32 R2, RZ, RZ, R26 ;  /* 0x000000ffff027224 */ /* 0x000fcc00078e001a */
[----:B------:R-:W0:Y:S01]  /*0b60*/  LDC R22, c[0x0][0x610] ;  /* 0x00018400ff167b82 */ /* 0x000e220000000800 */
[----:B---34-:R-:W-:Y:S05]  /*0b70*/  @!P0 BRA `(.L_x_6) ;  /* 0x0000000000288947 */ /* 0x018fea0003800000 */
[----:B------:R-:W3:Y:S02]  /*0b80*/  LDC R9, c[0x0][0x64c] ;  /* 0x00019300ff097b82 */ /* 0x000ee40000000800 */
[----:B---3--:R-:W-:-:S05]  /*0b90*/  IADD3 R9, P0, R26, R9, RZ ;  /* 0x000000091a097210 */ /* 0x008fca0007f1e0ff */
[----:B------:R-:W-:-:S04]  /*0ba0*/  IMAD.X R15, RZ, RZ, R3, P0 ;  /* 0x000000ffff0f7224 */ /* 0x000fc800000e0603 */
[----:B------:R-:W-:-:S04]  /*0bb0*/  IMAD.WIDE.U32 R2, R15, R20, RZ ;  /* 0x000000140f027225 */ /* 0x000fc800078e00ff */
[----:B------:R-:W-:-:S04]  /*0bc0*/  IMAD.WIDE.U32 R6, P0, R9, R21, R2 ;  /* 0x0000001509067225 */ /* 0x000fc80007800002 */
[----:B------:R-:W-:-:S04]  /*0bd0*/  IMAD.WIDE.U32 R2, R9, R20, RZ ;  /* 0x0000001409027225 */ /* 0x000fc800078e00ff */
[----:B------:R-:W-:Y:S01]  /*0be0*/  IMAD.X R9, RZ, RZ, RZ, P0 ;  /* 0x000000ffff097224 */ /* 0x000fe200000e06ff */
[----:B------:R-:W-:Y:S01]  /*0bf0*/  IADD3 RZ, P0, R3, R6, RZ ;  /* 0x0000000603ff7210 */ /* 0x000fe20007f1e0ff */
[----:B------:R-:W-:-:S04]  /*0c00*/  IMAD.MOV.U32 R8, RZ, RZ, R7 ;  /* 0x000000ffff087224 */ /* 0x000fc800078e0007 */
[----:B------:R-:W-:-:S08]  /*0c10*/  IMAD.WIDE.U32.X R2, R15, R21, R8, P0 ;  /* 0x000000150f027225 */ /* 0x000fd000000e0408 */
.L_x_6:
[----:B-1----:R-:W-:Y:S01]  /*0c20*/  SHF.R.U64 R2, R2, R17, R3 ;  /* 0x0000001102027219 */ /* 0x002fe20000001203 */
[----:B--2---:R-:W-:Y:S01]  /*0c30*/  VIADD R3, R16, 0xffffffff ;  /* 0xffffffff10037836 */ /* 0x004fe20000000000 */
[----:B------:R-:W-:Y:S01]  /*0c40*/  LOP3.LUT R11, R24, R11, RZ, 0xc0, !PT ;  /* 0x0000000b180b7212 */ /* 0x000fe200078ec0ff */
[----:B------:R-:W-:Y:S02]  /*0c50*/  IMAD.MOV R12, RZ, RZ, -R12 ;  /* 0x000000ffff0c7224 */ /* 0x000fe400078e0a0c */
[----:B------:R-:W-:Y:S01]  /*0c60*/  IMAD.MOV R6, RZ, RZ, -R2 ;  /* 0x000000ffff067224 */ /* 0x000fe200078e0a02 */
[----:B------:R-:W-:Y:S01]  /*0c70*/  LOP3.LUT R14, R14, R3, RZ, 0xc0, !PT ;  /* 0x000000030e0e7212 */ /* 0x000fe200078ec0ff */
[----:B------:R-:W-:Y:S02]  /*0c80*/  @P2 IMAD R5, R13, R12, R4 ;  /* 0x0000000c0d052224 */ /* 0x000fe400078e0204 */
[----:B------:R-:W-:Y:S02]  /*0c90*/  IMAD R2, R10, R2, R11 ;  /* 0x000000020a027224 */ /* 0x000fe400078e020b */
[----:B0-----:R-:W-:-:S02]  /*0ca0*/  IMAD R3, R6, R19, R26 ;  /* 0x0000001306037224 */ /* 0x001fc400078e021a */
[----:B------:R-:W-:Y:S02]  /*0cb0*/  IMAD R2, R2, R22, R5 ;  /* 0x0000001602027224 */ /* 0x000fe400078e0205 */
[----:B------:R-:W-:Y:S02]  /*0cc0*/  IMAD R3, R3, R16, R14 ;  /* 0x0000001003037224 */ /* 0x000fe400078e020e */
[----:B------:R-:W-:-:S03]  /*0cd0*/  IMAD.MOV.U32 R5, RZ, RZ, 0x1 ;  /* 0x00000001ff057424 */ /* 0x000fc600078e00ff */
[----:B------:R-:W-:Y:S02]  /*0ce0*/  SEL R4, R3, R2, !P2 ;  /* 0x0000000203047207 */ /* 0x000fe40005000000 */
[----:B------:R-:W-:-:S03]  /*0cf0*/  SEL R2, R2, R3, !P2 ;  /* 0x0000000302027207 */ /* 0x000fc60005000000 */
[----:B------:R0:W-:Y:S04]  /*0d00*/  STL [R1+0x29c], R4 ;  /* 0x00029c0401007387 */ /* 0x0001e80000100800 */
[----:B------:R0:W-:Y:S02]  /*0d10*/  STL [R1+0x298], R2 ;  /* 0x0002980201007387 */ /* 0x0001e40000100800 */
.L_x_4:
[----:B------:R-:W-:-:S08]  /*0d20*/  NOP ;  /* 0x0000000000007918 */ /* 0x000fd00000000000 */
[----:B------:R-:W1:Y:S02]  /*0d30*/  USETMAXREG.TRY_ALLOC.CTAPOOL UP0, 0xe8 ;  /* 0x000000e8000079c8 */ /* 0x000e640008000600 */
[----:B-1----:R-:W-:-:S13]  /*0d40*/  PLOP3.LUT P0, PT, PT, PT, UP0, 0x80, 0x0 ;  /* 0x000000000000781c */ /* 0x002fda0003f0f008 */
[----:B------:R-:W-:Y:S05]  /*0d50*/  @!P0 BRA `(.L_x_4) ;  /* 0xfffffffc00f08947 */ /* 0x000fea000383ffff */
[----:B------:R-:W-:Y:S01]  /*0d60*/  ULDC.64 UR4, c[0x0][0x598] ;  /* 0x0001660000047ab9 */ /* 0x000fe20000000a00 */
[----:B------:R-:W-:Y:S01]  /*0d70*/  ULDC.64 UR14, c[0x0][0x208] ;  /* 0x00008200000e7ab9 */ /* 0x000fe20000000a00 */
[----:B------:R-:W-:-:S04]  /*0d80*/  ISETP.NE.U32.AND P0, PT, RZ, UR4, PT ;  /* 0x00000004ff007c0c */ /* 0x000fc8000bf05070 */
[----:B------:R-:W-:-:S13]  /*0d90*/  ISETP.NE.AND.EX P0, PT, RZ, UR5, PT, P0 ;  /* 0x00000005ff007c0c */ /* 0x000fda000bf05300 */
[----:B------:R-:W-:Y:S05]  /*0da0*/  @!P0 BRA `(.L_x_7) ;  /* 0x0000000000208947 */ /* 0x000fea0003800000 */
[----:B0-----:R-:W0:Y:S02]  /*0db0*/  LDC.64 R2, c[0x0][0x598] ;  /* 0x00016600ff027b82 */ /* 0x001e240000000a00 */
[----:B0-----:R-:W2:Y:S02]  /*0dc0*/  LDG.E.64 R2, desc[UR14][R2.64] ;  /* 0x0000000e02027981 */ /* 0x001ea4000c1e1b00 */
[----:B--2---:R-:W-:-:S04]  /*0dd0*/  ISETP.NE.U32.AND P0, PT, R2, RZ, PT ;  /* 0x000000ff0200720c */ /* 0x004fc80003f05070 */
[----:B------:R-:W-:-:S13]  /*0de0*/  ISETP.NE.AND.EX P0, PT, R3, RZ, PT, P0 ;  /* 0x000000ff0300720c */ /* 0x000fda0003f05300 */
[----:B------:R-:W-:Y:S05]  /*0df0*/  @!P0 BRA `(.L_x_7) ;  /* 0x00000000000c8947 */ /* 0x000fea0003800000 */
[----:B------:R-:W2:Y:S02]  /*0e00*/  LD.E R2, desc[UR14][R2.64] ;  /* 0x0000000e02027980 */ /* 0x000ea4000c101900 */
[----:B--2---:R-:W-:Y:S01]  /*0e10*/  R2UR UR20, R2 ;  /* 0x00000000021472ca */ /* 0x004fe200000e0000 */
[----:B------:R-:W-:-:S14]  /*0e20*/  BRA `(.L_x_8) ;  /* 0x0000000000247947 */ /* 0x000fdc0003800000 */
.L_x_7:
[----:B------:R-:W-:Y:S02]  /*0e30*/  ULDC.64 UR4, c[0x0][0x588] ;  /* 0x0001620000047ab9 */ /* 0x000fe40000000a00 */
[----:B------:R-:W-:-:S04]  /*0e40*/  ISETP.NE.U32.AND P0, PT, RZ, UR4, PT ;  /* 0x00000004ff007c0c */ /* 0x000fc8000bf05070 */
[----:B------:R-:W-:-:S13]  /*0e50*/  ISETP.NE.AND.EX P0, PT, RZ, UR5, PT, P0 ;  /* 0x00000005ff007c0c */ /* 0x000fda000bf05300 */
[----:B------:R-:W-:Y:S05]  /*0e60*/  @!P0 BRA `(.L_x_9) ;  /* 0x0000000000108947 */ /* 0x000fea0003800000 */
[----:B0-----:R-:W0:Y:S02]  /*0e70*/  LDC.64 R2, c[0x0][0x588] ;  /* 0x00016200ff027b82 */ /* 0x001e240000000a00 */
[----:B0-----:R-:W2:Y:S02]  /*0e80*/  LDG.E R2, desc[UR14][R2.64] ;  /* 0x0000000e02027981 */ /* 0x001ea4000c1e1900 */
[----:B--2---:R-:W-:Y:S01]  /*0e90*/  R2UR UR20, R2 ;  /* 0x00000000021472ca */ /* 0x004fe200000e0000 */
[----:B------:R-:W-:-:S14]  /*0ea0*/  BRA `(.L_x_8) ;  /* 0x0000000000047947 */ /* 0x000fdc0003800000 */
.L_x_9:
[----:B------:R-:W-:-:S05]  /*0eb0*/  ULDC UR20, c[0x0][0x580] ;  /* 0x0001600000147ab9 */ /* 0x000fca0000000800 */
.L_x_8:
[----:B------:R-:W-:Y:S02]  /*0ec0*/  ULDC.64 UR4, c[0x0][0x5a0] ;  /* 0x0001680000047ab9 */ /* 0x000fe40000000a00 */
        /* <DEDUP_REMOVED lines=11> */
.L_x_10:
        /* <DEDUP_REMOVED lines=8> */
.L_x_12:
[----:B------:R-:W-:-:S05]  /*1000*/  ULDC UR21, c[0x0][0x584] ;  /* 0x0001610000157ab9 */ /* 0x000fca0000000800 */
.L_x_11:
[----:B------:R-:W-:-:S13]  /*1010*/  LOP3.LUT P0, RZ, R5, 0xff, RZ, 0xc0, !PT ;  /* 0x000000ff05ff7812 */ /* 0x000fda000780c0ff */
[----:B------:R-:W-:Y:S05]  /*1020*/  @!P0 EXIT ;  /* 0x000000000000894d */ /* 0x000fea0003800000 */
[----:B------:R-:W1:Y:S01]  /*1030*/  LDC.64 R8, c[0x0][0x5c8] ;  /* 0x00017200ff087b82 */ /* 0x000e620000000a00 */
[----:B------:R-:W-:Y:S01]  /*1040*/  ULDC UR4, c[0x0][0x28c] ;  /* 0x0000a30000047ab9 */ /* 0x000fe20000000800 */
[----:B------:R-:W-:Y:S02]  /*1050*/  ULOP3.LUT UR22, UR13, 0x1, URZ, 0xfc, !UPT ;  /* 0x000000010d167892 */ /* 0x000fe4000f8efc3f */
[----:B------:R-:W-:-:S04]  /*1060*/  UIADD3 UR4, UR4, 0x3f, URZ ;  /* 0x0000003f04047890 */ /* 0x000fc8000fffe03f */
[----:B------:R-:W-:-:S04]  /*1070*/  USHF.R.S32.HI UR5, URZ, 0x1f, UR4 ;  /* 0x0000001f3f057899 */ /* 0x000fc80008011404 */
[----:B------:R-:W-:-:S03]  /*1080*/  ULEA.HI UR5, UR5, UR4, URZ, 0x6 ;  /* 0x0000000405057291 */ /* 0x000fc6000f8f303f */
[----:B------:R-:W-:Y:S01]  /*1090*/  UMOV UR4, URZ ;  /* 0x0000003f00047c82 */ /* 0x000fe20008000000 */
[----:B------:R-:W-:-:S03]  /*10a0*/  USHF.R.S32.HI UR10, URZ, 0x6, UR5 ;  /* 0x000000063f0a7899 */ /* 0x000fc60008011405 */
[----:B------:R-:W-:Y:S01]  /*10b0*/  UMOV UR5, URZ ;  /* 0x0000003f00057c82 */ /* 0x000fe20008000000 */
[C-C-:B-1----:R-:W-:Y:S01]  /*10c0*/  SHF.L.U64.HI R7, R8.reuse, 0x7, R9.reuse ;  /* 0x0000000708077819 */ /* 0x142fe20000010209 */
[C---:B------:R-:W-:Y:S01]  /*10d0*/  IMAD.SHL.U32 R5, R8.reuse, 0x80, RZ ;  /* 0x0000008008057824 */ /* 0x040fe200078e00ff */
[C-C-:B------:R-:W-:Y:S01]  /*10e0*/  SHF.L.U64.HI R6, R8.reuse, 0x3, R9.reuse ;  /* 0x0000000308067819 */ /* 0x140fe20000010209 */
[C---:B0-----:R-:W-:Y:S01]  /*10f0*/  IMAD.SHL.U32 R2, R8.reuse, 0x8, RZ ;  /* 0x0000000808027824 */ /* 0x041fe200078e00ff */
[C---:B------:R-:W-:Y:S01]  /*1100*/  SHF.L.U64.HI R4, R8.reuse, 0x8, R9 ;  /* 0x0000000808047819 */ /* 0x040fe20000010209 */
[----:B------:R-:W-:-:S07]  /*1110*/  IMAD.SHL.U32 R3, R8, 0x100, RZ ;  /* 0x0000010008037824 */ /* 0x000fce00078e00ff */
.L_x_39:
[----:B------:R-:W-:Y:S01]  /*1120*/  STL [R1+0x290], RZ ;  /* 0x000290ff01007387 */ /* 0x000fe20000100800 */
[----:B0-----:R-:W0:Y:S01]  /*1130*/  S2UR UR18, SR_CgaCtaId ;  /* 0x00000000001279c3 */ /* 0x001e220000008800 */
[----:B------:R-:W-:Y:S01]  /*1140*/  UMOV UR17, 0x400 ;  /* 0x0000040000117882 */ /* 0x000fe20000000000 */
[----:B------:R-:W-:Y:S01]  /*1150*/  UMOV UR6, URZ ;  /* 0x0000003f00067c82 */ /* 0x000fe20008000000 */
[----:B------:R-:W-:Y:S01]  /*1160*/  STL [R1+0x28c], RZ ;  /* 0x00028cff01007387 */ /* 0x000fe20000100800 */
[----:B------:R-:W-:Y:S01]  /*1170*/  UMOV UR7, URZ ;  /* 0x0000003f00077c82 */ /* 0x000fe20008000000 */
[----:B------:R-:W-:Y:S01]  /*1180*/  UMOV UR8, URZ ;  /* 0x0000003f00087c82 */ /* 0x000fe20008000000 */
[----:B------:R-:W-:Y:S01]  /*1190*/  UMOV UR23, UR5 ;  /* 0x0000000500177c82 */ /* 0x000fe20008000000 */
[----:B------:R-:W-:Y:S01]  /*11a0*/  STL [R1+0x288], RZ ;  /* 0x000288ff01007387 */ /* 0x000fe20000100800 */
[----:B-1----:R-:W1:Y:S01]  /*11b0*/  LDC R9, c[0x0][0x28c] ;  /* 0x0000a300ff097b82 */ /* 0x002e620000000800 */
[----:B------:R-:W-:-:S02]  /*11c0*/  CS2R R10, SRZ ;  /* 0x00000000000a7805 */ /* 0x000fc4000001ff00 */
[----:B-----5:R-:W-:Y:S01]  /*11d0*/  CS2R R12, SRZ ;  /* 0x00000000000c7805 */ /* 0x020fe2000001ff00 */
[----:B------:R-:W-:Y:S01]  /*11e0*/  STL [R1+0x284], RZ ;  /* 0x000284ff01007387 */ /* 0x000fe20000100800 */
[----:B------:R-:W-:Y:S02]  /*11f0*/  CS2R R14, SRZ ;  /* 0x00000000000e7805 */ /* 0x000fe4000001ff00 */
[----:B------:R-:W-:Y:S02]  /*1200*/  CS2R R16, SRZ ;  /* 0x0000000000107805 */ /* 0x000fe4000001ff00 */
[----:B------:R-:W-:Y:S01]  /*1210*/  CS2R R18, SRZ ;  /* 0x0000000000127805 */ /* 0x000fe2000001ff00 */
[----:B------:R-:W-:Y:S01]  /*1220*/  STL [R1+0x280], RZ ;  /* 0x000280ff01007387 */ /* 0x000fe20000100800 */
[----:B------:R-:W-:Y:S02]  /*1230*/  CS2R R20, SRZ ;  /* 0x0000000000147805 */ /* 0x000fe4000001ff00 */
[----:B------:R-:W-:-:S02]  /*1240*/  CS2R R22, SRZ ;  /* 0x0000000000167805 */ /* 0x000fc4000001ff00 */
[----:B------:R-:W-:Y:S01]  /*1250*/  CS2R R216, SRZ ;  /* 0x0000000000d87805 */ /* 0x000fe2000001ff00 */
[----:B------:R-:W-:Y:S01]  /*1260*/  STL [R1+0x27c], RZ ;  /* 0x00027cff01007387 */ /* 0x000fe20000100800 */
[----:B------:R-:W-:Y:S02]  /*1270*/  CS2R R218, SRZ ;  /* 0x0000000000da7805 */ /* 0x000fe4000001ff00 */
[----:B------:R-:W-:Y:S02]  /*1280*/  CS2R R220, SRZ ;  /* 0x0000000000dc7805 */ /* 0x000fe4000001ff00 */
[----:B------:R-:W-:Y:S01]  /*1290*/  CS2R R222, SRZ ;  /* 0x0000000000de7805 */ /* 0x000fe2000001ff00 */
[----:B------:R-:W-:Y:S01]  /*12a0*/  STL [R1+0x278], RZ ;  /* 0x000278ff01007387 */ /* 0x000fe20000100800 */
[----:B------:R-:W-:Y:S01]  /*12b0*/  CS2R R224, SRZ ;  /* 0x0000000000e07805 */ /* 0x000fe2000001ff00 */
[----:B------:R-:W-:Y:S01]  /*12c0*/  IMAD.MOV.U32 R226, RZ, RZ, RZ ;  /* 0x000000ffffe27224 */ /* 0x000fe200078e00ff */
[----:B------:R-:W-:Y:S01]  /*12d0*/  CS2R R152, SRZ ;  /* 0x0000000000987805 */ /* 0x000fe2000001ff00 */
[----:B------:R-:W-:Y:S01]  /*12e0*/  STL [R1+0x274], RZ ;  /* 0x000274ff01007387 */ /* 0x000fe20000100800 */
[----:B------:R-:W-:Y:S01]  /*12f0*/  IMAD.U32 R227, RZ, RZ, UR4 ;  /* 0x00000004ffe37e24 */ /* 0x000fe2000f8e00ff */
[----:B------:R-:W-:-:S02]  /*1300*/  CS2R R154, SRZ ;  /* 0x00000000009a7805 */ /* 0x000fc4000001ff00 */
[----:B------:R-:W-:Y:S01]  /*1310*/  CS2R R156, SRZ ;  /* 0x00000000009c7805 */ /* 0x000fe2000001ff00 */
[----:B------:R-:W-:Y:S01]  /*1320*/  STL [R1+0x270], RZ ;  /* 0x000270ff01007387 */ /* 0x000fe20000100800 */
[----:B-1----:R-:W-:Y:S02]  /*1330*/  ISETP.GE.AND P0, PT, R9, 0x1, PT ;  /* 0x000000010900780c */ /* 0x002fe40003f06270 */
        /* <DEDUP_REMOVED lines=123> */
[----:B------:R-:W-:-:S03]  /*1af0*/  CS2R R86, SRZ ;  /* 0x0000000000567805 */ /* 0x000fc6000001ff00 */
[----:B------:R-:W-:Y:S04]  /*1b00*/  STL [R1+0x1f0], RZ ;  /* 0x0001f0ff01007387 */ /* 0x000fe80000100800 */
        /* <DEDUP_REMOVED lines=36> */
[----:B------:R-:W-:Y:S01]  /*1d50*/  STL [R1+0x15c], RZ ;  /* 0x00015cff01007387 */ /* 0x000fe20000100800 */
[----:B------:R-:W1:Y:S03]  /*1d60*/  S2R R8, SR_TID.X ;  /* 0x0000000000087919 */ /* 0x000e660000002100 */
        /* <DEDUP_REMOVED lines=8> */
[----:B-1----:R-:W-:-:S03]  /*1df0*/  LOP3.LUT R8, R8, 0x80, RZ, 0xc0, !PT ;  /* 0x0000008008087812 */ /* 0x002fc600078ec0ff */
[----:B------:R-:W-:Y:S01]  /*1e00*/  STL [R1+0x138], RZ ;  /* 0x000138ff01007387 */ /* 0x000fe20000100800 */
[----:B------:R-:W-:-:S03]  /*1e10*/  SHF.R.U32.HI R8, RZ, 0x7, R8 ;  /* 0x00000007ff087819 */ /* 0x000fc60000011608 */
        /* <DEDUP_REMOVED lines=33> */
[----:B------:R-:W1:Y:S04]  /*2030*/  SHFL.IDX PT, R8, R8, RZ, 0x1f ;  /* 0x00001fff08087589 */ /* 0x000e6800000e0000 */
[----:B------:R2:W-:Y:S04]  /*2040*/  STL [R1+0xb0], RZ ;  /* 0x0000b0ff01007387 */ /* 0x0005e80000100800 */
[----:B------:R2:W-:Y:S04]  /*2050*/  STL [R1+0xac], RZ ;  /* 0x0000acff01007387 */ /* 0x0005e80000100800 */
[----:B------:R2:W-:Y:S04]  /*2060*/  STL [R1+0xa8], RZ ;  /* 0x0000a8ff01007387 */ /* 0x0005e80000100800 */
[----:B------:R2:W-:Y:S04]  /*2070*/  STL [R1+0xa4], RZ ;  /* 0x0000a4ff01007387 */ /* 0x0005e80000100800 */
[----:B------:R2:W-:Y:S04]  /*2080*/  STL [R1+0xa0], RZ ;  /* 0x0000a0ff01007387 */ /* 0x0005e80000100800 */
[----:B------:R2:W-:Y:S01]  /*2090*/  STL [R1+0x9c], RZ ;  /* 0x00009cff01007387 */ /* 0x0005e20000100800 */
[----:B-1----:R-:W-:-:S02]  /*20a0*/  R2UR UR11, R8 ;  /* 0x00000000080b72ca */ /* 0x002fc400000e0000 */
[----:B------:R-:W-:Y:S01]  /*20b0*/  CS2R R8, SRZ ;  /* 0x0000000000087805 */ /* 0x000fe2000001ff00 */
[----:B------:R2:W-:Y:S04]  /*20c0*/  STL [R1+0x98], RZ ;  /* 0x000098ff01007387 */ /* 0x0005e80000100800 */
[----:B------:R2:W-:Y:S04]  /*20d0*/  STL [R1+0x94], RZ ;  /* 0x000094ff01007387 */ /* 0x0005e80000100800 */
[----:B------:R2:W-:Y:S02]  /*20e0*/  STL [R1+0x90], RZ ;  /* 0x000090ff01007387 */ /* 0x0005e40000100800 */
[----:B------:R-:W-:-:S02]  /*20f0*/  ULEA.HI UR12, UR11, UR11, URZ, 0x1 ;  /* 0x0000000b0b0c7291 */ /* 0x000fc4000f8f083f */
[----:B------:R2:W-:Y:S02]  /*2100*/  STL [R1+0x8c], RZ ;  /* 0x00008cff01007387 */ /* 0x0005e40000100800 */
[----:B------:R-:W-:Y:S02]  /*2110*/  ULOP3.LUT UR16, UR12, 0xffffe, URZ, 0xc0, !UPT ;  /* 0x000ffffe0c107892 */ /* 0x000fe4000f8ec03f */
[----:B------:R2:W-:Y:S01]  /*2120*/  STL [R1+0x88], RZ ;  /* 0x000088ff01007387 */ /* 0x0005e20000100800 */
[----:B0-----:R-:W-:Y:S02]  /*2130*/  ULEA UR12, UR18, UR17, 0x18 ;  /* 0x00000011120c7291 */ /* 0x001fe4000f8ec03f */
[----:B------:R-:W-:Y:S01]  /*2140*/  UIADD3 UR16, UR11, -UR16, URZ ;  /* 0x800000100b107290 */ /* 0x000fe2000fffe03f */
[----:B------:R2:W-:Y:S03]  /*2150*/  STL [R1+0x84], RZ ;  /* 0x000084ff01007387 */ /* 0x0005e60000100800 */
[----:B------:R-:W-:Y:S01]  /*2160*/  ULEA UR16, UR16, UR12, 0xc ;  /* 0x0000000c10107291 */ /* 0x000fe2000f8e603f */
[----:B------:R2:W-:Y:S03]  /*2170*/  STL [R1+0x80], RZ ;  /* 0x000080ff01007387 */ /* 0x0005e60000100800 */
[----:B------:R-:W-:Y:S01]  /*2180*/  UIADD3 UR16, UR16, 0x180, URZ ;  /* 0x0000018010107890 */ /* 0x000fe2000fffe03f */
[----:B------:R2:W-:Y:S03]  /*2190*/  STL [R1+0x7c], RZ ;  /* 0x00007cff01007387 */ /* 0x0005e60000100800 */
[----:B------:R-:W-:Y:S01]  /*21a0*/  USHF.R.U32.HI UR11, URZ, 0x4, UR16 ;  /* 0x000000043f0b7899 */ /* 0x000fe20008011610 */
[----:B------:R2:W-:Y:S03]  /*21b0*/  STL [R1+0x78], RZ ;  /* 0x000078ff01007387 */ /* 0x0005e60000100800 */
[----:B------:R-:W-:Y:S01]  /*21c0*/  ULOP3.LUT UR11, UR11, 0x3fff, URZ, 0xc0, !UPT ;  /* 0x00003fff0b0b7892 */ /* 0x000fe2000f8ec03f */
[----:B------:R2:W-:Y:S04]  /*21d0*/  STL [R1+0x74], RZ ;  /* 0x000074ff01007387 */ /* 0x0005e80000100800 */
        /* <DEDUP_REMOVED lines=28> */
[----:B------:R2:W-:Y:S01]  /*23a0*/  STL [R1], RZ ;  /* 0x000000ff01007387 */ /* 0x0005e20000100800 */
[----:B------:R-:W-:Y:S05]  /*23b0*/  @!P0 BRA `(.L_x_13) ;  /* 0x0000002400488947 */ /* 0x000fea0003800000 */
[----:B------:R-:W-:-:S06]  /*23c0*/  UISETP.NE.AND UP0, UPT, UR22, 0x3, UPT ;  /* 0x000000031600788c */ /* 0x000fcc000bf05270 */
[----:B------:R-:W-:-:S13]  /*23d0*/  PLOP3.LUT P1, PT, PT, PT, UP0, 0x80, 0x0 ;  /* 0x000000000000781c */ /* 0x000fda0003f2f008 */
[----:B------:R-:W-:Y:S05]  /*23e0*/  @!P1 BRA `(.L_x_14) ;  /* 0x0000000000049947 */ /* 0x000fea0003800000 */
[----:B------:R-:W-:Y:S01]  /*23f0*/  BPT.TRAP 0x1 ;  /* 0x000000040000795c */ /* 0x000fe20000300000 */
.L_x_14:
[----:B------:R-:W-:Y:S01]  /*2400*/  ULEA UR6, UR5, UR12, 0x3 ;  /* 0x0000000c05067291 */ /* 0x000fe2000f8e183f */
[----:B------:R-:W-:-:S05]  /*2410*/  IMAD.U32 R8, RZ, RZ, UR4 ;  /* 0x00000004ff087e24 */ /* 0x000fca000f8e00ff */
[----:B------:R-:W-:-:S04]  /*2420*/  SHF.L.U32 R8, R8, 0x1f, RZ ;  /* 0x0000001f08087819 */ /* 0x000fc800000006ff */
[----:B------:R0:W1:Y:S01]  /*2430*/  SYNCS.PHASECHK.TRANS64.TRYWAIT P0, [UR6], R8 ;  /* 0x00000008ff0075a7 */ /* 0x0000620008000146 */
[----:B------:R-:W-:Y:S05]  /*2440*/  @!P1 BRA `(.L_x_15) ;  /* 0x0000000000049947 */ /* 0x000fea0003800000 */
[----:B------:R-:W-:Y:S01]  /*2450*/  BPT.TRAP 0x1 ;  /* 0x000000040000795c */ /* 0x000fe20000300000 */
.L_x_15:
[----:B-1----:R-:W-:Y:S05]  /*2460*/  @P0 BRA `(.L_x_16) ;  /* 0x0000000000080947 */ /* 0x002fea0003800000 */
[----:B------:R-:W1:Y:S02]  /*2470*/  SYNCS.PHASECHK.TRANS64.TRYWAIT P0, [UR6], R8 ;  /* 0x00000008ff0075a7 */ /* 0x000e640008000146 */
[----:B-1----:R-:W-:Y:S05]  /*2480*/  @!P0 BRA `(.L_x_17) ;  /* 0x000001c400fc8947 */ /* 0x002fea0003800000 */
.L_x_16:
[----:B------:R3:W-:Y:S01]  /*2490*/  STL [R1+0x290], RZ ;  /* 0x000290ff01007387 */ /* 0x0007e20000100800 */
[----:B------:R-:W-:Y:S01]  /*24a0*/  UIADD3 UR6, UR12, 0x2a180, URZ ;  /* 0x0002a1800c067890 */ /* 0x000fe2000fffe03f */
[----:B------:R-:W-:Y:S01]  /*24b0*/  WARPGROUP.ARRIVE ;  /* 0x00000000000079c5 */ /* 0x000fe20000000000 */
[----:B------:R-:W-:Y:S01]  /*24c0*/  ULOP3.LUT UR16, UR11, 0x10000, URZ, 0xfc, !UPT ;  /* 0x000100000b107892 */ /* 0x000fe2000f8efc3f */
[----:B------:R3:W-:Y:S01]  /*24d0*/  STL [R1+0x28c], RZ ;  /* 0x00028cff01007387 */ /* 0x0007e20000100800 */
[----:B------:R-:W-:Y:S01]  /*24e0*/  USHF.R.U32.HI UR7, URZ, 0x4, UR6 ;  /* 0x000000043f077899 */ /* 0x000fe20008011606 */
[----:B01----:R-:W-:Y:S01]  /*24f0*/  CS2R R8, SRZ ;  /* 0x0000000000087805 */ /* 0x003fe2000001ff00 */
[----:B------:R-:W-:Y:S01]  /*2500*/  UMOV UR17, 0x80000020 ;  /* 0x8000002000117882 */ /* 0x000fe20000000000 */
[----:B------:R3:W-:Y:S01]  /*2510*/  STL [R1+0x288], RZ ;  /* 0x000288ff01007387 */ /* 0x0007e20000100800 */
[----:B------:R-:W-:Y:S01]  /*2520*/  ULOP3.LUT UR7, UR7, 0x3fff, URZ, 0xc0, !UPT ;  /* 0x00003fff07077892 */ /* 0x000fe2000f8ec03f */
[----:B------:R-:W-:Y:S01]  /*2530*/  CS2R R10, SRZ ;  /* 0x00000000000a7805 */ /* 0x000fe2000001ff00 */
[----:B------:R-:W-:Y:S01]  /*2540*/  UMOV UR19, 0x80000020 ;  /* 0x8000002000137882 */ /* 0x000fe20000000000 */
[----:B------:R3:W-:Y:S01]  /*2550*/  STL [R1+0x284], RZ ;  /* 0x000284ff01007387 */ /* 0x0007e20000100800 */
[----:B------:R-:W-:Y:S01]  /*2560*/  ULOP3.LUT UR8, UR7, 0x10000, URZ, 0xfc, !UPT ;  /* 0x0001000007087892 */ /* 0x000fe2000f8efc3f */
[----:B------:R-:W-:Y:S01]  /*2570*/  CS2R R12, SRZ ;  /* 0x00000000000c7805 */ /* 0x000fe2000001ff00 */
[----:B------:R-:W-:Y:S01]  /*2580*/  UIMAD UR7, UR5, 0x600, UR16 ;  /* 0x00000600050778a4 */ /* 0x000fe2000f8e0210 */
[----:B------:R3:W-:Y:S01]  /*2590*/  STL [R1+0x280], RZ ;  /* 0x000280ff01007387 */ /* 0x0007e20000100800 */
[----:B------:R-:W-:Y:S01]  /*25a0*/  ULEA UR8, UR5, UR8, 0x9 ;  /* 0x0000000805087291 */ /* 0x000fe2000f8e483f */
[----:B------:R-:W-:Y:S01]  /*25b0*/  CS2R R14, SRZ ;  /* 0x00000000000e7805 */ /* 0x000fe2000001ff00 */
[----:B------:R-:W-:Y:S01]  /*25c0*/  UMOV UR6, 0x2 ;  /* 0x0000000200067882 */ /* 0x000fe20000000000 */
[----:B------:R3:W-:Y:S01]  /*25d0*/  STL [R1+0x27c], RZ ;  /* 0x00027cff01007387 */ /* 0x0007e20000100800 */
[----:B------:R-:W-:Y:S01]  /*25e0*/  CS2R R16, SRZ ;  /* 0x0000000000107805 */ /* 0x000fe2000001ff00 */
[----:B------:R-:W-:Y:S01]  /*25f0*/  UMOV UR16, UR7 ;  /* 0x0000000700107c82 */ /* 0x000fe20008000000 */
[----:B------:R-:W-:Y:S01]  /*2600*/  CS2R R18, SRZ ;  /* 0x0000000000127805 */ /* 0x000fe2000001ff00 */
[----:B------:R3:W-:Y:S01]  /*2610*/  STL [R1+0x278], RZ ;  /* 0x000278ff01007387 */ /* 0x0007e20000100800 */
[----:B------:R-:W-:Y:S01]  /*2620*/  UMOV UR18, UR8 ;  /* 0x0000000800127c82 */ /* 0x000fe20008000000 */
[----:B------:R-:W-:Y:S01]  /*2630*/  CS2R R20, SRZ ;  /* 0x0000000000147805 */ /* 0x000fe2000001ff00 */
[----:B------:R-:W-:Y:S01]  /*2640*/  QGMMA.64x128x32.F32.E4M3.E4M3 R152, gdesc[UR16], RZ, !UPT ;  /* 0x01e00000109879f3 */ /* 0x000fe2000c7008ff */
[----:B------:R3:W-:Y:S01]  /*2650*/  STL [R1+0x274], RZ ;  /* 0x000274ff01007387 */ /* 0x0007e20000100800 */
[----:B------:R-:W-:Y:S01]  /*2660*/  UIADD3 UR16, UR7, 0x200, URZ ;  /* 0x0000020007107890 */ /* 0x000fe2000fffe03f */
[----:B------:R-:W-:Y:S01]  /*2670*/  CS2R R22, SRZ ;  /* 0x0000000000167805 */ /* 0x000fe2000001ff00 */
[----:B------:R-:W-:Y:S01]  /*2680*/  UMOV UR17, 0x80000020 ;  /* 0x8000002000117882 */ /* 0x000fe20000000000 */
[----:B------:R3:W-:Y:S01]  /*2690*/  STL [R1+0x270], RZ ;  /* 0x000270ff01007387 */ /* 0x0007e20000100800 */
[----:B------:R-:W-:-:S02]  /*26a0*/  CS2R R216, SRZ ;  /* 0x0000000000d87805 */ /* 0x000fc4000001ff00 */
[----:B------:R-:W-:Y:S02]  /*26b0*/  CS2R R218, SRZ ;  /* 0x0000000000da7805 */ /* 0x000fe4000001ff00 */
[----:B------:R-:W-:Y:S01]  /*26c0*/  CS2R R220, SRZ ;  /* 0x0000000000dc7805 */ /* 0x000fe2000001ff00 */
[----:B------:R3:W-:Y:S01]  /*26d0*/  STL [R1+0x26c], RZ ;  /* 0x00026cff01007387 */ /* 0x0007e20000100800 */
[----:B------:R-:W-:Y:S02]  /*26e0*/  CS2R R222, SRZ ;  /* 0x0000000000de7805 */ /* 0x000fe4000001ff00 */
[----:B------:R-:W-:Y:S01]  /*26f0*/  CS2R R224, SRZ ;  /* 0x0000000000e07805 */ /* 0x000fe2000001ff00 */
[----:B------:R-:W-:Y:S01]  /*2700*/  QGMMA.64x128x32.F32.E4M3.E4M3 R88, gdesc[UR16], RZ, !UPT ;  /* 0x01e00000105879f3 */ /* 0x000fe2000c7008ff */
[----:B------:R3:W-:Y:S01]  /*2710*/  STL [R1+0x268], RZ ;  /* 0x000268ff01007387 */ /* 0x0007e20000100800 */
[----:B------:R-:W-:Y:S01]  /*2720*/  UIADD3 UR16, UR7, 0x400, URZ ;  /* 0x0000040007107890 */ /* 0x000fe2000fffe03f */
[----:B------:R-:W-:Y:S01]  /*2730*/  IMAD.MOV.U32 R226, RZ, RZ, RZ ;  /* 0x000000ffffe27224 */ /* 0x000fe200078e00ff */
[----:B------:R-:W-:Y:S01]  /*2740*/  UMOV UR17, 0x80000020 ;  /* 0x8000002000117882 */ /* 0x000fe20000000000 */
[----:B------:R3:W-:Y:S04]  /*2750*/  STL [R1+0x264], RZ ;  /* 0x000264ff01007387 */ /* 0x0007e80000100800 */
[----:B------:R3:W-:Y:S03]  /*2760*/  STL [R1+0x260], RZ ;  /* 0x000260ff01007387 */ /* 0x0007e60000100800 */
[----:B------:R-:W-:Y:S01]  /*2770*/  QGMMA.64x128x32.F32.E4M3.E4M3 R24, gdesc[UR16], RZ, !UPT ;  /* 0x01e00000101879f3 */ /* 0x000fe2000c7008ff */
[----:B------:R3:W-:Y:S01]  /*2780*/  STL [R1+0x25c], RZ ;  /* 0x00025cff01007387 */ /* 0x0007e20000100800 */
[----:B------:R-:W-:-:S02]  /*2790*/  UIADD3 UR16, UR7, 0x2, URZ ;  /* 0x0000000207107890 */ /* 0x000fc4000fffe03f */
[----:B------:R-:W-:Y:S01]  /*27a0*/  UIADD3 UR18, UR8, 0x2, URZ ;  /* 0x0000000208127890 */ /* 0x000fe2000fffe03f */
[----:B------:R3:W-:Y:S01]  /*27b0*/  STL [R1+0x258], RZ ;  /* 0x000258ff01007387 */ /* 0x0007e20000100800 */
[----:B------:R-:W-:Y:S01]  /*27c0*/  UMOV UR17, 0x80000020 ;  /* 0x8000002000117882 */ /* 0x000fe20000000000 */
[----:B------:R-:W-:Y:S02]  /*27d0*/  UMOV UR19, 0x80000020 ;  /* 0x8000002000137882 */ /* 0x000fe40000000000 */
        /* <DEDUP_REMOVED lines=18> */
[----:B------:R3:W-:Y:S01]  /*2900*/  STL [R1+0x20c], RZ ;  /* 0x00020cff01007387 */ /* 0x0007e20000100800 */
[----:B------:R-:W-:Y:S03]  /*2910*/  QGMMA.64x128x32.F32.E4M3.E4M3 R152, gdesc[UR16], R152 ;  /* 0x01e00000109879f3 */ /* 0x000fe60008700898 */
[----:B------:R3:W-:Y:S01]  /*2920*/  STL [R1+0x208], RZ ;  /* 0x000208ff01007387 */ /* 0x0007e20000100800 */
[----:B------:R-:W-:Y:S01]  /*2930*/  UIADD3 UR16, UR7, 0x202, URZ ;  /* 0x0000020207107890 */ /* 0x000fe2000fffe03f */
[----:B------:R-:W-:-:S02]  /*2940*/  UMOV UR17, 0x80000020 ;  /* 0x8000002000117882 */ /* 0x000fc40000000000 */
[----:B------:R3:W-:Y:S04]  /*2950*/  STL [R1+0x204], RZ ;  /* 0x000204ff01007387 */ /* 0x0007e80000100800 */
[----:B------:R3:W-:Y:S02]  /*2960*/  STL [R1+0x200], RZ ;  /* 0x000200ff01007387 */ /* 0x0007e40000100800 */
[----:B------:R-:W-:Y:S02]  /*2970*/  QGMMA.64x128x32.F32.E4M3.E4M3 R88, gdesc[UR16], R88 ;  /* 0x01e00000105879f3 */ /* 0x000fe40008700858 */
[----:B------:R3:W-:Y:S01]  /*2980*/  STL [R1+0x1fc], RZ ;  /* 0x0001fcff01007387 */ /* 0x0007e20000100800 */
[----:B------:R-:W-:Y:S01]  /*2990*/  UIADD3 UR16, UR7, 0x402, URZ ;  /* 0x0000040207107890 */ /* 0x000fe2000fffe03f */
[----:B------:R-:W-:-:S02]  /*29a0*/  UMOV UR17, 0x80000020 ;  /* 0x8000002000117882 */ /* 0x000fc40000000000 */
[----:B------:R3:W-:Y:S01]  /*29b0*/  STL [R1+0x1f8], RZ ;  /* 0x0001f8ff01007387 */ /* 0x0007e20000100800 */
[----:B------:R-:W-:Y:S02]  /*29c0*/  ULDC UR7, c[0x0][0x50c] ;  /* 0x0001430000077ab9 */ /* 0x000fe40000000800 */
[----:B------:R-:W-:Y:S01]  /*29d0*/  UISETP.NE.AND UP0, UPT, UR7, 0x2, UPT ;  /* 0x000000020700788c */ /* 0x000fe2000bf05270 */
[----:B------:R3:W-:Y:S03]  /*29e0*/  STL [R1+0x1f4], RZ ;  /* 0x0001f4ff01007387 */ /* 0x0007e60000100800 */
[----:B------:R-:W-:Y:S01]  /*29f0*/  USEL UR7, URZ, 0x1, UP0 ;  /* 0x000000013f077887 */ /* 0x000fe20008000000 */
[----:B------:R3:W-:Y:S01]  /*2a00*/  STL [R1+0x1f0], RZ ;  /* 0x0001f0ff01007387 */ /* 0x0007e20000100800 */
[----:B------:R-:W-:Y:S03]  /*2a10*/  QGMMA.64x128x32.F32.E4M3.E4M3 R24, gdesc[UR16], R24, gsb0 ;  /* 0x01e00000101879f3 */ /* 0x000fe60008000818 */
[----:B------:R3:W-:Y:S01]  /*2a20*/  STL [R1+0x1ec], RZ ;  /* 0x0001ecff01007387 */ /* 0x0007e20000100800 */
[----:B------:R-:W-:-:S03]  /*2a30*/  ISETP.NE.AND P0, PT, RZ, UR7, PT ;  /* 0x00000007ff007c0c */ /* 0x000fc6000bf05270 */
        /* <DEDUP_REMOVED lines=124> */
[----:B------:R-:W-:Y:S02]  /*3200*/  WARPGROUP.DEPBAR.LE gsb0, 0x0 ;  /* 0x00008000000079c5 */ /* 0x000fe40000010000 */
[----:B------:R-:W-:-:S01]  /*3210*/  FADD R227, RZ, R179 ;  /* 0x000000b3ffe37221 */ /* 0x000fc20000000000 */
[----:B------:R-:W-:Y:S01]  /*3220*/  FADD R226, RZ, R152 ;  /* 0x00000098ffe27221 */ /* 0x000fe20000000000 */
[----:B------:R-:W-:-:S01]  /*3230*/  FADD R225, RZ, R153 ;  /* 0x00000099ffe17221 */ /* 0x000fc20000000000 */
[----:B------:R-:W-:Y:S01]  /*3240*/  FADD R224, RZ, R154 ;  /* 0x0000009affe07221 */ /* 0x000fe20000000000 */
[----:B------:R-:W-:-:S01]  /*3250*/  FADD R223, RZ, R155 ;  /* 0x0000009bffdf7221 */ /* 0x000fc20000000000 */
[----:B------:R0:W-:Y:S01]  /*3260*/  STL [R1], R227 ;  /* 0x000000e301007387 */ /* 0x0001e20000100800 */
[----:B------:R-:W-:-:S01]  /*3270*/  FADD R222, RZ, R156 ;  /* 0x0000009cffde7221 */ /* 0x000fc20000000000 */
[----:B------:R-:W-:Y:S01]  /*3280*/  FADD R221, RZ, R157 ;  /* 0x0000009dffdd7221 */ /* 0x000fe20000000000 */
[----:B------:R-:W-:-:S01]  /*3290*/  FADD R220, RZ, R158 ;  /* 0x0000009effdc7221 */ /* 0x000fc20000000000 */
[----:B------:R-:W-:Y:S01]  /*32a0*/  FADD R219, RZ, R159 ;  /* 0x0000009fffdb7221 */ /* 0x000fe20000000000 */
[----:B------:R-:W-:-:S01]  /*32b0*/  FADD R218, RZ, R160 ;  /* 0x000000a0ffda7221 */ /* 0x000fc20000000000 */
[----:B------:R-:W-:Y:S01]  /*32c0*/  FADD R217, RZ, R161 ;  /* 0x000000a1ffd97221 */ /* 0x000fe20000000000 */
[----:B------:R-:W-:-:S01]  /*32d0*/  FADD R216, RZ, R162 ;  /* 0x000000a2ffd87221 */ /* 0x000fc20000000000 */
[----:B------:R-:W-:Y:S01]  /*32e0*/  FADD R23, RZ, R163 ;  /* 0x000000a3ff177221 */ /* 0x000fe20000000000 */
[----:B------:R-:W-:-:S01]  /*32f0*/  FADD R22, RZ, R164 ;  /* 0x000000a4ff167221 */ /* 0x000fc20000000000 */
[----:B0-----:R-:W-:Y:S01]  /*3300*/  FADD R227, RZ, R180 ;  /* 0x000000b4ffe37221 */ /* 0x001fe20000000000 */
[----:B------:R-:W-:-:S01]  /*3310*/  FADD R21, RZ, R165 ;  /* 0x000000a5ff157221 */ /* 0x000fc20000000000 */
[----:B------:R-:W-:Y:S01]  /*3320*/  FADD R20, RZ, R166 ;  /* 0x000000a6ff147221 */ /* 0x000fe20000000000 */
[----:B------:R-:W-:-:S01]  /*3330*/  FADD R19, RZ, R167 ;  /* 0x000000a7ff137221 */ /* 0x000fc20000000000 */
[----:B------:R-:W-:Y:S01]  /*3340*/  FADD R18, RZ, R168 ;  /* 0x000000a8ff127221 */ /* 0x000fe20000000000 */
[----:B------:R0:W-:Y:S01]  /*3350*/  STL [R1+0x4], R227 ;  /* 0x000004e301007387 */ /* 0x0001e20000100800 */
        /* <DEDUP_REMOVED lines=11> */
[----:B------:R-:W-:-:S03]  /*3410*/  UMOV UR6, URZ ;  /* 0x0000003f00067c82 */ /* 0x000fc60008000000 */
[----:B------:R0:W-:Y:S02]  /*3420*/  STL [R1+0x8], R227 ;  /* 0x000008e301007387 */ /* 0x0001e40000100800 */
[----:B0-----:R-:W-:-:S05]  /*3430*/  FADD R227, RZ, R182 ;  /* 0x000000b6ffe37221 */ /* 0x001fca0000000000 */
        /* <DEDUP_REMOVED lines=323> */
.L_x_18:
[----:B------:R-:W-:-:S04]  /*4870*/  UIADD3 UR23, UR5, 0x1, URZ ;  /* 0x0000000105177890 */ /* 0x000fc8000fffe03f */
[----:B------:R-:W-:-:S04]  /*4880*/  UISETP.NE.AND UP0, UPT, UR23, 0x7, UPT ;  /* 0x000000071700788c */ /* 0x000fc8000bf05270 */
[----:B------:R-:W-:Y:S02]  /*4890*/  USEL UR8, URZ, 0x1, UP0 ;  /* 0x000000013f087887 */ /* 0x000fe40008000000 */
[----:B------:R-:W-:Y:S02]  /*48a0*/  USEL UR23, UR23, URZ, UP0 ;  /* 0x0000003f17177287 */ /* 0x000fe40008000000 */
[----:B------:R-:W-:-:S06]  /*48b0*/  ULOP3.LUT UR8, UR4, UR8, URZ, 0x3c, !UPT ;  /* 0x0000000804087292 */ /* 0x000fcc000f8e3c3f */
[----:B0-----:R-:W-:Y:S01]  /*48c0*/  IMAD.U32 R227, RZ, RZ, UR8 ;  /* 0x00000008ffe37e24 */ /* 0x001fe2000f8e00ff */
[----:B------:R-:W-:-:S06]  /*48d0*/  UMOV UR8, 0x1 ;  /* 0x0000000100087882 */ /* 0x000fcc0000000000 */
.L_x_13:
[----:B------:R-:W-:-:S04]  /*48e0*/  UISETP.LT.AND UP0, UPT, UR10, 0x1, UPT ;  /* 0x000000010a00788c */ /* 0x000fc8000bf01270 */
[----:B------:R-:W-:-:S04]  /*48f0*/  USEL UR16, UR10, 0x1, UP0 ;  /* 0x000000010a107887 */ /* 0x000fc80008000000 */
[----:B------:R-:W-:-:S04]  /*4900*/  UIADD3 UR16, UR10, -UR16, URZ ;  /* 0x800000100a107290 */ /* 0x000fc8000fffe03f */
[----:B------:R-:W-:-:S06]  /*4910*/  UISETP.GE.AND UP0, UPT, UR16, 0x1, UPT ;  /* 0x000000011000788c */ /* 0x000fcc000bf06270 */
[----:B------:R-:W-:-:S13]  /*4920*/  PLOP3.LUT P0, PT, PT, PT, UP0, 0x80, 0x0 ;  /* 0x000000000000781c */ /* 0x000fda0003f0f008 */
[----:B------:R-:W-:Y:S05]  /*4930*/  @!P0 BRA `(.L_x_19) ;  /* 0x0000002400f48947 */ /* 0x000fea0003800000 */
[----:B------:R-:W-:Y:S01]  /*4940*/  IMAD.U32 R228, RZ, RZ, UR16 ;  /* 0x00000010ffe47e24 */ /* 0x000fe2000f8e00ff */
[----:B------:R-:W-:Y:S01]  /*4950*/  UMOV UR24, UR5 ;  /* 0x0000000500187c82 */ /* 0x000fe20008000000 */
[----:B------:R-:W-:-:S05]  /*4960*/  ULDC UR25, c[0x0][0x50c] ;  /* 0x0001430000197ab9 */ /* 0x000fca0000000800 */
.L_x_27:
[----:B------:R-:W-:-:S06]  /*4970*/  UISETP.NE.AND UP0, UPT, UR22, 0x3, UPT ;  /* 0x000000031600788c */ /* 0x000fcc000bf05270 */
[----:B------:R-:W-:-:S13]  /*4980*/  PLOP3.LUT P1, PT, PT, PT, UP0, 0x80, 0x0 ;  /* 0x000000000000781c */ /* 0x000fda0003f2f008 */
[----:B01----:R-:W-:Y:S05]  /*4990*/  @!P1 BRA `(.L_x_20) ;  /* 0x0000000000049947 */ /* 0x003fea0003800000 */
[----:B------:R-:W-:Y:S01]  /*49a0*/  BPT.TRAP 0x1 ;  /* 0x000000040000795c */ /* 0x000fe20000300000 */
.L_x_20:
[----:B------:R-:W0:Y:S01]  /*49b0*/  S2UR UR16, SR_CgaCtaId ;  /* 0x00000000001079c3 */ /* 0x000e220000008800 */
[----:B------:R-:W-:Y:S01]  /*49c0*/  UMOV UR12, 0x400 ;  /* 0x00000400000c7882 */ /* 0x000fe20000000000 */
[----:B------:R-:W-:Y:S01]  /*49d0*/  SHF.L.U32 R229, R227, 0x1f, RZ ;  /* 0x0000001fe3e57819 */ /* 0x000fe200000006ff */
[----:B0-----:R-:W-:-:S04]  /*49e0*/  ULEA UR12, UR16, UR12, 0x18 ;  /* 0x0000000c100c7291 */ /* 0x001fc8000f8ec03f */
[----:B------:R-:W-:-:S09]  /*49f0*/  ULEA UR16, UR23, UR12, 0x3 ;  /* 0x0000000c17107291 */ /* 0x000fd2000f8e183f */
[----:B------:R0:W1:Y:S01]  /*4a00*/  SYNCS.PHASECHK.TRANS64.TRYWAIT P0, [UR16], R229 ;  /* 0x000000e5ff0075a7 */ /* 0x0000620008000150 */
[----:B------:R-:W-:Y:S05]  /*4a10*/  @!P1 BRA `(.L_x_21) ;  /* 0x0000000000049947 */ /* 0x000fea0003800000 */
[----:B------:R-:W-:Y:S01]  /*4a20*/  BPT.TRAP 0x1 ;  /* 0x000000040000795c */ /* 0x000fe20000300000 */
.L_x_21:
[----:B-1----:R-:W-:Y:S05]  /*4a30*/  @P0 BRA `(.L_x_22) ;  /* 0x0000000000080947 */ /* 0x002fea0003800000 */
[----:B------:R-:W1:Y:S02]  /*4a40*/  SYNCS.PHASECHK.TRANS64.TRYWAIT P0, [UR16], R229 ;  /* 0x000000e5ff0075a7 */ /* 0x000e640008000150 */
[----:B-1----:R-:W-:Y:S05]  /*4a50*/  @!P0 BRA `(.L_x_23) ;  /* 0x000001a000a08947 */ /* 0x002fea0003800000 */
.L_x_22:
[----:B------:R-:W-:Y:S01]  /*4a60*/  UIADD3 UR16, UR12, 0x2a180, URZ ;  /* 0x0002a1800c107890 */ /* 0x000fe2000fffe03f */
[----:B------:R-:W-:Y:S01]  /*4a70*/  WARPGROUP.ARRIVE ;  /* 0x00000000000079c5 */ /* 0x000fe20000000000 */
[----:B------:R-:W-:Y:S02]  /*4a80*/  UISETP.NE.AND UP0, UPT, UR7, URZ, UPT ;  /* 0x0000003f0700728c */ /* 0x000fe4000bf05270 */
[----:B------:R-:W-:Y:S02]  /*4a90*/  USHF.R.U32.HI UR16, URZ, 0x4, UR16 ;  /* 0x000000043f107899 */ /* 0x000fe40008011610 */
[----:B------:R-:W-:Y:S02]  /*4aa0*/  USEL UR8, UR8, URZ, !UP0 ;  /* 0x0000003f08087287 */ /* 0x000fe4000c000000 */
[----:B------:R-:W-:Y:S02]  /*4ab0*/  ULOP3.LUT UR16, UR16, 0x3fff, URZ, 0xc0, !UPT ;  /* 0x00003fff10107892 */ /* 0x000fe4000f8ec03f */
[----:B------:R-:W-:-:S02]  /*4ac0*/  UISETP.NE.U32.AND UP0, UPT, UR8, URZ, UPT ;  /* 0x0000003f0800728c */ /* 0x000fc4000bf05070 */
[----:B------:R-:W-:Y:S02]  /*4ad0*/  ULOP3.LUT UR7, UR11, 0x10000, URZ, 0xfc, !UPT ;  /* 0x000100000b077892 */ /* 0x000fe4000f8efc3f */
[----:B------:R-:W-:Y:S02]  /*4ae0*/  ULOP3.LUT UR8, UR16, 0x10000, URZ, 0xfc, !UPT ;  /* 0x0001000010087892 */ /* 0x000fe4000f8efc3f */
[----:B------:R-:W-:Y:S02]  /*4af0*/  UIMAD UR7, UR23, 0x600, UR7 ;  /* 0x00000600170778a4 */ /* 0x000fe4000f8e0207 */
[----:B------:R-:W-:Y:S01]  /*4b00*/  ULEA UR8, UR23, UR8, 0x9 ;  /* 0x0000000817087291 */ /* 0x000fe2000f8e483f */
[----:B------:R-:W-:Y:S01]  /*4b10*/  UMOV UR17, 0x80000020 ;  /* 0x8000002000117882 */ /* 0x000fe20000000000 */
[----:B------:R-:W-:Y:S01]  /*4b20*/  UMOV UR19, 0x80000020 ;  /* 0x8000002000137882 */ /* 0x000fe20000000000 */
[----:B------:R-:W-:Y:S02]  /*4b30*/  UIADD3 UR6, UR6, 0x2, URZ ;  /* 0x0000000206067890 */ /* 0x000fe4000fffe03f */
[----:B------:R-:W-:-:S02]  /*4b40*/  UMOV UR16, UR7 ;  /* 0x0000000700107c82 */ /* 0x000fc40008000000 */
[----:B------:R-:W-:Y:S02]  /*4b50*/  UMOV UR18, UR8 ;  /* 0x0000000800127c82 */ /* 0x000fe40008000000 */
[----:B------:R-:W-:Y:S01]  /*4b60*/  QGMMA.64x128x32.F32.E4M3.E4M3 R152, gdesc[UR16], R152, UP0 ;  /* 0x01e00000109879f3 */ /* 0x000fe2000bf00898 */
[----:B------:R-:W-:Y:S01]  /*4b70*/  UIADD3 UR16, UR7, 0x200, URZ ;  /* 0x0000020007107890 */ /* 0x000fe2000fffe03f */
[----:B------:R-:W-:-:S10]  /*4b80*/  UMOV UR17, 0x80000020 ;  /* 0x8000002000117882 */ /* 0x000fd40000000000 */
[----:B------:R-:W-:Y:S01]  /*4b90*/  QGMMA.64x128x32.F32.E4M3.E4M3 R88, gdesc[UR16], R88, UP0 ;  /* 0x01e00000105879f3 */ /* 0x000fe2000bf00858 */
[----:B------:R-:W-:Y:S01]  /*4ba0*/  UIADD3 UR16, UR7, 0x400, URZ ;  /* 0x0000040007107890 */ /* 0x000fe2000fffe03f */
[----:B------:R-:W-:-:S10]  /*4bb0*/  UMOV UR17, 0x80000020 ;  /* 0x8000002000117882 */ /* 0x000fd40000000000 */
[----:B------:R-:W-:Y:S01]  /*4bc0*/  QGMMA.64x128x32.F32.E4M3.E4M3 R24, gdesc[UR16], R24, UP0 ;  /* 0x01e00000101879f3 */ /* 0x000fe2000bf00818 */
[----:B------:R-:W-:Y:S02]  /*4bd0*/  UIADD3 UR16, UR7, 0x2, URZ ;  /* 0x0000000207107890 */ /* 0x000fe4000fffe03f */
[----:B------:R-:W-:Y:S01]  /*4be0*/  UIADD3 UR18, UR8, 0x2, URZ ;  /* 0x0000000208127890 */ /* 0x000fe2000fffe03f */
[----:B------:R-:W-:Y:S01]  /*4bf0*/  UMOV UR17, 0x80000020 ;  /* 0x8000002000117882 */ /* 0x000fe20000000000 */
[----:B------:R-:W-:Y:S01]  /*4c00*/  UMOV UR19, 0x80000020 ;  /* 0x8000002000137882 */ /* 0x000fe20000000000 */
[----:B------:R-:W-:-:S06]  /*4c10*/  UISETP.NE.AND UP0, UPT, UR6, UR25, UPT ;  /* 0x000000190600728c */ /* 0x000fcc000bf05270 */
[----:B------:R-:W-:Y:S01]  /*4c20*/  QGMMA.64x128x32.F32.E4M3.E4M3 R152, gdesc[UR16], R152 ;  /* 0x01e00000109879f3 */ /* 0x000fe20008700898 */
[----:B------:R-:W-:Y:S01]  /*4c30*/  UIADD3 UR16, UR7, 0x202, URZ ;  /* 0x0000020207107890 */ /* 0x000fe2000fffe03f */
[----:B------:R-:W-:-:S10]  /*4c40*/  UMOV UR17, 0x80000020 ;  /* 0x8000002000117882 */ /* 0x000fd40000000000 */
[----:B------:R-:W-:Y:S01]  /*4c50*/  QGMMA.64x128x32.F32.E4M3.E4M3 R88, gdesc[UR16], R88 ;  /* 0x01e00000105879f3 */ /* 0x000fe20008700858 */
[----:B------:R-:W-:Y:S01]  /*4c60*/  UIADD3 UR16, UR7, 0x402, URZ ;  /* 0x0000040207107890 */ /* 0x000fe2000fffe03f */
[----:B------:R-:W-:Y:S01]  /*4c70*/  UMOV UR17, 0x80000020 ;  /* 0x8000002000117882 */ /* 0x000fe20000000000 */
[----:B------:R-:W-:-:S06]  /*4c80*/  USEL UR7, URZ, 0x1, UP0 ;  /* 0x000000013f077887 */ /* 0x000fcc0008000000 */
[----:B------:R-:W-:-:S03]  /*4c90*/  ISETP.NE.AND P0, PT, RZ, UR7, PT ;  /* 0x00000007ff007c0c */ /* 0x000fc6000bf05270 */
[----:B------:R-:W-:Y:S03]  /*4ca0*/  QGMMA.64x128x32.F32.E4M3.E4M3 R24, gdesc[UR16], R24, gsb0 ;  /* 0x01e00000101879f3 */ /* 0x000fe60008000818 */
[----:B------:R-:W-:-:S07]  /*4cb0*/  WARPGROUP.DEPBAR.LE gsb0, 0x1 ;  /* 0x00008000000079c5 */ /* 0x000fce0000010100 */
[----:B------:R-:W-:Y:S05]  /*4cc0*/  @!P0 BRA `(.L_x_24) ;  /* 0x0000002000b88947 */ /* 0x000fea0003800000 */
[----:B------:R1:W-:Y:S04]  /*4cd0*/  STL [R1+0x2c0], R227 ;  /* 0x0002c0e301007387 */ /* 0x0003e80000100800 */
[----:B-1----:R-:W4:Y:S04]  /*4ce0*/  LDL.LU R227, [R1+0x2c] ;  /* 0x00002c0001e37983 */ /* 0x002f280000300800 */
[----:B------:R1:W-:Y:S01]  /*4cf0*/  STL [R1+0x2bc], R7 ;  /* 0x0002bc0701007387 */ /* 0x0003e20000100800 */
[----:B------:R-:W-:-:S03]  /*4d00*/  WARPGROUP.DEPBAR.LE gsb0, 0x0 ;  /* 0x00008000000079c5 */ /* 0x000fc60000010000 */
[----:B-1----:R-:W2:Y:S04]  /*4d10*/  LDL.LU R7, [R1+0x28] ;  /* 0x0000280001077983 */ /* 0x002ea80000300800 */
[----:B------:R1:W-:Y:S01]  /*4d20*/  STL [R1+0x2b8], R6 ;  /* 0x0002b80601007387 */ /* 0x0003e20000100800 */
[----:B------:R-:W-:-:S01]  /*4d30*/  FADD R226, R152, R226 ;  /* 0x000000e298e27221 */ /* 0x000fc20000000000 */
[----:B------:R-:W-:Y:S02]  /*4d40*/  FADD R225, R153, R225 ;  /* 0x000000e199e17221 */ /* 0x000fe40000000000 */
[----:B-1----:R-:W3:Y:S04]  /*4d50*/  LDL.LU R6, [R1+0x24] ;  /* 0x0000240001067983 */ /* 0x002ee80000300800 */
[----:B------:R1:W-:Y:S01]  /*4d60*/  STL [R1+0x2b4], R5 ;  /* 0x0002b40501007387 */ /* 0x0003e20000100800 */
[----:B------:R-:W-:-:S03]  /*4d70*/  FADD R224, R154, R224 ;  /* 0x000000e09ae07221 */ /* 0x000fc60000000000 */
[----:B-1----:R-:W3:Y:S04]  /*4d80*/  LDL.LU R5, [R1+0x20] ;  /* 0x0000200001057983 */ /* 0x002ee80000300800 */
[----:B------:R1:W-:Y:S01]  /*4d90*/  STL [R1+0x2b0], R4 ;  /* 0x0002b00401007387 */ /* 0x0003e20000100800 */
[----:B------:R-:W-:-:S03]  /*4da0*/  FADD R223, R155, R223 ;  /* 0x000000df9bdf7221 */ /* 0x000fc60000000000 */
[----:B-1----:R-:W3:Y:S04]  /*4db0*/  LDL.LU R4, [R1+0x1c] ;  /* 0x00001c0001047983 */ /* 0x002ee80000300800 */
[----:B------:R1:W-:Y:S04]  /*4dc0*/  STL [R1+0x2ac], R3 ;  /* 0x0002ac0301007387 */ /* 0x0003e80000100800 */
[----:B-1----:R-:W3:Y:S04]  /*4dd0*/  LDL.LU R3, [R1+0x18] ;  /* 0x0000180001037983 */ /* 0x002ee80000300800 */
[----:B------:R1:W-:Y:S04]  /*4de0*/  STL [R1+0x2a8], R2 ;  /* 0x0002a80201007387 */ /* 0x0003e80000100800 */
[----:B-1----:R-:W3:Y:S04]  /*4df0*/  LDL.LU R2, [R1+0x14] ;  /* 0x0000140001027983 */ /* 0x002ee80000300800 */
[----:B-----5:R1:W-:Y:S04]  /*4e00*/  STL [R1+0x2a4], R0 ;  /* 0x0002a40001007387 */ /* 0x0203e80000100800 */
[----:B-1----:R-:W3:Y:S04]  /*4e10*/  LDL.LU R0, [R1+0x10] ;  /* 0x0000100001007983 */ /* 0x002ee80000300800 */
[----:B------:R1:W-:Y:S04]  /*4e20*/  STL [R1+0x2c4], R226 ;  /* 0x0002c4e201007387 */ /* 0x0003e80000100800 */
[----:B-1----:R-:W3:Y:S04]  /*4e30*/  LDL.LU R226, [R1+0xc] ;  /* 0x00000c0001e27983 */ /* 0x002ee80000300800 */
[----:B------:R1:W-:Y:S04]  /*4e40*/  STL [R1+0x2c8], R225 ;  /* 0x0002c8e101007387 */ /* 0x0003e80000100800 */
[----:B-1----:R-:W3:Y:S04]  /*4e50*/  LDL.LU R225, [R1+0x8] ;  /* 0x0000080001e17983 */ /* 0x002ee80000300800 */
[----:B------:R1:W-:Y:S04]  /*4e60*/  STL [R1+0x2cc], R224 ;  /* 0x0002cce001007387 */ /* 0x0003e80000100800 */
[----:B-1----:R-:W3:Y:S04]  /*4e70*/  LDL.LU R224, [R1+0x4] ;  /* 0x0000040001e07983 */ /* 0x002ee80000300800 */
[----:B------:R1:W-:Y:S04]  /*4e80*/  STL [R1+0x2d0], R223 ;  /* 0x0002d0df01007387 */ /* 0x0003e80000100800 */
[----:B-1----:R-:W3:Y:S01]  /*4e90*/  LDL.LU R223, [R1] ;  /* 0x0000000001df7983 */ /* 0x002ee20000300800 */
[----:B------:R-:W-:-:S01]  /*4ea0*/  FADD R222, R156, R222 ;  /* 0x000000de9cde7221 */ /* 0x000fc20000000000 */
[----:B------:R-:W-:Y:S01]  /*4eb0*/  FADD R221, R157, R221 ;  /* 0x000000dd9ddd7221 */ /* 0x000fe20000000000 */
[----:B------:R-:W-:-:S01]  /*4ec0*/  FADD R220, R158, R220 ;  /* 0x000000dc9edc7221 */ /* 0x000fc20000000000 */
[----:B------:R-:W-:Y:S01]  /*4ed0*/  FADD R219, R159, R219 ;  /* 0x000000db9fdb7221 */ /* 0x000fe20000000000 */
[----:B------:R-:W-:-:S01]  /*4ee0*/  FADD R218, R160, R218 ;  /* 0x000000daa0da7221 */ /* 0x000fc20000000000 */
[----:B------:R-:W-:Y:S01]  /*4ef0*/  STL [R1+0x2d4], R222 ;  /* 0x0002d4de01007387 */ /* 0x000fe20000100800 */
        /* <DEDUP_REMOVED lines=19> */
[----:B------:R-:W-:Y:S01]  /*5030*/  FADD R10, R176, R10 ;  /* 0x0000000ab00a7221 */ /* 0x000fe20000000000 */
[----:B------:R-:W-:-:S01]  /*5040*/  FADD R9, R177, R9 ;  /* 0x00000009b1097221 */ /* 0x000fc20000000000 */
[----:B------:R-:W-:Y:S01]  /*5050*/  FADD R8, R178, R8 ;  /* 0x00000008b2087221 */ /* 0x000fe20000000000 */
[----:B----4-:R-:W-:-:S01]  /*5060*/  FADD R227, R190, R227 ;  /* 0x000000e3bee37221 */ /* 0x010fc20000000000 */
[----:B--2---:R-:W-:Y:S01]  /*5070*/  FADD R7, R189, R7 ;  /* 0x00000007bd077221 */ /* 0x004fe20000000000 */
[----:B---3--:R-:W-:-:S01]  /*5080*/  FADD R6, R188, R6 ;  /* 0x00000006bc067221 */ /* 0x008fc20000000000 */
[----:B------:R-:W-:Y:S01]  /*5090*/  FADD R5, R187, R5 ;  /* 0x00000005bb057221 */ /* 0x000fe20000000000 */
[----:B------:R-:W-:-:S01]  /*50a0*/  FADD R4, R186, R4 ;  /* 0x00000004ba047221 */ /* 0x000fc20000000000 */
[----:B------:R-:W-:Y:S01]  /*50b0*/  FADD R3, R185, R3 ;  /* 0x00000003b9037221 */ /* 0x000fe20000000000 */
[----:B------:R-:W-:-:S01]  /*50c0*/  FADD R2, R184, R2 ;  /* 0x00000002b8027221 */ /* 0x000fc20000000000 */
[----:B------:R-:W-:Y:S01]  /*50d0*/  FADD R0, R183, R0 ;  /* 0x00000000b7007221 */ /* 0x000fe20000000000 */
[----:B------:R-:W-:-:S01]  /*50e0*/  FADD R226, R182, R226 ;  /* 0x000000e2b6e27221 */ /* 0x000fc20000000000 */
[----:B------:R-:W-:Y:S01]  /*50f0*/  FADD R225, R181, R225 ;  /* 0x000000e1b5e17221 */ /* 0x000fe20000000000 */
[----:B------:R-:W-:-:S01]  /*5100*/  FADD R224, R180, R224 ;  /* 0x000000e0b4e07221 */ /* 0x000fc20000000000 */
[----:B------:R-:W-:-:S05]  /*5110*/  FADD R223, R179, R223 ;  /* 0x000000dfb3df7221 */ /* 0x000fca0000000000 */
[----:B------:R-:W-:Y:S04]  /*5120*/  STL [R1], R223 ;  /* 0x000000df01007387 */ /* 0x000fe80000100800 */
[----:B------:R-:W-:Y:S04]  /*5130*/  STL [R1+0x4], R224 ;  /* 0x000004e001007387 */ /* 0x000fe80000100800 */
[----:B------:R-:W-:Y:S04]  /*5140*/  STL [R1+0x8], R225 ;  /* 0x000008e101007387 */ /* 0x000fe80000100800 */
[----:B------:R-:W-:Y:S04]  /*5150*/  STL [R1+0xc], R226 ;  /* 0x00000ce201007387 */ /* 0x000fe80000100800 */
[----:B------:R-:W-:Y:S04]  /*5160*/  STL [R1+0x10], R0 ;  /* 0x0000100001007387 */ /* 0x000fe80000100800 */
[----:B------:R-:W-:Y:S04]  /*5170*/  STL [R1+0x14], R2 ;  /* 0x0000140201007387 */ /* 0x000fe80000100800 */
[----:B------:R-:W-:Y:S04]  /*5180*/  STL [R1+0x18], R3 ;  /* 0x0000180301007387 */ /* 0x000fe80000100800 */
[----:B------:R-:W-:Y:S04]  /*5190*/  STL [R1+0x1c], R4 ;  /* 0x00001c0401007387 */ /* 0x000fe80000100800 */
[----:B------:R-:W-:Y:S04]  /*51a0*/  STL [R1+0x20], R5 ;  /* 0x0000200501007387 */ /* 0x000fe80000100800 */
[----:B------:R1:W-:Y:S04]  /*51b0*/  STL [R1+0x2c], R227 ;  /* 0x00002ce301007387 */ /* 0x0003e80000100800 */
[----:B------:R-:W-:Y:S04]  /*51c0*/  STL [R1+0x24], R6 ;  /* 0x0000240601007387 */ /* 0x000fe80000100800 */
[----:B-1----:R-:W2:Y:S04]  /*51d0*/  LDL.LU R227, [R1+0x30] ;  /* 0x0000300001e37983 */ /* 0x002ea80000300800 */
[----:B------:R1:W-:Y:S04]  /*51e0*/  STL [R1+0x28], R7 ;  /* 0x0000280701007387 */ /* 0x0003e80000100800 */
[----:B------:R-:W3:Y:S04]  /*51f0*/  LDL.LU R226, [R1+0x34] ;  /* 0x0000340001e27983 */ /* 0x000ee80000300800 */
[----:B------:R-:W4:Y:S04]  /*5200*/  LDL.LU R225, [R1+0x38] ;  /* 0x0000380001e17983 */ /* 0x000f280000300800 */
[----:B------:R-:W4:Y:S04]  /*5210*/  LDL.LU R224, [R1+0x3c] ;  /* 0x00003c0001e07983 */ /* 0x000f280000300800 */
[----:B------:R-:W4:Y:S04]  /*5220*/  LDL.LU R223, [R1+0x40] ;  /* 0x0000400001df7983 */ /* 0x000f280000300800 */
[----:B------:R-:W4:Y:S04]  /*5230*/  LDL.LU R222, [R1+0x44] ;  /* 0x0000440001de7983 */ /* 0x000f280000300800 */
[----:B------:R-:W4:Y:S04]  /*5240*/  LDL.LU R221, [R1+0x48] ;  /* 0x0000480001dd7983 */ /* 0x000f280000300800 */
[----:B------:R-:W4:Y:S04]  /*5250*/  LDL.LU R220, [R1+0x4c] ;  /* 0x00004c0001dc7983 */ /* 0x000f280000300800 */
[----:B------:R-:W4:Y:S04]  /*5260*/  LDL.LU R219, [R1+0x50] ;  /* 0x0000500001db7983 */ /* 0x000f280000300800 */
[----:B------:R-:W4:Y:S04]  /*5270*/  LDL.LU R218, [R1+0x54] ;  /* 0x0000540001da7983 */ /* 0x000f280000300800 */
[----:B-1----:R-:W4:Y:S04]  /*5280*/  LDL.LU R7, [R1+0x58] ;  /* 0x0000580001077983 */ /* 0x002f280000300800 */
[----:B------:R-:W4:Y:S04]  /*5290*/  LDL.LU R6, [R1+0x5c] ;  /* 0x00005c0001067983 */ /* 0x000f280000300800 */
[----:B------:R-:W4:Y:S04]  /*52a0*/  LDL.LU R5, [R1+0x60] ;  /* 0x0000600001057983 */ /* 0x000f280000300800 */
[----:B------:R-:W4:Y:S04]  /*52b0*/  LDL.LU R4, [R1+0x64] ;  /* 0x0000640001047983 */ /* 0x000f280000300800 */
[----:B------:R-:W4:Y:S04]  /*52c0*/  LDL.LU R3, [R1+0x68] ;  /* 0x0000680001037983 */ /* 0x000f280000300800 */
[----:B------:R-:W4:Y:S04]  /*52d0*/  LDL.LU R2, [R1+0x6c] ;  /* 0x00006c0001027983 */ /* 0x000f280000300800 */
[----:B------:R-:W4:Y:S01]  /*52e0*/  LDL.LU R0, [R1+0x70] ;  /* 0x0000700001007983 */ /* 0x000f220000300800 */
[----:B--2---:R-:W-:-:S05]  /*52f0*/  FADD R227, R191, R227 ;  /* 0x000000e3bfe37221 */ /* 0x004fca0000000000 */
[----:B------:R1:W-:Y:S01]  /*5300*/  STL [R1+0x30], R227 ;  /* 0x000030e301007387 */ /* 0x0003e20000100800 */
[----:B---3--:R-:W-:-:S01]  /*5310*/  FADD R226, R192, R226 ;  /* 0x000000e2c0e27221 */ /* 0x008fc20000000000 */
[----:B----4-:R-:W-:-:S04]  /*5320*/  FADD R225, R193, R225 ;  /* 0x000000e1c1e17221 */ /* 0x010fc80000000000 */
[----:B------:R2:W-:Y:S01]  /*5330*/  STL [R1+0x34], R226 ;  /* 0x000034e201007387 */ /* 0x0005e20000100800 */
[----:B------:R-:W-:-:S03]  /*5340*/  FADD R224, R194, R224 ;  /* 0x000000e0c2e07221 */ /* 0x000fc60000000000 */
        /* <DEDUP_REMOVED lines=24> */
[----:B-1----:R-:W4:Y:S01]  /*54d0*/  LDL.LU R227, [R1+0x74] ;  /* 0x0000740001e37983 */ /* 0x002f220000300800 */
[----:B------:R-:W-:-:S03]  /*54e0*/  FADD R0, R207, R0 ;  /* 0x00000000cf007221 */ /* 0x000fc60000000000 */
[----:B------:R1:W-:Y:S04]  /*54f0*/  STL [R1+0x68], R3 ;  /* 0x0000680301007387 */ /* 0x0003e80000100800 */
[----:B--2---:R-:W2:Y:S04]  /*5500*/  LDL.LU R226, [R1+0x78] ;  /* 0x0000780001e27983 */ /* 0x004ea80000300800 */
[----:B------:R1:W-:Y:S04]  /*5510*/  STL [R1+0x6c], R2 ;  /* 0x00006c0201007387 */ /* 0x0003e80000100800 */
[----:B---3--:R-:W3:Y:S04]  /*5520*/  LDL.LU R225, [R1+0x7c] ;  /* 0x00007c0001e17983 */ /* 0x008ee80000300800 */
[----:B------:R1:W-:Y:S04]  /*5530*/  STL [R1+0x70], R0 ;  /* 0x0000700001007387 */ /* 0x0003e80000100800 */
[----:B----4-:R-:W4:Y:S04]  /*5540*/  LDL.LU R224, [R1+0x80] ;  /* 0x0000800001e07983 */ /* 0x010f280000300800 */
[----:B0-----:R-:W4:Y:S04]  /*5550*/  LDL.LU R223, [R1+0x84] ;  /* 0x0000840001df7983 */ /* 0x001f280000300800 */
        /* <DEDUP_REMOVED lines=11> */
[----:B------:R-:W4:Y:S01]  /*5610*/  LDL.LU R0, [R1+0xb4] ;  /* 0x0000b40001007983 */ /* 0x000f220000300800 */
[----:B------:R-:W-:-:S01]  /*5620*/  FADD R227, R208, R227 ;  /* 0x000000e3d0e37221 */ /* 0x000fc20000000000 */
[----:B--2---:R-:W-:-:S04]  /*5630*/  FADD R226, R209, R226 ;  /* 0x000000e2d1e27221 */ /* 0x004fc80000000000 */
[----:B------:R0:W-:Y:S01]  /*5640*/  STL [R1+0x74], R227 ;  /* 0x000074e301007387 */ /* 0x0001e20000100800 */
[----:B---3--:R-:W-:-:S03]  /*5650*/  FADD R225, R210, R225 ;  /* 0x000000e1d2e17221 */ /* 0x008fc60000000000 */
[----:B------:R1:W-:Y:S01]  /*5660*/  STL [R1+0x78], R226 ;  /* 0x000078e201007387 */ /* 0x0003e20000100800 */
[----:B----4-:R-:W-:-:S03]  /*5670*/  FADD R224, R211, R224 ;  /* 0x000000e0d3e07221 */ /* 0x010fc60000000000 */
        /* <DEDUP_REMOVED lines=24> */
[----:B0-----:R-:W4:Y:S01]  /*5800*/  LDL.LU R227, [R1+0xb8] ;  /* 0x0000b80001e37983 */ /* 0x001f220000300800 */
[----:B------:R-:W-:-:S03]  /*5810*/  FADD R0, R96, R0 ;  /* 0x0000000060007221 */ /* 0x000fc60000000000 */
[----:B------:R0:W-:Y:S04]  /*5820*/  STL [R1+0xac], R3 ;  /* 0x0000ac0301007387 */ /* 0x0001e80000100800 */
[----:B-1----:R-:W4:Y:S04]  /*5830*/  LDL.LU R226, [R1+0xbc] ;  /* 0x0000bc0001e27983 */ /* 0x002f280000300800 */
[----:B------:R1:W-:Y:S04]  /*5840*/  STL [R1+0xb0], R2 ;  /* 0x0000b00201007387 */ /* 0x0003e80000100800 */
[----:B--2---:R-:W2:Y:S04]  /*5850*/  LDL.LU R225, [R1+0xc0] ;  /* 0x0000c00001e17983 */ /* 0x004ea80000300800 */
[----:B------:R1:W-:Y:S04]  /*5860*/  STL [R1+0xb4], R0 ;  /* 0x0000b40001007387 */ /* 0x0003e80000100800 */
[----:B---3--:R-:W3:Y:S04]  /*5870*/  LDL.LU R224, [R1+0xc4] ;  /* 0x0000c40001e07983 */ /* 0x008ee80000300800 */
[----:B----4-:R-:W4:Y:S04]  /*5880*/  LDL.LU R223, [R1+0xc8] ;  /* 0x0000c80001df7983 */ /* 0x010f280000300800 */
        /* <DEDUP_REMOVED lines=9> */
[----:B0-----:R-:W4:Y:S04]  /*5920*/  LDL.LU R3, [R1+0xf0] ;  /* 0x0000f00001037983 */ /* 0x001f280000300800 */
[----:B-1----:R-:W4:Y:S04]  /*5930*/  LDL.LU R2, [R1+0xf4] ;  /* 0x0000f40001027983 */ /* 0x002f280000300800 */
[----:B------:R-:W4:Y:S01]  /*5940*/  LDL.LU R0, [R1+0xf8] ;  /* 0x0000f80001007983 */ /* 0x000f220000300800 */
[----:B------:R-:W-:-:S01]  /*5950*/  FADD R227, R97, R227 ;  /* 0x000000e361e37221 */ /* 0x000fc20000000000 */
[----:B------:R-:W-:-:S04]  /*5960*/  FADD R226, R98, R226 ;  /* 0x000000e262e27221 */ /* 0x000fc80000000000 */
[----:B------:R0:W-:Y:S01]  /*5970*/  STL [R1+0xb8], R227 ;  /* 0x0000b8e301007387 */ /* 0x0001e20000100800 */
[----:B--2---:R-:W-:-:S03]  /*5980*/  FADD R225, R99, R225 ;  /* 0x000000e163e17221 */ /* 0x004fc60000000000 */
        /* <DEDUP_REMOVED lines=253> */
[----:B------:R-:W-:Y:S01]  /*6960*/  STL [R1+0x20c], R227 ;  /* 0x00020ce301007387 */ /* 0x000fe20000100800 */
[----:B--2---:R-:W-:-:S03]  /*6970*/  FADD R225, R56, R225 ;  /* 0x000000e138e17221 */ /* 0x004fc60000000000 */
[----:B------:R-:W-:Y:S01]  /*6980*/  STL [R1+0x210], R226 ;  /* 0x000210e201007387 */ /* 0x000fe20000100800 */
[----:B---3--:R-:W-:-:S03]  /*6990*/  FADD R224, R57, R224 ;  /* 0x000000e039e07221 */ /* 0x008fc60000000000 */
[----:B------:R-:W-:Y:S01]  /*69a0*/  STL [R1+0x214], R225 ;  /* 0x000214e101007387 */ /* 0x000fe20000100800 */
[----:B----4-:R-:W-:-:S03]  /*69b0*/  FADD R223, R58, R223 ;  /* 0x000000df3adf7221 */ /* 0x010fc60000000000 */
[----:B------:R-:W-:Y:S01]  /*69c0*/  STL [R1+0x218], R224 ;  /* 0x000218e001007387 */ /* 0x000fe20000100800 */
[----:B------:R-:W-:-:S03]  /*69d0*/  FADD R222, R59, R222 ;  /* 0x000000de3bde7221 */ /* 0x000fc60000000000 */
        /* <DEDUP_REMOVED lines=23> */
[----:B------:R-:W4:Y:S04]  /*6b50*/  LDL.LU R219, [R1+0x254] ;  /* 0x0002540001db7983 */ /* 0x000f280000300800 */
[----:B------:R0:W-:Y:S04]  /*6b60*/  STL [R1+0x248], R2 ;  /* 0x0002480201007387 */ /* 0x0001e80000100800 */
[----:B------:R-:W4:Y:S04]  /*6b70*/  LDL.LU R220, [R1+0x258] ;  /* 0x0002580001dc7983 */ /* 0x000f280000300800 */
[----:B------:R0:W-:Y:S04]  /*6b80*/  STL [R1+0x24c], R0 ;  /* 0x00024c0001007387 */ /* 0x0001e80000100800 */
        /* <DEDUP_REMOVED lines=8> */
[----:B--2---:R-:W2:Y:S04]  /*6c10*/  LDL.LU R6, [R1+0x27c] ;  /* 0x00027c0001067983 */ /* 0x004ea80000300800 */
[----:B---3--:R-:W3:Y:S04]  /*6c20*/  LDL.LU R5, [R1+0x280] ;  /* 0x0002800001057983 */ /* 0x008ee80000300800 */
[----:B----4-:R-:W4:Y:S04]  /*6c30*/  LDL.LU R4, [R1+0x284] ;  /* 0x0002840001047983 */ /* 0x010f280000300800 */
[----:B0-----:R-:W4:Y:S04]  /*6c40*/  LDL.LU R3, [R1+0x288] ;  /* 0x0002880001037983 */ /* 0x001f280000300800 */
[----:B------:R-:W4:Y:S04]  /*6c50*/  LDL.LU R2, [R1+0x28c] ;  /* 0x00028c0001027983 */ /* 0x000f280000300800 */
[----:B------:R-:W4:Y:S01]  /*6c60*/  LDL.LU R0, [R1+0x290] ;  /* 0x0002900001007983 */ /* 0x000f220000300800 */
[----:B------:R-:W-:-:S05]  /*6c70*/  FADD R218, R71, R218 ;  /* 0x000000da47da7221 */ /* 0x000fca0000000000 */
[----:B------:R0:W-:Y:S01]  /*6c80*/  STL [R1+0x250], R218 ;  /* 0x000250da01007387 */ /* 0x0001e20000100800 */
[----:B------:R-:W-:-:S03]  /*6c90*/  FADD R219, R72, R219 ;  /* 0x000000db48db7221 */ /* 0x000fc60000000000 */
[----:B0-----:R1:W5:Y:S01]  /*6ca0*/  LDL.LU R218, [R1+0x2e4] ;  /* 0x0002e40001da7983 */ /* 0x0013620000300800 */
[----:B------:R-:W-:-:S03]  /*6cb0*/  FADD R220, R73, R220 ;  /* 0x000000dc49dc7221 */ /* 0x000fc60000000000 */
[----:B------:R0:W-:Y:S01]  /*6cc0*/  STL [R1+0x254], R219 ;  /* 0x000254db01007387 */ /* 0x0001e20000100800 */
[----:B------:R-:W-:-:S01]  /*6cd0*/  FADD R221, R74, R221 ;  /* 0x000000dd4add7221 */ /* 0x000fc20000000000 */
[----:B------:R-:W-:Y:S02]  /*6ce0*/  FADD R222, R75, R222 ;  /* 0x000000de4bde7221 */ /* 0x000fe40000000000 */
[----:B0-----:R1:W5:Y:S01]  /*6cf0*/  LDL.LU R219, [R1+0x2e0] ;  /* 0x0002e00001db7983 */ /* 0x0013620000300800 */
[----:B------:R-:W-:-:S03]  /*6d00*/  FADD R223, R76, R223 ;  /* 0x000000df4cdf7221 */ /* 0x000fc60000000000 */
[----:B------:R0:W-:Y:S01]  /*6d10*/  STL [R1+0x258], R220 ;  /* 0x000258dc01007387 */ /* 0x0001e20000100800 */
[----:B------:R-:W-:-:S03]  /*6d20*/  FADD R224, R77, R224 ;  /* 0x000000e04de07221 */ /* 0x000fc60000000000 */
[----:B0-----:R1:W5:Y:S01]  /*6d30*/  LDL.LU R220, [R1+0x2dc] ;  /* 0x0002dc0001dc7983 */ /* 0x0013620000300800 */
[----:B------:R-:W-:-:S03]  /*6d40*/  FADD R225, R78, R225 ;  /* 0x000000e14ee17221 */ /* 0x000fc60000000000 */
[----:B------:R0:W-:Y:S01]  /*6d50*/  STL [R1+0x25c], R221 ;  /* 0x00025cdd01007387 */ /* 0x0001e20000100800 */
[----:B------:R-:W-:-:S01]  /*6d60*/  FADD R226, R79, R226 ;  /* 0x000000e24fe27221 */ /* 0x000fc20000000000 */
[----:B------:R-:W-:Y:S02]  /*6d70*/  FADD R227, R80, R227 ;  /* 0x000000e350e37221 */ /* 0x000fe40000000000 */
[----:B0-----:R1:W5:Y:S04]  /*6d80*/  LDL.LU R221, [R1+0x2d8] ;  /* 0x0002d80001dd7983 */ /* 0x0013680000300800 */
[----:B------:R0:W-:Y:S01]  /*6d90*/  STL [R1+0x260], R222 ;  /* 0x000260de01007387 */ /* 0x0001e20000100800 */
[----:B------:R-:W-:-:S01]  /*6da0*/  FADD R7, R81, R7 ;  /* 0x0000000751077221 */ /* 0x000fc20000000000 */
[----:B--2---:R-:W-:-:S02]  /*6db0*/  FADD R6, R82, R6 ;  /* 0x0000000652067221 */ /* 0x004fc40000000000 */
[----:B0-----:R1:W5:Y:S04]  /*6dc0*/  LDL.LU R222, [R1+0x2d4] ;  /* 0x0002d40001de7983 */ /* 0x0013680000300800 */
[----:B------:R0:W-:Y:S01]  /*6dd0*/  STL [R1+0x264], R223 ;  /* 0x000264df01007387 */ /* 0x0001e20000100800 */
[----:B---3--:R-:W-:-:S03]  /*6de0*/  FADD R5, R83, R5 ;  /* 0x0000000553057221 */ /* 0x008fc60000000000 */
[----:B0-----:R1:W5:Y:S04]  /*6df0*/  LDL.LU R223, [R1+0x2d0] ;  /* 0x0002d00001df7983 */ /* 0x0013680000300800 */
[----:B------:R0:W-:Y:S01]  /*6e00*/  STL [R1+0x268], R224 ;  /* 0x000268e001007387 */ /* 0x0001e20000100800 */
[----:B----4-:R-:W-:-:S03]  /*6e10*/  FADD R4, R84, R4 ;  /* 0x0000000454047221 */ /* 0x010fc60000000000 */
[----:B0-----:R1:W5:Y:S04]  /*6e20*/  LDL.LU R224, [R1+0x2cc] ;  /* 0x0002cc0001e07983 */ /* 0x0013680000300800 */
[----:B------:R0:W-:Y:S01]  /*6e30*/  STL [R1+0x26c], R225 ;  /* 0x00026ce101007387 */ /* 0x0001e20000100800 */
[----:B------:R-:W-:-:S03]  /*6e40*/  FADD R3, R85, R3 ;  /* 0x0000000355037221 */ /* 0x000fc60000000000 */
[----:B0-----:R1:W5:Y:S04]  /*6e50*/  LDL.LU R225, [R1+0x2c8] ;  /* 0x0002c80001e17983 */ /* 0x0013680000300800 */
[----:B------:R0:W-:Y:S01]  /*6e60*/  STL [R1+0x270], R226 ;  /* 0x000270e201007387 */ /* 0x0001e20000100800 */
[----:B------:R-:W-:-:S03]  /*6e70*/  FADD R2, R86, R2 ;  /* 0x0000000256027221 */ /* 0x000fc60000000000 */
[----:B0-----:R1:W5:Y:S04]  /*6e80*/  LDL.LU R226, [R1+0x2c4] ;  /* 0x0002c40001e27983 */ /* 0x0013680000300800 */
[----:B------:R0:W-:Y:S01]  /*6e90*/  STL [R1+0x274], R227 ;  /* 0x000274e301007387 */ /* 0x0001e20000100800 */
[----:B------:R-:W-:-:S03]  /*6ea0*/  FADD R0, R0, R87 ;  /* 0x0000005700007221 */ /* 0x000fc60000000000 */
[----:B0-----:R1:W5:Y:S04]  /*6eb0*/  LDL.LU R227, [R1+0x2c0] ;  /* 0x0002c00001e37983 */ /* 0x0013680000300800 */
[----:B------:R0:W-:Y:S04]  /*6ec0*/  STL [R1+0x278], R7 ;  /* 0x0002780701007387 */ /* 0x0001e80000100800 */
        /* <DEDUP_REMOVED lines=12> */
[----:B0-----:R1:W5:Y:S01]  /*6f90*/  LDL.LU R0, [R1+0x2a4] ;  /* 0x0002a40001007983 */ /* 0x0013620000300800 */
[----:B------:R-:W-:-:S05]  /*6fa0*/  UMOV UR6, URZ ;  /* 0x0000003f00067c82 */ /* 0x000fca0008000000 */
.L_x_24:
[----:B------:R-:W-:Y:S05]  /*6fb0*/  @!P1 BRA `(.L_x_25) ;  /* 0x0000000000049947 */ /* 0x000fea0003800000 */
[----:B------:R-:W-:Y:S01]  /*6fc0*/  BPT.TRAP 0x1 ;  /* 0x000000040000795c */ /* 0x000fe20000300000 */
.L_x_25:
[----:B------:R-:W-:Y:S02]  /*6fd0*/  UISETP.GT.U32.AND UP0, UPT, UR13, 0x1, UPT ;  /* 0x000000010d00788c */ /* 0x000fe4000bf04070 */
[----:B------:R-:W-:-:S04]  /*6fe0*/  ULEA UR8, UR24, UR12, 0x3 ;  /* 0x0000000c18087291 */ /* 0x000fc8000f8e183f */
[----:B------:R-:W-:Y:S01]  /*6ff0*/  UIADD3 UR8, UR8, 0x38, URZ ;  /* 0x0000003808087890 */ /* 0x000fe2000fffe03f */
[----:B------:R-:W-:-:S03]  /*7000*/  PLOP3.LUT P0, PT, PT, PT, UP0, 0x80, 0x0 ;  /* 0x000000000000781c */ /* 0x000fc60003f0f008 */
[----:B------:R-:W-:-:S09]  /*7010*/  UPRMT UR8, URZ, 0x654, UR8 ;  /* 0x000006543f087896 */ /* 0x000fd20008000008 */
[----:B------:R-:W-:Y:S01]  /*7020*/  SYNCS.ARRIVE.TRANS64.RED.A1T0 RZ, [UR8], RZ ;  /* 0x000000ffffff79a7 */ /* 0x000fe20008100408 */
[----:B------:R-:W-:Y:S05]  /*7030*/  @P0 BRA `(.L_x_26) ;  /* 0x0000000000040947 */ /* 0x000fea0003800000 */
[----:B------:R-:W-:Y:S01]  /*7040*/  BPT.TRAP 0x1 ;  /* 0x000000040000795c */ /* 0x000fe20000300000 */
.L_x_26:
[----:B------:R-:W-:Y:S01]  /*7050*/  UIADD3 UR23, UR23, 0x1, URZ ;  /* 0x0000000117177890 */ /* 0x000fe2000fffe03f */
[C---:B------:R-:W-:Y:S01]  /*7060*/  ISETP.GT.AND P0, PT, R228.reuse, 0x1, PT ;  /* 0x00000001e400780c */ /* 0x040fe20003f04270 */
[----:B------:R-:W-:Y:S01]  /*7070*/  UIADD3 UR24, UR24, 0x1, URZ ;  /* 0x0000000118187890 */ /* 0x000fe2000fffe03f */
[----:B------:R-:W-:Y:S01]  /*7080*/  VIADD R228, R228, 0xffffffff ;  /* 0xffffffffe4e47836 */ /* 0x000fe20000000000 */
[----:B------:R-:W-:Y:S02]  /*7090*/  UISETP.NE.AND UP0, UPT, UR23, 0x7, UPT ;  /* 0x000000071700788c */ /* 0x000fe4000bf05270 */
[----:B------:R-:W-:Y:S02]  /*70a0*/  UISETP.NE.AND UP1, UPT, UR24, 0x7, UPT ;  /* 0x000000071800788c */ /* 0x000fe4000bf25270 */
[----:B------:R-:W-:Y:S02]  /*70b0*/  USEL UR8, URZ, 0x1, UP0 ;  /* 0x000000013f087887 */ /* 0x000fe40008000000 */
[----:B------:R-:W-:-:S02]  /*70c0*/  USEL UR23, UR23, URZ, UP0 ;  /* 0x0000003f17177287 */ /* 0x000fc40008000000 */
[----:B------:R-:W-:Y:S02]  /*70d0*/  USEL UR24, UR24, URZ, UP1 ;  /* 0x0000003f18187287 */ /* 0x000fe40008800000 */
[----:B-----5:R-:W-:Y:S01]  /*70e0*/  LOP3.LUT R227, R227, UR8, RZ, 0x3c, !PT ;  /* 0x00000008e3e37c12 */ /* 0x020fe2000f8e3cff */
[----:B------:R-:W-:Y:S01]  /*70f0*/  UMOV UR8, 0x1 ;  /* 0x0000000100087882 */ /* 0x000fe20000000000 */
[----:B------:R-:W-:Y:S08]  /*7100*/  @P0 BRA `(.L_x_27) ;  /* 0xffffffd800180947 */ /* 0x000ff0000383ffff */
.L_x_19:
[----:B------:R-:W-:-:S04]  /*7110*/  UISETP.NE.AND UP0, UPT, UR6, URZ, UPT ;  /* 0x0000003f0600728c */ /* 0x000fc8000bf05270 */
[----:B------:R-:W-:-:S06]  /*7120*/  USEL UR6, URZ, 0x1, !UP0 ;  /* 0x000000013f067887 */ /* 0x000fcc000c000000 */
[----:B------:R-:W-:-:S13]  /*7130*/  ISETP.NE.AND P0, PT, RZ, UR6, PT ;  /* 0x00000006ff007c0c */ /* 0x000fda000bf05270 */
[----:B------:R-:W-:Y:S05]  /*7140*/  @!P0 BRA `(.L_x_28) ;  /* 0x0000002400208947 */ /* 0x000fea0003800000 */
[----:B------:R-:W4:Y:S04]  /*7150*/  LDL.LU R227, [R1+0x280] ;  /* 0x0002800001e37983 */ /* 0x000f280000300800 */
[----:B------:R-:W-:Y:S04]  /*7160*/  STL [R1+0x2bc], R7 ;  /* 0x0002bc0701007387 */ /* 0x000fe80000100800 */
[----:B------:R-:W-:Y:S04]  /*7170*/  STL [R1+0x2b8], R6 ;  /* 0x0002b80601007387 */ /* 0x000fe80000100800 */
[----:B------:R0:W-:Y:S01]  /*7180*/  STL [R1+0x2b4], R5 ;  /* 0x0002b40501007387 */ /* 0x0001e20000100800 */
[----:B------:R-:W-:-:S02]  /*7190*/  WARPGROUP.DEPBAR.LE gsb0, 0x0 ;  /* 0x00008000000079c5 */ /* 0x000fc40000010000 */
[----:B------:R-:W-:Y:S01]  /*71a0*/  FADD R226, R152, R226 ;  /* 0x000000e298e27221 */ /* 0x000fe20000000000 */
[----:B0-----:R-:W2:Y:S04]  /*71b0*/  LDL.LU R5, [R1+0x27c] ;  /* 0x00027c0001057983 */ /* 0x001ea80000300800 */
[----:B------:R-:W3:Y:S04]  /*71c0*/  LDL.LU R6, [R1+0x278] ;  /* 0x0002780001067983 */ /* 0x000ee80000300800 */
[----:B------:R-:W2:Y:S04]  /*71d0*/  LDL.LU R7, [R1+0x274] ;  /* 0x0002740001077983 */ /* 0x000ea80000300800 */
[----:B------:R0:W-:Y:S01]  /*71e0*/  STL [R1+0x2b0], R4 ;  /* 0x0002b00401007387 */ /* 0x0001e20000100800 */
[----:B------:R-:W-:Y:S01]  /*71f0*/  FADD R225, R153, R225 ;  /* 0x000000e199e17221 */ /* 0x000fe20000000000 */
[----:B------:R-:W-:-:S02]  /*7200*/  FADD R224, R154, R224 ;  /* 0x000000e09ae07221 */ /* 0x000fc40000000000 */
[----:B0-----:R-:W4:Y:S04]  /*7210*/  LDL.LU R4, [R1+0x64] ;  /* 0x0000640001047983 */ /* 0x001f280000300800 */
[----:B------:R0:W-:Y:S01]  /*7220*/  STL [R1+0x2ac], R3 ;  /* 0x0002ac0301007387 */ /* 0x0001e20000100800 */
[----:B------:R-:W-:Y:S01]  /*7230*/  FADD R223, R155, R223 ;  /* 0x000000df9bdf7221 */ /* 0x000fe20000000000 */
[----:B------:R-:W-:Y:S02]  /*7240*/  FADD R222, R156, R222 ;  /* 0x000000de9cde7221 */ /* 0x000fe40000000000 */
[----:B0-----:R-:W3:Y:S04]  /*7250*/  LDL.LU R3, [R1+0x60] ;  /* 0x0000600001037983 */ /* 0x001ee80000300800 */
[----:B------:R0:W-:Y:S01]  /*7260*/  STL [R1+0x2a8], R2 ;  /* 0x0002a80201007387 */ /* 0x0001e20000100800 */
[----:B------:R-:W-:-:S03]  /*7270*/  FADD R221, R157, R221 ;  /* 0x000000dd9ddd7221 */ /* 0x000fc60000000000 */
[----:B0-----:R-:W2:Y:S04]  /*7280*/  LDL.LU R2, [R1+0x5c] ;  /* 0x00005c0001027983 */ /* 0x001ea80000300800 */
[----:B------:R0:W-:Y:S01]  /*7290*/  STL [R1+0x2a4], R0 ;  /* 0x0002a40001007387 */ /* 0x0001e20000100800 */
[----:B------:R-:W-:-:S03]  /*72a0*/  FADD R220, R158, R220 ;  /* 0x000000dc9edc7221 */ /* 0x000fc60000000000 */
[----:B0-----:R-:W4:Y:S04]  /*72b0*/  LDL.LU R0, [R1+0x58] ;  /* 0x0000580001007983 */ /* 0x001f280000300800 */
[----:B------:R0:W-:Y:S01]  /*72c0*/  STL [R1+0x2c0], R226 ;  /* 0x0002c0e201007387 */ /* 0x0001e20000100800 */
[----:B------:R-:W-:-:S03]  /*72d0*/  FADD R219, R159, R219 ;  /* 0x000000db9fdb7221 */ /* 0x000fc60000000000 */
[----:B0-----:R-:W3:Y:S04]  /*72e0*/  LDL.LU R226, [R1+0x54] ;  /* 0x0000540001e27983 */ /* 0x001ee80000300800 */
        /* <DEDUP_REMOVED lines=42> */
[----:B------:R0:W-:Y:S04]  /*7590*/  STL [R1+0x2fc], R19 ;  /* 0x0002fc1301007387 */ /* 0x0001e80000100800 */
        /* <DEDUP_REMOVED lines=12> */
[----:B0-----:R-:W3:Y:S01]  /*7660*/  LDL.LU R13, [R1] ;  /* 0x00000000010d7983 */ /* 0x001ee20000300800 */
[----:B------:R-:W-:Y:S01]  /*7670*/  FADD R12, R174, R12 ;  /* 0x0000000cae0c7221 */ /* 0x000fe20000000000 */
[----:B----4-:R-:W-:Y:S01]  /*7680*/  FADD R0, R201, R0 ;  /* 0x00000000c9007221 */ /* 0x010fe20000000000 */
[----:B--2---:R-:W-:Y:S01]  /*7690*/  FADD R2, R202, R2 ;  /* 0x00000002ca027221 */ /* 0x004fe20000000000 */
[----:B---3--:R-:W-:Y:S01]  /*76a0*/  FADD R3, R203, R3 ;  /* 0x00000003cb037221 */ /* 0x008fe20000000000 */
[----:B------:R-:W-:Y:S01]  /*76b0*/  FADD R4, R204, R4 ;  /* 0x00000004cc047221 */ /* 0x000fe20000000000 */
[----:B------:R0:W-:Y:S01]  /*76c0*/  STL [R1+0x318], R12 ;  /* 0x0003180c01007387 */ /* 0x0001e20000100800 */
[----:B------:R-:W-:Y:S01]  /*76d0*/  FADD R226, R200, R226 ;  /* 0x000000e2c8e27221 */ /* 0x000fe20000000000 */
        /* <DEDUP_REMOVED lines=24> */
[----:B------:R-:W-:-:S05]  /*7860*/  FADD R13, R179, R13 ;  /* 0x0000000db30d7221 */ /* 0x000fca0000000000 */
[----:B------:R2:W-:Y:S04]  /*7870*/  STL [R1], R13 ;  /* 0x0000000d01007387 */ /* 0x0005e80000100800 */
[----:B------:R3:W-:Y:S04]  /*7880*/  STL [R1+0x4], R14 ;  /* 0x0000040e01007387 */ /* 0x0007e80000100800 */
        /* <DEDUP_REMOVED lines=21> */
[----:B0-----:R-:W4:Y:S04]  /*79e0*/  LDL.LU R12, [R1+0x68] ;  /* 0x00006800010c7983 */ /* 0x001f280000300800 */
[----:B------:R0:W-:Y:S04]  /*79f0*/  STL [R1+0x5c], R2 ;  /* 0x00005c0201007387 */ /* 0x0001e80000100800 */
[----:B--2---:R-:W2:Y:S04]  /*7a00*/  LDL.LU R13, [R1+0x6c] ;  /* 0x00006c00010d7983 */ /* 0x004ea80000300800 */
[----:B------:R0:W-:Y:S04]  /*7a10*/  STL [R1+0x60], R3 ;  /* 0x0000600301007387 */ /* 0x0001e80000100800 */
[----:B---3--:R-:W3:Y:S04]  /*7a20*/  LDL.LU R14, [R1+0x70] ;  /* 0x00007000010e7983 */ /* 0x008ee80000300800 */
[----:B------:R0:W-:Y:S04]  /*7a30*/  STL [R1+0x64], R4 ;  /* 0x0000640401007387 */ /* 0x0001e80000100800 */
[----:B----4-:R-:W4:Y:S04]  /*7a40*/  LDL.LU R15, [R1+0x74] ;  /* 0x00007400010f7983 */ /* 0x010f280000300800 */
[----:B-1----:R-:W4:Y:S04]  /*7a50*/  LDL.LU R16, [R1+0x78] ;  /* 0x0000780001107983 */ /* 0x002f280000300800 */
        /* <DEDUP_REMOVED lines=20> */
[----:B------:R-:W4:Y:S04]  /*7ba0*/  LDL.LU R3, [R1+0xcc] ;  /* 0x0000cc0001037983 */ /* 0x000f280000300800 */
[----:B------:R-:W4:Y:S01]  /*7bb0*/  LDL.LU R4, [R1+0xd0] ;  /* 0x0000d00001047983 */ /* 0x000f220000300800 */
[----:B------:R-:W-:-:S05]  /*7bc0*/  FADD R12, R205, R12 ;  /* 0x0000000ccd0c7221 */ /* 0x000fca0000000000 */
[----:B------:R0:W-:Y:S01]  /*7bd0*/  STL [R1+0x68], R12 ;  /* 0x0000680c01007387 */ /* 0x0001e20000100800 */
[----:B--2---:R-:W-:-:S05]  /*7be0*/  FADD R13, R206, R13 ;  /* 0x0000000dce0d7221 */ /* 0x004fca0000000000 */
[----:B------:R1:W-:Y:S01]  /*7bf0*/  STL [R1+0x6c], R13 ;  /* 0x00006c0d01007387 */ /* 0x0003e20000100800 */
[----:B---3--:R-:W-:-:S05]  /*7c00*/  FADD R14, R207, R14 ;  /* 0x0000000ecf0e7221 */ /* 0x008fca0000000000 */
[----:B------:R2:W-:Y:S01]  /*7c10*/  STL [R1+0x70], R14 ;  /* 0x0000700e01007387 */ /* 0x0005e20000100800 */
[----:B----4-:R-:W-:Y:S01]  /*7c20*/  FADD R15, R208, R15 ;  /* 0x0000000fd00f7221 */ /* 0x010fe20000000000 */
[----:B------:R-:W-:-:S04]  /*7c30*/  FADD R16, R209, R16 ;  /* 0x00000010d1107221 */ /* 0x000fc80000000000 */
        /* <DEDUP_REMOVED lines=73> */
[----:B------:R-:W-:Y:S01]  /*80d0*/  FADD R12, R104, R12 ;  /* 0x0000000c680c7221 */ /* 0x000fe20000000000 */
        /* <DEDUP_REMOVED lines=209> */
[----:B------:R-:W-:Y:S01]  /*8df0*/  STL [R1+0x208], R0 ;  /* 0x0002080001007387 */ /* 0x000fe20000100800 */
[----:B------:R-:W-:-:S03]  /*8e00*/  FADD R3, R55, R3 ;  /* 0x0000000337037221 */ /* 0x000fc60000000000 */
[----:B0-----:R-:W4:Y:S01]  /*8e10*/  LDL.LU R12, [R1+0x218] ;  /* 0x00021800010c7983 */ /* 0x001f220000300800 */
[----:B------:R-:W-:-:S03]  /*8e20*/  FADD R4, R56, R4 ;  /* 0x0000000438047221 */ /* 0x000fc60000000000 */
[----:B------:R-:W-:Y:S04]  /*8e30*/  STL [R1+0x20c], R2 ;  /* 0x00020c0201007387 */ /* 0x000fe80000100800 */
        /* <DEDUP_REMOVED lines=24> */
[----:B0-----:R-:W4:Y:S01]  /*8fc0*/  LDL.LU R3, [R1+0x284] ;  /* 0x0002840001037983 */ /* 0x001f220000300800 */
[----:B-1----:R-:W-:-:S03]  /*8fd0*/  IMAD.MOV.U32 R4, RZ, RZ, R227 ;  /* 0x000000ffff047224 */ /* 0x002fc600078e00e3 */
[----:B------:R-:W4:Y:S04]  /*8fe0*/  LDL.LU R2, [R1+0x288] ;  /* 0x0002880001027983 */ /* 0x000f280000300800 */
[----:B------:R-:W4:Y:S04]  /*8ff0*/  LDL.LU R0, [R1+0x28c] ;  /* 0x00028c0001007983 */ /* 0x000f280000300800 */
[----:B------:R-:W4:Y:S01]  /*9000*/  LDL.LU R227, [R1+0x290] ;  /* 0x0002900001e37983 */ /* 0x000f220000300800 */
[----:B------:R-:W-:Y:S01]  /*9010*/  FADD R7, R80, R7 ;  /* 0x0000000750077221 */ /* 0x000fe20000000000 */
[----:B------:R-:W-:Y:S01]  /*9020*/  FADD R6, R81, R6 ;  /* 0x0000000651067221 */ /* 0x000fe20000000000 */
[----:B------:R-:W-:Y:S01]  /*9030*/  FADD R5, R82, R5 ;  /* 0x0000000552057221 */ /* 0x000fe20000000000 */
[----:B------:R-:W-:Y:S01]  /*9040*/  FADD R4, R83, R4 ;  /* 0x0000000453047221 */ /* 0x000fe20000000000 */
[----:B------:R-:W-:-:S05]  /*9050*/  FADD R12, R57, R12 ;  /* 0x0000000c390c7221 */ /* 0x000fca0000000000 */
[----:B------:R0:W-:Y:S01]  /*9060*/  STL [R1+0x218], R12 ;  /* 0x0002180c01007387 */ /* 0x0001e20000100800 */
[----:B------:R-:W-:-:S03]  /*9070*/  FADD R13, R58, R13 ;  /* 0x0000000d3a0d7221 */ /* 0x000fc60000000000 */
[----:B0-----:R0:W5:Y:S01]  /*9080*/  LDL.LU R12, [R1+0x318] ;  /* 0x00031800010c7983 */ /* 0x0011620000300800 */
[----:B--2---:R-:W-:-:S03]  /*9090*/  FADD R14, R59, R14 ;  /* 0x0000000e3b0e7221 */ /* 0x004fc60000000000 */
[----:B------:R1:W-:Y:S01]  /*90a0*/  STL [R1+0x21c], R13 ;  /* 0x00021c0d01007387 */ /* 0x0003e20000100800 */
[----:B---3--:R-:W-:Y:S01]  /*90b0*/  FADD R15, R60, R15 ;  /* 0x0000000f3c0f7221 */ /* 0x008fe20000000000 */
[----:B----4-:R-:W-:Y:S02]  /*90c0*/  FADD R16, R61, R16 ;  /* 0x000000103d107221 */ /* 0x010fe40000000000 */
[----:B-1----:R0:W5:Y:S01]  /*90d0*/  LDL.LU R13, [R1+0x314] ;  /* 0x00031400010d7983 */ /* 0x0021620000300800 */
[----:B------:R-:W-:-:S03]  /*90e0*/  FADD R17, R62, R17 ;  /* 0x000000113e117221 */ /* 0x000fc60000000000 */
[----:B------:R1:W-:Y:S01]  /*90f0*/  STL [R1+0x220], R14 ;  /* 0x0002200e01007387 */ /* 0x0003e20000100800 */
[----:B------:R-:W-:-:S03]  /*9100*/  FADD R18, R63, R18 ;  /* 0x000000123f127221 */ /* 0x000fc60000000000 */
[----:B-1----:R0:W5:Y:S01]  /*9110*/  LDL.LU R14, [R1+0x310] ;  /* 0x00031000010e7983 */ /* 0x0021620000300800 */
[----:B------:R-:W-:-:S03]  /*9120*/  FADD R19, R64, R19 ;  /* 0x0000001340137221 */ /* 0x000fc60000000000 */
[----:B------:R1:W-:Y:S01]  /*9130*/  STL [R1+0x224], R15 ;  /* 0x0002240f01007387 */ /* 0x0003e20000100800 */
[----:B------:R-:W-:Y:S01]  /*9140*/  FADD R20, R65, R20 ;  /* 0x0000001441147221 */ /* 0x000fe20000000000 */
[----:B------:R-:W-:Y:S02]  /*9150*/  FADD R21, R66, R21 ;  /* 0x0000001542157221 */ /* 0x000fe40000000000 */
[----:B-1----:R0:W5:Y:S04]  /*9160*/  LDL.LU R15, [R1+0x30c] ;  /* 0x00030c00010f7983 */ /* 0x0021680000300800 */
[----:B------:R1:W-:Y:S01]  /*9170*/  STL [R1+0x228], R16 ;  /* 0x0002281001007387 */ /* 0x0003e20000100800 */
[----:B------:R-:W-:Y:S01]  /*9180*/  FADD R22, R67, R22 ;  /* 0x0000001643167221 */ /* 0x000fe20000000000 */
[----:B------:R-:W-:-:S02]  /*9190*/  FADD R23, R68, R23 ;  /* 0x0000001744177221 */ /* 0x000fc40000000000 */
[----:B-1----:R0:W5:Y:S04]  /*91a0*/  LDL.LU R16, [R1+0x308] ;  /* 0x0003080001107983 */ /* 0x0021680000300800 */
[----:B------:R1:W-:Y:S01]  /*91b0*/  STL [R1+0x22c], R17 ;  /* 0x00022c1101007387 */ /* 0x0003e20000100800 */
[----:B------:R-:W-:-:S03]  /*91c0*/  FADD R216, R69, R216 ;  /* 0x000000d845d87221 */ /* 0x000fc60000000000 */
        /* <DEDUP_REMOVED lines=31> */
[----:B------:R1:W-:Y:S04]  /*93c0*/  STL [R1+0x258], R220 ;  /* 0x000258dc01007387 */ /* 0x0003e80000100800 */
[----:B-1----:R0:W5:Y:S04]  /*93d0*/  LDL.LU R220, [R1+0x2d8] ;  /* 0x0002d80001dc7983 */ /* 0x0021680000300800 */
[----:B------:R1:W-:Y:S04]  /*93e0*/  STL [R1+0x25c], R221 ;  /* 0x00025cdd01007387 */ /* 0x0003e80000100800 */
[----:B-1----:R0:W5:Y:S04]  /*93f0*/  LDL.LU R221, [R1+0x2d4] ;  /* 0x0002d40001dd7983 */ /* 0x0021680000300800 */
[----:B------:R1:W-:Y:S04]  /*9400*/  STL [R1+0x260], R222 ;  /* 0x000260de01007387 */ /* 0x0003e80000100800 */
[----:B-1----:R0:W5:Y:S04]  /*9410*/  LDL.LU R222, [R1+0x2d0] ;  /* 0x0002d00001de7983 */ /* 0x0021680000300800 */
[----:B------:R1:W-:Y:S04]  /*9420*/  STL [R1+0x264], R223 ;  /* 0x000264df01007387 */ /* 0x0003e80000100800 */
        /* <DEDUP_REMOVED lines=25> */
[----:B------:R0:W-:Y:S02]  /*95c0*/  STL [R1+0x290], R227 ;  /* 0x000290e301007387 */ /* 0x0001e40000100800 */
.L_x_28:
[----:B------:R-:W-:Y:S02]  /*95d0*/  WARPGROUP.DEPBAR.LE gsb0, 0x0 ;  /* 0x00008000000079c5 */ /* 0x000fe40000010000 */
[----:B------:R-:W4:Y:S02]  /*95e0*/  LDC R24, c[0x0][0x28c] ;  /* 0x0000a300ff187b82 */ /* 0x000f240000000800 */
[----:B----4-:R-:W-:-:S13]  /*95f0*/  ISETP.GE.AND P0, PT, R24, 0x1, PT ;  /* 0x000000011800780c */ /* 0x010fda0003f06270 */
[----:B------:R-:W-:Y:S05]  /*9600*/  @!P0 BRA `(.L_x_29) ;  /* 0x0000000000508947 */ /* 0x000fea0003800000 */
[----:B------:R-:W-:-:S06]  /*9610*/  UISETP.NE.AND UP0, UPT, UR22, 0x3, UPT ;  /* 0x000000031600788c */ /* 0x000fcc000bf05270 */
[----:B------:R-:W-:-:S13]  /*9620*/  PLOP3.LUT P0, PT, PT, PT, UP0, 0x80, 0x0 ;  /* 0x000000000000781c */ /* 0x000fda0003f0f008 */
[----:B------:R-:W-:Y:S05]  /*9630*/  @!P0 BRA `(.L_x_30) ;  /* 0x0000000000048947 */ /* 0x000fea0003800000 */
[----:B------:R-:W-:Y:S01]  /*9640*/  BPT.TRAP 0x1 ;  /* 0x000000040000795c */ /* 0x000fe20000300000 */
.L_x_30:
[----:B------:R-:W-:-:S04]  /*9650*/  UISETP.LT.AND UP0, UPT, UR10, 0x1, UPT ;  /* 0x000000010a00788c */ /* 0x000fc8000bf01270 */
[----:B------:R-:W-:Y:S02]  /*9660*/  USEL UR8, UR10, 0x1, UP0 ;  /* 0x000000010a087887 */ /* 0x000fe40008000000 */
[----:B------:R-:W-:Y:S02]  /*9670*/  UISETP.GT.U32.AND UP0, UPT, UR13, 0x1, UPT ;  /* 0x000000010d00788c */ /* 0x000fe4000bf04070 */
[----:B------:R-:W-:-:S04]  /*9680*/  UIADD3 UR8, UR5, UR10, -UR8 ;  /* 0x0000000a05087290 */ /* 0x000fc8000fffe808 */
[----:B------:R-:W-:Y:S01]  /*9690*/  UIMAD.WIDE.U32 UR6, UR8, 0x24924925, URZ ;  /* 0x24924925080678a5 */ /* 0x000fe2000f8e003f */
[----:B------:R-:W-:-:S03]  /*96a0*/  PLOP3.LUT P0, PT, PT, PT, UP0, 0x80, 0x0 ;  /* 0x000000000000781c */ /* 0x000fc60003f0f008 */
[----:B------:R-:W-:-:S04]  /*96b0*/  UIADD3 UR6, UR8, -UR7, URZ ;  /* 0x8000000708067290 */ /* 0x000fc8000fffe03f */
[----:B------:R-:W-:-:S04]  /*96c0*/  ULEA.HI UR6, UR6, UR7, URZ, 0x1f ;  /* 0x0000000706067291 */ /* 0x000fc8000f8ff83f */
[----:B------:R-:W-:-:S04]  /*96d0*/  USHF.R.U32.HI UR6, URZ, 0x2, UR6 ;  /* 0x000000023f067899 */ /* 0x000fc80008011606 */
[----:B------:R-:W-:-:S04]  /*96e0*/  UIMAD UR6, UR6, -0x7, UR8 ;  /* 0xfffffff9060678a4 */ /* 0x000fc8000f8e0208 */
[----:B------:R-:W-:-:S04]  /*96f0*/  ULEA UR6, UR6, UR12, 0x3 ;  /* 0x0000000c06067291 */ /* 0x000fc8000f8e183f */
[----:B------:R-:W-:-:S04]  /*9700*/  UIADD3 UR6, UR6, 0x38, URZ ;  /* 0x0000003806067890 */ /* 0x000fc8000fffe03f */
[----:B------:R-:W-:-:S09]  /*9710*/  UPRMT UR6, URZ, 0x654, UR6 ;  /* 0x000006543f067896 */ /* 0x000fd20008000006 */
[----:B------:R-:W-:Y:S01]  /*9720*/  SYNCS.ARRIVE.TRANS64.RED.A1T0 RZ, [UR6], RZ ;  /* 0x000000ffffff79a7 */ /* 0x000fe20008100406 */
[----:B------:R-:W-:Y:S05]  /*9730*/  @P0 BRA `(.L_x_29) ;  /* 0x0000000000040947 */ /* 0x000fea0003800000 */
[----:B------:R-:W-:Y:S01]  /*9740*/  BPT.TRAP 0x1 ;  /* 0x000000040000795c */ /* 0x000fe20000300000 */
.L_x_29:
[----:B-----5:R4:W-:Y:S01]  /*9750*/  STL [R1+0x2a8], R2 ;  /* 0x0002a80201007387 */ /* 0x0209e20000100800 */
[----:B------:R-:W1:Y:S01]  /*9760*/  LDC R29, c[0x0][0x288] ;  /* 0x0000a200ff1d7b82 */ /* 0x000e620000000800 */
[----:B------:R-:W-:Y:S02]  /*9770*/  UISETP.GE.U32.AND UP1, UPT, UR10, 0x7, UPT ;  /* 0x000000070a00788c */ /* 0x000fe4000bf26070 */
[----:B------:R-:W-:Y:S02]  /*9780*/  UIADD3 UR5, UR10, UR5, URZ ;  /* 0x000000050a057290 */ /* 0x000fe4000fffe03f */
[----:B------:R-:W-:Y:S01]  /*9790*/  USHF.R.S32.HI UR11, URZ, 0x1f, UR9 ;  /* 0x0000001f3f0b7899 */ /* 0x000fe20008011409 */
[----:B------:R-:W-:Y:S01]  /*97a0*/  ULDC.64 UR16, c[0x0][0x5d0] ;  /* 0x0001740000107ab9 */ /* 0x000fe20000000a00 */
[----:B------:R-:W-:Y:S01]  /*97b0*/  ULDC UR18, c[0x0][0x284] ;  /* 0x0000a10000127ab9 */ /* 0x000fe20000000800 */
[----:B----4-:R-:W4:Y:S04]  /*97c0*/  LDL.LU R2, [R1+0x29c] ;  /* 0x00029c0001027983 */ /* 0x010f280000300800 */
[----:B------:R2:W-:Y:S04]  /*97d0*/  STL [R1+0x2a4], R0 ;  /* 0x0002a40001007387 */ /* 0x0005e80000100800 */
[----:B0-----:R-:W3:Y:S01]  /*97e0*/  LDL.LU R227, [R1+0x298] ;  /* 0x0002980001e37983 */ /* 0x001ee20000300800 */
[----:B--2---:R-:W0:Y:S02]  /*97f0*/  S2R R0, SR_TID.X ;  /* 0x0000000000007919 */ /* 0x004e240000002100 */
[----:B0-----:R-:W-:-:S02]  /*9800*/  SHF.R.U32.HI R24, RZ, 0x2, R0 ;  /* 0x00000002ff187819 */ /* 0x001fc40000011600 */
[----:B------:R-:W-:Y:S02]  /*9810*/  SHF.R.U32.HI R27, RZ, 0x7, R0 ;  /* 0x00000007ff1b7819 */ /* 0x000fe40000011600 */
[----:B------:R-:W-:Y:S02]  /*9820*/  LOP3.LUT R26, R0, 0x60, RZ, 0xc0, !PT ;  /* 0x00000060001a7812 */ /* 0x000fe400078ec0ff */
[----:B------:R-:W-:Y:S02]  /*9830*/  LOP3.LUT R25, R24, 0x7, RZ, 0xc0, !PT ;  /* 0x0000000718197812 */ /* 0x000fe400078ec0ff */
[----:B------:R-:W-:Y:S02]  /*9840*/  LOP3.LUT R24, R27, 0x1, RZ, 0xc0, !PT ;  /* 0x000000011b187812 */ /* 0x000fe400078ec0ff */
[----:B------:R-:W-:-:S03]  /*9850*/  SHF.R.U32.HI R28, RZ, 0x1, R26 ;  /* 0x00000001ff1c7819 */ /* 0x000fc6000001161a */
[----:B------:R-:W-:Y:S01]  /*9860*/  IMAD.SHL.U32 R26, R24, 0x40, RZ ;  /* 0x00000040181a7824 */ /* 0x000fe200078e00ff */
[----:B------:R-:W-:-:S04]  /*9870*/  IADD3 R27, RZ, -R28, -R25 ;  /* 0x8000001cff1b7210 */ /* 0x000fc80007ffe819 */
[----:B------:R-:W-:Y:S01]  /*9880*/  LOP3.LUT R35, R26, 0x40, R25, 0xe2, !PT ;  /* 0x000000401a237812 */ /* 0x000fe200078ee219 */
[----:B------:R-:W-:Y:S01]  /*9890*/  IMAD R33, R24, -0x40, R27 ;  /* 0xffffffc018217824 */ /* 0x000fe200078e021b */
[C---:B------:R-:W-:Y:S01]  /*98a0*/  LOP3.LUT R24, R0.reuse, 0x3, RZ, 0xc0, !PT ;  /* 0x0000000300187812 */ /* 0x040fe200078ec0ff */
[----:B------:R-:W-:Y:S02]  /*98b0*/  IMAD.SHL.U32 R26, R0, 0x2, RZ ;  /* 0x00000002001a7824 */ /* 0x000fe400078e00ff */
[----:B----4-:R-:W-:Y:S02]  /*98c0*/  IMAD.SHL.U32 R25, R2, 0x80, RZ ;  /* 0x0000008002197824 */ /* 0x010fe400078e00ff */
[----:B------:R0:W5:Y:S04]  /*98d0*/  LDL.LU R2, [R1+0x2a8] ;  /* 0x0002a80001027983 */ /* 0x0001680000300800 */
[----:B------:R0:W5:Y:S01]  /*98e0*/  LDL.LU R0, [R1+0x2a4] ;  /* 0x0002a40001007983 */ /* 0x0001620000300800 */
[----:B-1----:R-:W-:Y:S01]  /*98f0*/  IMAD R24, R24, -0x2, R29 ;  /* 0xfffffffe18187824 */ /* 0x002fe200078e021d */
[----:B------:R-:W-:Y:S01]  /*9900*/  @UP1 UIMAD.WIDE.U32 UR6, UR5, 0x24924925, URZ ;  /* 0x24924925050618a5 */ /* 0x000fe2000f8e003f */
[----:B------:R-:W-:Y:S01]  /*9910*/  LOP3.LUT R26, R25, 0x6, R26, 0xf8, !PT ;  /* 0x00000006191a7812 */ /* 0x000fe200078ef81a */
[----:B------:R-:W-:Y:S01]  /*9920*/  UIMAD UR6, UR11, UR16, URZ ;  /* 0x000000100b0672a4 */ /* 0x000fe2000f8e023f */
[----:B------:R-:W-:Y:S01]  /*9930*/  IMAD.IADD R32, R24, 0x1, -R25 ;  /* 0x0000000118207824 */ /* 0x000fe200078e0a19 */
[----:B------:R-:W-:Y:S01]  /*9940*/  UISETP.GT.U32.AND UP0, UPT, UR5, 0x6, UPT ;  /* 0x000000060500788c */ /* 0x000fe2000bf04070 */
[----:B---3--:R-:W-:Y:S01]  /*9950*/  IMAD R24, R227, 0x180, RZ ;  /* 0x00000180e3187824 */ /* 0x008fe200078e02ff */
[----:B------:R-:W-:Y:S01]  /*9960*/  ISETP.GE.AND P0, PT, R25, R29, PT ;  /* 0x0000001d1900720c */ /* 0x000fe20003f06270 */
[----:B------:R-:W-:Y:S01]  /*9970*/  UIMAD UR8, UR9, UR17, UR6 ;  /* 0x00000011090872a4 */ /* 0x000fe2000f8e0206 */
[----:B------:R-:W-:Y:S01]  /*9980*/  SHF.R.S32.HI R27, RZ, 0x1f, R26 ;  /* 0x0000001fff1b7819 */ /* 0x000fe2000001141a */
[----:B------:R-:W-:Y:S01]  /*9990*/  UISETP.LT.U32.AND UP0, UPT, UR10, 0x7, UP0 ;  /* 0x000000070a00788c */ /* 0x000fe20008701070 */
[----:B------:R-:W-:Y:S01]  /*99a0*/  IMAD.U32 R25, RZ, RZ, UR16 ;  /* 0x00000010ff197e24 */ /* 0x000fe2000f8e00ff */
[----:B------:R-:W-:Y:S01]  /*99b0*/  @UP1 UIADD3 UR6, UR5, -UR7, URZ ;  /* 0x8000000705061290 */ /* 0x000fe2000fffe03f */
[C---:B------:R-:W-:Y:S01]  /*99c0*/  ISETP.GE.OR P0, PT, R24.reuse, UR18, P0 ;  /* 0x0000001218007c0c */ /* 0x040fe20008706670 */
[----:B------:R-:W-:Y:S01]  /*99d0*/  IMAD.WIDE R38, R227, 0x180, RZ ;  /* 0x00000180e3267825 */ /* 0x000fe200078e02ff */
[----:B------:R-:W-:Y:S01]  /*99e0*/  IADD3 R33, -R24, UR18, R33 ;  /* 0x0000001218217c10 */ /* 0x000fe2000fffe121 */
[----:B------:R-:W-:-:S02]  /*99f0*/  USEL UR12, URZ, 0x1, !UP0 ;  /* 0x000000013f0c7887 */ /* 0x000fc4000c000000 */
[----:B------:R-:W-:Y:S01]  /*9a00*/  @UP1 ULEA.HI UR6, UR6, UR7, URZ, 0x1f ;  /* 0x0000000706061291 */ /* 0x000fe2000f8ff83f */
[----:B------:R-:W-:Y:S01]  /*9a10*/  IMAD.WIDE.U32 R24, R25, UR9, R26 ;  /* 0x0000000919187c25 */ /* 0x000fe2000f8e001a */
[----:B------:R-:W-:Y:S01]  /*9a20*/  ULDC.64 UR16, c[0x0][0x5c8] ;  /* 0x0001720000107ab9 */ /* 0x000fe20000000a00 */
[----:B------:R-:W-:Y:S01]  /*9a30*/  LOP3.LUT R35, R38, R35, R28, 0xfe, !PT ;  /* 0x0000002326237212 */ /* 0x000fe200078efe1c */
[----:B------:R-:W-:Y:S01]  /*9a40*/  ULOP3.LUT UR4, UR4, UR12, URZ, 0x3c, !UPT ;  /* 0x0000000c04047292 */ /* 0x000fe2000f8e3c3f */
[----:B------:R-:W-:Y:S01]  /*9a50*/  VIADD R25, R25, UR8 ;  /* 0x0000000819197c36 */ /* 0x000fe20008000000 */
[----:B------:R-:W-:Y:S01]  /*9a60*/  @UP1 USHF.R.U32.HI UR6, URZ, 0x2, UR6 ;  /* 0x000000023f061899 */ /* 0x000fe20008011606 */
[----:B------:R-:W-:Y:S02]  /*9a70*/  IMAD R28, R39, UR16, RZ ;  /* 0x00000010271c7c24 */ /* 0x000fe4000f8e02ff */
[----:B------:R-:W-:Y:S01]  /*9a80*/  IMAD.WIDE.U32 R24, R35, UR16, R24 ;  /* 0x0000001023187c25 */ /* 0x000fe2000f8e0018 */
[----:B------:R-:W-:-:S03]  /*9a90*/  @UP1 ULOP3.LUT UR4, UR4, 0x1, UR6, 0x78, !UPT ;  /* 0x0000000104041892 */ /* 0x000fc6000f8e7806 */
[----:B------:R-:W-:Y:S02]  /*9aa0*/  IMAD R29, R35, UR17, R28 ;  /* 0x00000011231d7c24 */ /* 0x000fe4000f8e021c */
[----:B------:R-:W-:Y:S01]  /*9ab0*/  IMAD.MOV.U32 R163, RZ, RZ, -0x1 ;  /* 0xffffffffffa37424 */ /* 0x000fe200078e00ff */
[----:B0-----:R-:W-:Y:S06]  /*9ac0*/  @P0 BRA `(.L_x_31) ;  /* 0x0000013000400947 */ /* 0x001fec0003800000 */
[----:B------:R-:W-:Y:S01]  /*9ad0*/  FSETP.NEU.AND P0, PT, RZ, UR21, PT ;  /* 0x00000015ff007c0b */ /* 0x000fe2000bf0d000 */
[----:B------:R-:W-:Y:S01]  /*9ae0*/  BSSY B0, `(.L_x_31) ;  /* 0x000130e000007945 */ /* 0x000fe20003800000 */
[----:B------:R-:W-:-:S11]  /*9af0*/  IMAD.IADD R34, R25, 0x1, R29 ;  /* 0x0000000119227824 */ /* 0x000fd600078e021d */
[----:B------:R-:W-:Y:S05]  /*9b00*/  @!P0 BRA `(.L_x_32) ;  /* 0x000000b000848947 */ /* 0x000fea0003800000 */
[----:B------:R-:W-:Y:S01]  /*9b10*/  ULDC.64 UR6, c[0x0][0x5b8] ;  /* 0x00016e0000067ab9 */ /* 0x000fe20000000a00 */
[----:B------:R-:W2:Y:S01]  /*9b20*/  LDL.LU R227, [R1] ;  /* 0x0000000001e37983 */ /* 0x000ea20000300800 */
[----:B------:R-:W-:Y:S01]  /*9b30*/  IMAD.U32 R29, RZ, RZ, UR6 ;  /* 0x00000006ff1d7e24 */ /* 0x000fe2000f8e00ff */
[----:B------:R-:W-:Y:S01]  /*9b40*/  UIMAD UR6, UR11, UR6, URZ ;  /* 0x000000060b0672a4 */ /* 0x000fe2000f8e023f */
[----:B------:R-:W-:Y:S02]  /*9b50*/  ISETP.GE.AND P1, PT, R33, 0x1, PT ;  /* 0x000000012100780c */ /* 0x000fe40003f26270 */
[----:B------:R-:W-:Y:S01]  /*9b60*/  IMAD.WIDE.U32 R26, R29, UR9, R26 ;  /* 0x000000091d1a7c25 */ /* 0x000fe2000f8e001a */
[----:B------:R-:W-:Y:S01]  /*9b70*/  UIMAD UR6, UR9, UR7, UR6 ;  /* 0x00000007090672a4 */ /* 0x000fe2000f8e0206 */
[----:B------:R-:W-:Y:S02]  /*9b80*/  ISETP.LT.OR P2, PT, R32, 0x1, !P1 ;  /* 0x000000012000780c */ /* 0x000fe40004f41670 */
[----:B------:R-:W-:Y:S01]  /*9b90*/  IMAD.MOV.U32 R30, RZ, RZ, R26 ;  /* 0x000000ffff1e7224 */ /* 0x000fe200078e001a */
[----:B------:R-:W-:Y:S01]  /*9ba0*/  ULDC.64 UR8, c[0x0][0x5a8] ;  /* 0x00016a0000087ab9 */ /* 0x000fe20000000a00 */
[----:B------:R-:W-:Y:S01]  /*9bb0*/  PRMT R36, RZ, 0x7610, R36 ;  /* 0x00007610ff247816 */ /* 0x000fe20000000024 */
[----:B------:R-:W-:Y:S01]  /*9bc0*/  VIADD R31, R27, UR6 ;  /* 0x000000061b1f7c36 */ /* 0x000fe20008000000 */
[----:B------:R-:W-:-:S02]  /*9bd0*/  ULDC.64 UR6, c[0x0][0x5b0] ;  /* 0x00016c0000067ab9 */ /* 0x000fc40000000a00 */
[----:B------:R-:W-:Y:S02]  /*9be0*/  IMAD R28, R39, UR6, RZ ;  /* 0x00000006271c7c24 */ /* 0x000fe4000f8e02ff */
[----:B------:R-:W-:-:S04]  /*9bf0*/  IMAD.WIDE.U32 R26, R35, UR6, R30 ;  /* 0x00000006231a7c25 */ /* 0x000fc8000f8e001e */
[----:B------:R-:W-:Y:S01]  /*9c00*/  IMAD R29, R35, UR7, R28 ;  /* 0x00000007231d7c24 */ /* 0x000fe2000f8e021c */
[----:B------:R-:W-:-:S04]  /*9c10*/  IADD3 R26, P0, R26, UR8, RZ ;  /* 0x000000081a1a7c10 */ /* 0x000fc8000ff1e0ff */
[----:B------:R-:W-:Y:S02]  /*9c20*/  IADD3.X R27, R27, UR9, R29, P0, !PT ;  /* 0x000000091b1b7c10 */ /* 0x000fe400087fe41d */
[----:B------:R-:W0:Y:S03]  /*9c30*/  @!P2 LDC.64 R28, c[0x0][0x5c0] ;  /* 0x00017000ff1cab82 */ /* 0x000e260000000a00 */
[----:B------:R-:W3:Y:S01]  /*9c40*/  @!P2 LDG.E.U8 R36, desc[UR14][R26.64] ;  /* 0x0000000e1a24a981 */ /* 0x000ee2000c1e1100 */
[----:B------:R-:W-:Y:S02]  /*9c50*/  ISETP.LT.OR P3, PT, R32, 0x2, !P1 ;  /* 0x000000022000780c */ /* 0x000fe40004f61670 */
[----:B0-----:R-:W-:-:S05]  /*9c60*/  @!P2 IADD3 R28, P0, R24, R28, RZ ;  /* 0x0000001c181ca210 */ /* 0x001fca0007f1e0ff */
[----:B------:R-:W-:Y:S01]  /*9c70*/  @!P2 IMAD.X R29, R34, 0x1, R29, P0 ;  /* 0x00000001221da824 */ /* 0x000fe200000e061d */
[----:B---3--:R-:W-:-:S04]  /*9c80*/  LOP3.LUT R36, R36, 0xff, RZ, 0xc0, !PT ;  /* 0x000000ff24247812 */ /* 0x008fc800078ec0ff */
[----:B------:R-:W-:-:S05]  /*9c90*/  F2FP.F16.E4M3.UNPACK_B R36, R36 ;  /* 0x00000024ff24723e */ /* 0x000fca00020006ff */
[----:B------:R-:W-:-:S05]  /*9ca0*/  HADD2.F32 R36, -RZ, R36.H0_H0 ;  /* 0x20000024ff247230 */ /* 0x000fca0000004100 */
[----:B------:R-:W-:-:S04]  /*9cb0*/  FMUL R37, R36, UR21 ;  /* 0x0000001524257c20 */ /* 0x000fc80008400000 */
[----:B------:R-:W-:Y:S01]  /*9cc0*/  FFMA R37, R226, UR20, R37 ;  /* 0x00000014e2257c23 */ /* 0x000fe20008000025 */
[----:B------:R-:W-:Y:S01]  /*9cd0*/  PRMT R36, RZ, 0x7610, R36 ;  /* 0x00007610ff247816 */ /* 0x000fe20000000024 */
[----:B------:R-:W3:Y:S03]  /*9ce0*/  LDL.LU R226, [R1+0x8] ;  /* 0x0000080001e27983 */ /* 0x000ee60000300800 */
[----:B------:R-:W-:-:S05]  /*9cf0*/  F2FP.SATFINITE.E4M3.F32.PACK_AB_MERGE_C R37, RZ, R37, RZ ;  /* 0x00000025ff25723e */ /* 0x000fca00048070ff */
[----:B------:R0:W-:Y:S04]  /*9d00*/  @!P2 STG.E.U8 desc[UR14][R28.64], R37 ;  /* 0x000000251c00a986 */ /* 0x0001e8000c10110e */
[----:B------:R-:W4:Y:S01]  /*9d10*/  @!P3 LDG.E.U8 R36, desc[UR14][R26.64+0x1] ;  /* 0x0000010e1a24b981 */ /* 0x000f22000c1e1100 */
[----:B0-----:R-:W0:Y:S01]  /*9d20*/  @!P3 LDC.64 R28, c[0x0][0x5c0] ;  /* 0x00017000ff1cbb82 */ /* 0x001e220000000a00 */
[----:B------:R-:W-:Y:S02]  /*9d30*/  PRMT R38, RZ, 0x7610, R38 ;  /* 0x00007610ff267816 */ /* 0x000fe40000000026 */
[----:B0-----:R-:W-:-:S05]  /*9d40*/  @!P3 IADD3 R28, P0, R24, R28, RZ ;  /* 0x0000001c181cb210 */ /* 0x001fca0007f1e0ff */
[----:B------:R-:W-:Y:S01]  /*9d50*/  @!P3 IMAD.X R29, R34, 0x1, R29, P0 ;  /* 0x00000001221db824 */ /* 0x000fe200000e061d */
[----:B------:R-:W-:Y:S02]  /*9d60*/  IADD3 R37, P0, R35, 0x8, RZ ;  /* 0x0000000823257810 */ /* 0x000fe40007f1e0ff */
[----:B----4-:R-:W-:-:S04]  /*9d70*/  LOP3.LUT R36, R36, 0xff, RZ, 0xc0, !PT ;  /* 0x000000ff24247812 */ /* 0x010fc800078ec0ff */
[----:B------:R-:W-:-:S05]  /*9d80*/  F2FP.F16.E4M3.UNPACK_B R36, R36 ;  /* 0x00000024ff24723e */ /* 0x000fca00020006ff */
[----:B------:R-:W-:-:S05]  /*9d90*/  HADD2.F32 R36, -RZ, R36.H0_H0 ;  /* 0x20000024ff247230 */ /* 0x000fca0000004100 */
[----:B------:R-:W-:-:S04]  /*9da0*/  FMUL R36, R36, UR21 ;  /* 0x0000001524247c20 */ /* 0x000fc80008400000 */
[----:B------:R-:W-:Y:S02]  /*9db0*/  FFMA R36, R225, UR20, R36 ;  /* 0x00000014e1247c23 */ /* 0x000fe40008000024 */
[----:B------:R-:W4:Y:S03]  /*9dc0*/  LDL.LU R225, [R1+0x4] ;  /* 0x0000040001e17983 */ /* 0x000f260000300800 */
[----:B------:R-:W-:Y:S01]  /*9dd0*/  F2FP.SATFINITE.E4M3.F32.PACK_AB_MERGE_C R43, RZ, R36, RZ ;  /* 0x00000024ff2b723e */ /* 0x000fe200048070ff */
[----:B------:R-:W-:Y:S01]  /*9de0*/  IMAD.X R36, RZ, RZ, R39, P0 ;  /* 0x000000ffff247224 */ /* 0x000fe200000e0627 */
[----:B------:R-:W-:-:S03]  /*9df0*/  ISETP.GE.AND P0, PT, R33, 0x9, PT ;  /* 0x000000092100780c */ /* 0x000fc60003f06270 */
[----:B------:R0:W-:Y:S01]  /*9e00*/  @!P3 STG.E.U8 desc[UR14][R28.64+0x1], R43 ;  /* 0x0000012b1c00b986 */ /* 0x0001e2000c10110e */
[----:B------:R-:W-:Y:S01]  /*9e10*/  IMAD R36, R36, UR6, RZ ;  /* 0x0000000624247c24 */ /* 0x000fe2000f8e02ff */
[----:B------:R-:W-:-:S03]  /*9e20*/  ISETP.LT.OR P2, PT, R32, 0x1, !P0 ;  /* 0x000000012000780c */ /* 0x000fc60004741670 */
[C---:B------:R-:W-:Y:S02]  /*9e30*/  IMAD R41, R37.reuse, UR7, R36 ;  /* 0x0000000725297c24 */ /* 0x040fe4000f8e0224 */
[----:B0-----:R-:W-:-:S08]  /*9e40*/  IMAD.WIDE.U32 R28, R37, UR6, R30 ;  /* 0x00000006251c7c25 */ /* 0x001fd0000f8e001e */
[----:B------:R-:W0:Y:S01]  /*9e50*/  @!P2 LDC.64 R36, c[0x0][0x5c0] ;  /* 0x00017000ff24ab82 */ /* 0x000e220000000a00 */
[----:B------:R-:W-:-:S04]  /*9e60*/  IADD3 R28, P3, R28, UR8, RZ ;  /* 0x000000081c1c7c10 */ /* 0x000fc8000ff7e0ff */
[----:B------:R-:W-:-:S05]  /*9e70*/  IADD3.X R29, R29, UR9, R41, P3, !PT ;  /* 0x000000091d1d7c10 */ /* 0x000fca0009ffe429 */
[----:B------:R-:W2:Y:S01]  /*9e80*/  @!P2 LDG.E.U8 R38, desc[UR14][R28.64] ;  /* 0x0000000e1c26a981 */ /* 0x000ea2000c1e1100 */
[----:B------:R-:W-:Y:S02]  /*9e90*/  ISETP.LT.OR P3, PT, R32, 0x2, !P0 ;  /* 0x000000022000780c */ /* 0x000fe40004761670 */
[----:B0----5:R-:W-:-:S04]  /*9ea0*/  @!P2 IADD3 R36, P4, P5, R24, R36, R2 ;  /* 0x000000241824a210 */ /* 0x021fc80007d9e002 */
[----:B------:R-:W-:Y:S02]  /*9eb0*/  @!P2 IADD3.X R37, R34, R37, R6, P4, P5 ;  /* 0x000000252225a210 */ /* 0x000fe400027ea406 */
[----:B--2---:R-:W-:-:S04]  /*9ec0*/  LOP3.LUT R38, R38, 0xff, RZ, 0xc0, !PT ;  /* 0x000000ff26267812 */ /* 0x004fc800078ec0ff */
[----:B------:R-:W-:-:S05]  /*9ed0*/  F2FP.F16.E4M3.UNPACK_B R38, R38 ;  /* 0x00000026ff26723e */ /* 0x000fca00020006ff */
[----:B------:R-:W-:-:S05]  /*9ee0*/  HADD2.F32 R38, -RZ, R38.H0_H0 ;  /* 0x20000026ff267230 */ /* 0x000fca0000004100 */
[----:B------:R-:W-:Y:S01]  /*9ef0*/  FMUL R41, R38, UR21 ;  /* 0x0000001526297c20 */ /* 0x000fe20008400000 */
[----:B------:R-:W-:-:S03]  /*9f00*/  PRMT R38, RZ, 0x7610, R38 ;  /* 0x00007610ff267816 */ /* 0x000fc60000000026 */
[----:B------:R-:W-:-:S05]  /*9f10*/  FFMA R41, R224, UR20, R41 ;  /* 0x00000014e0297c23 */ /* 0x000fca0008000029 */
[----:B------:R-:W-:-:S05]  /*9f20*/  F2FP.SATFINITE.E4M3.F32.PACK_AB_MERGE_C R41, RZ, R41, RZ ;  /* 0x00000029ff29723e */ /* 0x000fca00048070ff */
[----:B------:R0:W-:Y:S04]  /*9f30*/  @!P2 STG.E.U8 desc[UR14][R36.64], R41 ;  /* 0x000000292400a986 */ /* 0x0001e8000c10110e */
[----:B------:R-:W2:Y:S01]  /*9f40*/  @!P3 LDG.E.U8 R38, desc[UR14][R28.64+0x1] ;  /* 0x0000010e1c26b981 */ /* 0x000ea2000c1e1100 */
[----:B------:R-:W-:Y:S01]  /*9f50*/  ISETP.LT.OR P2, PT, R32, 0x9, !P1 ;  /* 0x000000092000780c */ /* 0x000fe20004f41670 */
[----:B0-----:R-:W0:Y:S02]  /*9f60*/  @!P3 LDC.64 R36, c[0x0][0x5c0] ;  /* 0x00017000ff24bb82 */ /* 0x001e240000000a00 */
[----:B0-----:R-:W-:-:S04]  /*9f70*/  @!P3 IADD3 R36, P4, P5, R24, R36, R2 ;  /* 0x000000241824b210 */ /* 0x001fc80007d9e002 */
[----:B------:R-:W-:Y:S02]  /*9f80*/  @!P3 IADD3.X R37, R34, R37, R6, P4, P5 ;  /* 0x000000252225b210 */ /* 0x000fe400027ea406 */
[----:B--2---:R-:W-:-:S04]  /*9f90*/  LOP3.LUT R38, R38, 0xff, RZ, 0xc0, !PT ;  /* 0x000000ff26267812 */ /* 0x004fc800078ec0ff */
[----:B------:R-:W-:-:S05]  /*9fa0*/  F2FP.F16.E4M3.UNPACK_B R38, R38 ;  /* 0x00000026ff26723e */ /* 0x000fca00020006ff */
[----:B------:R-:W-:-:S05]  /*9fb0*/  HADD2.F32 R38, -RZ, R38.H0_H0 ;  /* 0x20000026ff267230 */ /* 0x000fca0000004100 */
[----:B------:R-:W-:-:S04]  /*9fc0*/  FMUL R38, R38, UR21 ;  /* 0x0000001526267c20 */ /* 0x000fc80008400000 */
[----:B------:R-:W-:-:S05]  /*9fd0*/  FFMA R38, R223, UR20, R38 ;  /* 0x00000014df267c23 */ /* 0x000fca0008000026 */
[----:B------:R-:W-:Y:S02]  /*9fe0*/  F2FP.SATFINITE.E4M3.F32.PACK_AB_MERGE_C R43, RZ, R38, RZ ;  /* 0x00000026ff2b723e */ /* 0x000fe400048070ff */
[----:B------:R-:W-:-:S03]  /*9ff0*/  PRMT R38, RZ, 0x7610, R38 ;  /* 0x00007610ff267816 */ /* 0x000fc60000000026 */
[----:B------:R0:W-:Y:S04]  /*a000*/  @!P3 STG.E.U8 desc[UR14][R36.64+0x1], R43 ;  /* 0x0000012b2400b986 */ /* 0x0001e8000c10110e */
[----:B------:R-:W2:Y:S01]  /*a010*/  @!P2 LDG.E.U8 R38, desc[UR14][R26.64+0x8] ;  /* 0x0000080e1a26a981 */ /* 0x000ea2000c1e1100 */
[----:B------:R-:W-:Y:S01]  /*a020*/  ISETP.LT.OR P3, PT, R32, 0xa, !P1 ;  /* 0x0000000a2000780c */ /* 0x000fe20004f61670 */
[----:B0-----:R-:W0:Y:S02]  /*a030*/  @!P2 LDC.64 R36, c[0x0][0x5c0] ;  /* 0x00017000ff24ab82 */ /* 0x001e240000000a00 */
[----:B0-----:R-:W-:-:S05]  /*a040*/  @!P2 IADD3 R36, P4, R24, R36, RZ ;  /* 0x000000241824a210 */ /* 0x001fca0007f9e0ff */
[----:B------:R-:W-:Y:S01]  /*a050*/  @!P2 IMAD.X R37, R34, 0x1, R37, P4 ;  /* 0x000000012225a824 */ /* 0x000fe200020e0625 */
        /* <DEDUP_REMOVED lines=95> */
[----:B------:R-:W-:Y:S01]  /*a650*/  FFMA R38, R23, UR20, R38 ;  /* 0x0000001417267c23 */ /* 0x000fe20008000026 */
[----:B------:R-:W-:-:S04]  /*a660*/  PRMT R23, RZ, 0x7610, R23 ;  /* 0x00007610ff177816 */ /* 0x000fc80000000017 */
[----:B------:R-:W-:-:S05]  /*a670*/  F2FP.SATFINITE.E4M3.F32.PACK_AB_MERGE_C R41, RZ, R38, RZ ;  /* 0x00000026ff29723e */ /* 0x000fca00048070ff */
[----:B------:R0:W-:Y:S04]  /*a680*/  @!P3 STG.E.U8 desc[UR14][R36.64+0x11], R41 ;  /* 0x000011292400b986 */ /* 0x0001e8000c10110e */
[----:B------:R-:W2:Y:S01]  /*a690*/  @!P2 LDG.E.U8 R23, desc[UR14][R26.64+0x18] ;  /* 0x0000180e1a17a981 */ /* 0x000ea2000c1e1100 */
[----:B------:R-:W-:Y:S02]  /*a6a0*/  ISETP.LT.OR P3, PT, R32, 0x1a, !P1 ;  /* 0x0000001a2000780c */ /* 0x000fe40004f61670 */
[----:B------:R-:W-:Y:S01]  /*a6b0*/  PRMT R38, RZ, 0x7610, R38 ;  /* 0x00007610ff267816 */ /* 0x000fe20000000026 */
        /* <DEDUP_REMOVED lines=9> */
[----:B------:R-:W0:Y:S03]  /*a750*/  @!P3 LDC.64 R22, c[0x0][0x5c0] ;  /* 0x00017000ff16bb82 */ /* 0x000e260000000a00 */
[----:B------:R1:W-:Y:S04]  /*a760*/  @!P2 STG.E.U8 desc[UR14][R36.64+0x18], R41 ;  /* 0x000018292400a986 */ /* 0x0003e8000c10110e */
[----:B------:R-:W2:Y:S01]  /*a770*/  @!P3 LDG.E.U8 R38, desc[UR14][R26.64+0x19] ;  /* 0x0000190e1a26b981 */ /* 0x000ea2000c1e1100 */
[----:B------:R-:W-:-:S02]  /*a780*/  ISETP.LT.OR P2, PT, R32, 0x19, !P0 ;  /* 0x000000192000780c */ /* 0x000fc40004741670 */
[----:B0-----:R-:W-:-:S05]  /*a790*/  @!P3 IADD3 R22, P4, R24, R22, RZ ;  /* 0x000000161816b210 */ /* 0x001fca0007f9e0ff */
[----:B------:R-:W-:Y:S01]  /*a7a0*/  @!P3 IMAD.X R23, R34, 0x1, R23, P4 ;  /* 0x000000012217b824 */ /* 0x000fe200020e0617 */
[----:B--2---:R-:W-:-:S04]  /*a7b0*/  LOP3.LUT R38, R38, 0xff, RZ, 0xc0, !PT ;  /* 0x000000ff26267812 */ /* 0x004fc800078ec0ff */
[----:B------:R-:W-:-:S05]  /*a7c0*/  F2FP.F16.E4M3.UNPACK_B R38, R38 ;  /* 0x00000026ff26723e */ /* 0x000fca00020006ff */
[----:B------:R-:W-:-:S05]  /*a7d0*/  HADD2.F32 R38, -RZ, R38.H0_H0 ;  /* 0x20000026ff267230 */ /* 0x000fca0000004100 */
[----:B------:R-:W-:-:S04]  /*a7e0*/  FMUL R38, R38, UR21 ;  /* 0x0000001526267c20 */ /* 0x000fc80008400000 */
[----:B------:R-:W-:Y:S01]  /*a7f0*/  FFMA R38, R21, UR20, R38 ;  /* 0x0000001415267c23 */ /* 0x000fe20008000026 */
[----:B------:R-:W-:-:S04]  /*a800*/  PRMT R21, RZ, 0x7610, R21 ;  /* 0x00007610ff157816 */ /* 0x000fc80000000015 */
[----:B-1----:R-:W-:-:S05]  /*a810*/  F2FP.SATFINITE.E4M3.F32.PACK_AB_MERGE_C R37, RZ, R38, RZ ;  /* 0x00000026ff25723e */ /* 0x002fca00048070ff */
[----:B------:R0:W-:Y:S04]  /*a820*/  @!P3 STG.E.U8 desc[UR14][R22.64+0x19], R37 ;  /* 0x000019251600b986 */ /* 0x0001e8000c10110e */
[----:B------:R-:W2:Y:S01]  /*a830*/  @!P2 LDG.E.U8 R21, desc[UR14][R28.64+0x18] ;  /* 0x0000180e1c15a981 */ /* 0x000ea2000c1e1100 */
[----:B------:R-:W-:Y:S02]  /*a840*/  ISETP.LT.OR P3, PT, R32, 0x1a, !P0 ;  /* 0x0000001a2000780c */ /* 0x000fe40004761670 */
[----:B------:R-:W-:Y:S01]  /*a850*/  PRMT R36, RZ, 0x7610, R36 ;  /* 0x00007610ff247816 */ /* 0x000fe20000000024 */
        /* <DEDUP_REMOVED lines=169> */
[----:B-1----:R-:W-:Y:S02]  /*b2f0*/  PRMT R10, RZ, 0x7610, R10 ;  /* 0x00007610ff0a7816 */ /* 0x002fe4000000000a */
[----:B0-----:R-:W-:-:S04]  /*b300*/  @!P3 IADD3 R8, P4, P5, R24, R8, R2 ;  /* 0x000000081808b210 */ /* 0x001fc80007d9e002 */
[----:B------:R-:W-:Y:S02]  /*b310*/  @!P3 IADD3.X R9, R34, R9, R6, P4, P5 ;  /* 0x000000092209b210 */ /* 0x000fe400027ea406 */
[----:B--2---:R-:W-:-:S04]  /*b320*/  LOP3.LUT R12, R12, 0xff, RZ, 0xc0, !PT ;  /* 0x000000ff0c0c7812 */ /* 0x004fc800078ec0ff */
[----:B------:R-:W-:-:S05]  /*b330*/  F2FP.F16.E4M3.UNPACK_B R12, R12 ;  /* 0x0000000cff0c723e */ /* 0x000fca00020006ff */
[----:B------:R-:W-:-:S05]  /*b340*/  HADD2.F32 R12, -RZ, R12.H0_H0 ;  /* 0x2000000cff0c7230 */ /* 0x000fca0000004100 */
[----:B------:R-:W-:-:S04]  /*b350*/  FMUL R12, R12, UR21 ;  /* 0x000000150c0c7c20 */ /* 0x000fc80008400000 */
[----:B------:R-:W-:Y:S02]  /*b360*/  FFMA R12, R227, UR20, R12 ;  /* 0x00000014e30c7c23 */ /* 0x000fe4000800000c */
[----:B------:R-:W2:Y:S03]  /*b370*/  LDL.LU R227, [R1+0xc] ;  /* 0x00000c0001e37983 */ /* 0x000ea60000300800 */
[----:B------:R-:W-:-:S05]  /*b380*/  F2FP.SATFINITE.E4M3.F32.PACK_AB_MERGE_C R11, RZ, R12, RZ ;  /* 0x0000000cff0b723e */ /* 0x000fca00048070ff */
[----:B------:R0:W-:Y:S04]  /*b390*/  @!P3 STG.E.U8 desc[UR14][R8.64+0x31], R11 ;  /* 0x0000310b0800b986 */ /* 0x0001e8000c10110e */
[----:B------:R-:W3:Y:S01]  /*b3a0*/  @!P2 LDG.E.U8 R10, desc[UR14][R26.64+0x38] ;  /* 0x0000380e1a0aa981 */ /* 0x000ee2000c1e1100 */
[----:B------:R-:W-:Y:S01]  /*b3b0*/  ISETP.LT.OR P3, PT, R32, 0x3a, !P1 ;  /* 0x0000003a2000780c */ /* 0x000fe20004f61670 */
[----:B0-----:R-:W0:Y:S02]  /*b3c0*/  @!P2 LDC.64 R8, c[0x0][0x5c0] ;  /* 0x00017000ff08ab82 */ /* 0x001e240000000a00 */
[----:B0-----:R-:W-:-:S05]  /*b3d0*/  @!P2 IADD3 R8, P4, R24, R8, RZ ;  /* 0x000000081808a210 */ /* 0x001fca0007f9e0ff */
[----:B------:R-:W-:Y:S01]  /*b3e0*/  @!P2 IMAD.X R9, R34, 0x1, R9, P4 ;  /* 0x000000012209a824 */ /* 0x000fe200020e0609 */
[----:B---3--:R-:W-:-:S04]  /*b3f0*/  LOP3.LUT R10, R10, 0xff, RZ, 0xc0, !PT ;  /* 0x000000ff0a0a7812 */ /* 0x008fc800078ec0ff */
[----:B------:R-:W-:-:S05]  /*b400*/  F2FP.F16.E4M3.UNPACK_B R10, R10 ;  /* 0x0000000aff0a723e */ /* 0x000fca00020006ff */
[----:B------:R-:W-:-:S05]  /*b410*/  HADD2.F32 R10, -RZ, R10.H0_H0 ;  /* 0x2000000aff0a7230 */ /* 0x000fca0000004100 */
[----:B------:R-:W-:-:S04]  /*b420*/  FMUL R10, R10, UR21 ;  /* 0x000000150a0a7c20 */ /* 0x000fc80008400000 */
[----:B----4-:R-:W-:Y:S02]  /*b430*/  FFMA R10, R225, UR20, R10 ;  /* 0x00000014e10a7c23 */ /* 0x010fe4000800000a */
[----:B------:R-:W3:Y:S03]  /*b440*/  LDL.LU R225, [R1+0x10] ;  /* 0x0000100001e17983 */ /* 0x000ee60000300800 */
[----:B------:R-:W-:Y:S02]  /*b450*/  F2FP.SATFINITE.E4M3.F32.PACK_AB_MERGE_C R11, RZ, R10, RZ ;  /* 0x0000000aff0b723e */ /* 0x000fe400048070ff */
[----:B------:R-:W-:-:S03]  /*b460*/  PRMT R10, RZ, 0x7610, R10 ;  /* 0x00007610ff0a7816 */ /* 0x000fc6000000000a */
[----:B------:R0:W-:Y:S04]  /*b470*/  @!P2 STG.E.U8 desc[UR14][R8.64+0x38], R11 ;  /* 0x0000380b0800a986 */ /* 0x0001e8000c10110e */
[----:B------:R-:W4:Y:S01]  /*b480*/  @!P3 LDG.E.U8 R10, desc[UR14][R26.64+0x39] ;  /* 0x0000390e1a0ab981 */ /* 0x000f22000c1e1100 */
[----:B------:R-:W-:Y:S01]  /*b490*/  ISETP.LT.OR P2, PT, R32, 0x39, !P0 ;  /* 0x000000392000780c */ /* 0x000fe20004741670 */
[----:B0-----:R-:W0:Y:S02]  /*b4a0*/  @!P3 LDC.64 R8, c[0x0][0x5c0] ;  /* 0x00017000ff08bb82 */ /* 0x001e240000000a00 */
[----:B0-----:R-:W-:-:S05]  /*b4b0*/  @!P3 IADD3 R8, P4, R24, R8, RZ ;  /* 0x000000081808b210 */ /* 0x001fca0007f9e0ff */
[----:B------:R-:W-:Y:S01]  /*b4c0*/  @!P3 IMAD.X R9, R34, 0x1, R9, P4 ;  /* 0x000000012209b824 */ /* 0x000fe200020e0609 */
[----:B----4-:R-:W-:-:S04]  /*b4d0*/  LOP3.LUT R10, R10, 0xff, RZ, 0xc0, !PT ;  /* 0x000000ff0a0a7812 */ /* 0x010fc800078ec0ff */
[----:B------:R-:W-:-:S05]  /*b4e0*/  F2FP.F16.E4M3.UNPACK_B R10, R10 ;  /* 0x0000000aff0a723e */ /* 0x000fca00020006ff */
[----:B------:R-:W-:-:S05]  /*b4f0*/  HADD2.F32 R10, -RZ, R10.H0_H0 ;  /* 0x2000000aff0a7230 */ /* 0x000fca0000004100 */
[----:B------:R-:W-:-:S04]  /*b500*/  FMUL R10, R10, UR21 ;  /* 0x000000150a0a7c20 */ /* 0x000fc80008400000 */
[----:B------:R-:W-:Y:S02]  /*b510*/  FFMA R10, R226, UR20, R10 ;  /* 0x00000014e20a7c23 */ /* 0x000fe4000800000a */
[----:B------:R-:W4:Y:S03]  /*b520*/  LDL.LU R226, [R1+0x14] ;  /* 0x0000140001e27983 */ /* 0x000f260000300800 */
        /* <DEDUP_REMOVED lines=14> */
[----:B------:R-:W-:Y:S02]  /*b610*/  F2FP.SATFINITE.E4M3.F32.PACK_AB_MERGE_C R11, RZ, R10, RZ ;  /* 0x0000000aff0b723e */ /* 0x000fe400048070ff */
[----:B------:R-:W-:-:S03]  /*b620*/  PRMT R10, RZ, 0x7610, R10 ;  /* 0x00007610ff0a7816 */ /* 0x000fc6000000000a */
[----:B------:R0:W-:Y:S04]  /*b630*/  @!P2 STG.E.U8 desc[UR14][R8.64+0x38], R11 ;  /* 0x0000380b0800a986 */ /* 0x0001e8000c10110e */
[----:B------:R-:W3:Y:S01]  /*b640*/  @!P3 LDG.E.U8 R10, desc[UR14][R28.64+0x39] ;  /* 0x0000390e1c0ab981 */ /* 0x000ee2000c1e1100 */
[----:B------:R-:W-:Y:S01]  /*b650*/  ISETP.LT.OR P2, PT, R32, 0x41, !P1 ;  /* 0x000000412000780c */ /* 0x000fe20004f41670 */
[----:B0-----:R-:W0:Y:S02]  /*b660*/  @!P3 LDC.64 R8, c[0x0][0x5c0] ;  /* 0x00017000ff08bb82 */ /* 0x001e240000000a00 */
[----:B0-----:R-:W-:-:S04]  /*b670*/  @!P3 IADD3 R8, P4, P5, R24, R8, R2 ;  /* 0x000000081808b210 */ /* 0x001fc80007d9e002 */
[----:B------:R-:W-:Y:S02]  /*b680*/  @!P3 IADD3.X R9, R34, R9, R6, P4, P5 ;  /* 0x000000092209b210 */ /* 0x000fe400027ea406 */
[----:B---3--:R-:W-:-:S04]  /*b690*/  LOP3.LUT R10, R10, 0xff, RZ, 0xc0, !PT ;  /* 0x000000ff0a0a7812 */ /* 0x008fc800078ec0ff */
[----:B------:R-:W-:-:S05]  /*b6a0*/  F2FP.F16.E4M3.UNPACK_B R10, R10 ;  /* 0x0000000aff0a723e */ /* 0x000fca00020006ff */
[----:B------:R-:W-:-:S05]  /*b6b0*/  HADD2.F32 R10, -RZ, R10.H0_H0 ;  /* 0x2000000aff0a7230 */ /* 0x000fca0000004100 */
[----:B------:R-:W-:-:S04]  /*b6c0*/  FMUL R10, R10, UR21 ;  /* 0x000000150a0a7c20 */ /* 0x000fc80008400000 */
[----:B------:R-:W-:Y:S02]  /*b6d0*/  FFMA R10, R225, UR20, R10 ;  /* 0x00000014e10a7c23 */ /* 0x000fe4000800000a */
        /* <DEDUP_REMOVED lines=49> */
[----:B0-----:R-:W-:-:S04]  /*b9f0*/  @!P3 IADD3 R8, P4, P5, R24, R8, R2 ;  /* 0x000000081808b210 */ /* 0x001fc80007d9e002 */
[----:B------:R-:W-:Y:S02]  /*ba00*/  @!P3 IADD3.X R9, R34, R9, R6, P4, P5 ;  /* 0x000000092209b210 */ /* 0x000fe400027ea406 */
        /* <DEDUP_REMOVED lines=340> */
[----:B------:R-:W-:Y:S01]  /*cf50*/  FFMA R10, R226, UR20, R10 ;  /* 0x00000014e20a7c23 */ /* 0x000fe2000800000a */
[----:B------:R-:W-:Y:S01]  /*cf60*/  ISETP.LT.OR P1, PT, R32, 0x7a, !P1 ;  /* 0x0000007a2000780c */ /* 0x000fe20004f21670 */
[----:B------:R-:W4:Y:S03]  /*cf70*/  LDL.LU R226, [R1+0x8c] ;  /* 0x00008c0001e27983 */ /* 0x000f260000300800 */
[----:B------:R-:W-:Y:S02]  /*cf80*/  F2FP.SATFINITE.E4M3.F32.PACK_AB_MERGE_C R11, RZ, R10, RZ ;  /* 0x0000000aff0b723e */ /* 0x000fe400048070ff */
[----:B------:R-:W-:-:S03]  /*cf90*/  PRMT R10, RZ, 0x7610, R10 ;  /* 0x00007610ff0a7816 */ /* 0x000fc6000000000a */
[----:B------:R0:W-:Y:S04]  /*cfa0*/  @!P3 STG.E.U8 desc[UR14][R8.64+0x71], R11 ;  /* 0x0000710b0800b986 */ /* 0x0001e8000c10110e */
[----:B------:R-:W2:Y:S01]  /*cfb0*/  @!P2 LDG.E.U8 R10, desc[UR14][R26.64+0x78] ;  /* 0x0000780e1a0aa981 */ /* 0x000ea2000c1e1100 */
[----:B0-----:R-:W0:Y:S02]  /*cfc0*/  @!P2 LDC.64 R8, c[0x0][0x5c0] ;  /* 0x00017000ff08ab82 */ /* 0x001e240000000a00 */
[----:B0-----:R-:W-:-:S05]  /*cfd0*/  @!P2 IADD3 R8, P3, R24, R8, RZ ;  /* 0x000000081808a210 */ /* 0x001fca0007f7e0ff */
[----:B------:R-:W-:Y:S01]  /*cfe0*/  @!P2 IMAD.X R9, R34, 0x1, R9, P3 ;  /* 0x000000012209a824 */ /* 0x000fe200018e0609 */
[----:B--2---:R-:W-:-:S04]  /*cff0*/  LOP3.LUT R10, R10, 0xff, RZ, 0xc0, !PT ;  /* 0x000000ff0a0a7812 */ /* 0x004fc800078ec0ff */
[----:B------:R-:W-:-:S05]  /*d000*/  F2FP.F16.E4M3.UNPACK_B R10, R10 ;  /* 0x0000000aff0a723e */ /* 0x000fca00020006ff */
[----:B------:R-:W-:-:S05]  /*d010*/  HADD2.F32 R10, -RZ, R10.H0_H0 ;  /* 0x2000000aff0a7230 */ /* 0x000fca0000004100 */
[----:B------:R-:W-:-:S04]  /*d020*/  FMUL R10, R10, UR21 ;  /* 0x000000150a0a7c20 */ /* 0x000fc80008400000 */
[----:B------:R-:W-:Y:S01]  /*d030*/  FFMA R10, R227, UR20, R10 ;  /* 0x00000014e30a7c23 */ /* 0x000fe2000800000a */
[----:B------:R-:W-:Y:S01]  /*d040*/  PRMT R12, RZ, 0x7610, R12 ;  /* 0x00007610ff0c7816 */ /* 0x000fe2000000000c */
        /* <DEDUP_REMOVED lines=13> */
[----:B------:R-:W-:-:S05]  /*d120*/  FFMA R10, R225, UR20, R10 ;  /* 0x00000014e10a7c23 */ /* 0x000fca000800000a */
        /* <DEDUP_REMOVED lines=12> */
[----:B----4-:R-:W-:Y:S01]  /*d1f0*/  FFMA R10, R226, UR20, R10 ;  /* 0x00000014e20a7c23 */ /* 0x010fe2000800000a */
[----:B------:R-:W-:Y:S01]  /*d200*/  IADD3 R13, P0, R35, 0x80, RZ ;  /* 0x00000080230d7810 */ /* 0x000fe20007f1e0ff */
[----:B------:R-:W3:Y:S03]  /*d210*/  LDL.LU R226, [R1+0x94] ;  /* 0x0000940001e27983 */ /* 0x000ee60000300800 */
[----:B------:R-:W-:Y:S02]  /*d220*/  F2FP.SATFINITE.E4M3.F32.PACK_AB_MERGE_C R15, RZ, R10, RZ ;  /* 0x0000000aff0f723e */ /* 0x000fe400048070ff */
[----:B------:R-:W0:Y:S03]  /*d230*/  @!P1 LDC.64 R10, c[0x0][0x5c0] ;  /* 0x00017000ff0a9b82 */ /* 0x000e260000000a00 */
[----:B------:R1:W-:Y:S04]  /*d240*/  @!P2 STG.E.U8 desc[UR14][R8.64+0x78], R15 ;  /* 0x0000780f0800a986 */ /* 0x0003e8000c10110e */
[----:B------:R-:W4:Y:S01]  /*d250*/  @!P1 LDG.E.U8 R12, desc[UR14][R28.64+0x79] ;  /* 0x0000790e1c0c9981 */ /* 0x000f22000c1e1100 */
[----:B------:R-:W-:Y:S01]  /*d260*/  IMAD.X R14, RZ, RZ, R39, P0 ;  /* 0x000000ffff0e7224 */ /* 0x000fe200000e0627 */
[----:B------:R-:W-:-:S03]  /*d270*/  ISETP.GE.AND P0, PT, R33, 0x81, PT ;  /* 0x000000812100780c */ /* 0x000fc60003f06270 */
[----:B------:R-:W-:Y:S01]  /*d280*/  IMAD R14, R14, UR6, RZ ;  /* 0x000000060e0e7c24 */ /* 0x000fe2000f8e02ff */
[----:B------:R-:W-:Y:S01]  /*d290*/  ISETP.LT.OR P3, PT, R32, 0x1, !P0 ;  /* 0x000000012000780c */ /* 0x000fe20004761670 */
[----:B-1----:R-:W-:-:S04]  /*d2a0*/  IMAD.WIDE.U32 R8, R13, UR6, R30 ;  /* 0x000000060d087c25 */ /* 0x002fc8000f8e001e */
[----:B------:R-:W-:Y:S01]  /*d2b0*/  IMAD R13, R13, UR7, R14 ;  /* 0x000000070d0d7c24 */ /* 0x000fe2000f8e020e */
[----:B------:R-:W-:Y:S02]  /*d2c0*/  IADD3 R8, P2, R8, UR8, RZ ;  /* 0x0000000808087c10 */ /* 0x000fe4000ff5e0ff */
[----:B0-----:R-:W-:Y:S02]  /*d2d0*/  @!P1 IADD3 R10, P4, P5, R24, R10, R2 ;  /* 0x0000000a180a9210 */ /* 0x001fe40007d9e002 */
[----:B------:R-:W-:Y:S02]  /*d2e0*/  IADD3.X R9, R9, UR9, R13, P2, !PT ;  /* 0x0000000909097c10 */ /* 0x000fe400097fe40d */
[----:B------:R-:W-:Y:S02]  /*d2f0*/  @!P1 IADD3.X R11, R34, R11, R6, P4, P5 ;  /* 0x0000000b220b9210 */ /* 0x000fe400027ea406 */
[----:B----4-:R-:W-:-:S04]  /*d300*/  LOP3.LUT R12, R12, 0xff, RZ, 0xc0, !PT ;  /* 0x000000ff0c0c7812 */ /* 0x010fc800078ec0ff */
[----:B------:R-:W-:-:S05]  /*d310*/  F2FP.F16.E4M3.UNPACK_B R12, R12 ;  /* 0x0000000cff0c723e */ /* 0x000fca00020006ff */
[----:B------:R-:W-:-:S05]  /*d320*/  HADD2.F32 R12, -RZ, R12.H0_H0 ;  /* 0x2000000cff0c7230 */ /* 0x000fca0000004100 */
[----:B------:R-:W-:-:S04]  /*d330*/  FMUL R12, R12, UR21 ;  /* 0x000000150c0c7c20 */ /* 0x000fc80008400000 */
[----:B--2---:R-:W-:Y:S01]  /*d340*/  FFMA R12, R227, UR20, R12 ;  /* 0x00000014e30c7c23 */ /* 0x004fe2000800000c */
[----:B------:R-:W-:Y:S01]  /*d350*/  ISETP.LT.OR P2, PT, R32, 0x2, !P0 ;  /* 0x000000022000780c */ /* 0x000fe20004741670 */
[----:B------:R-:W2:Y:S03]  /*d360*/  LDL.LU R227, [R1+0x98] ;  /* 0x0000980001e37983 */ /* 0x000ea60000300800 */
[----:B------:R-:W-:Y:S02]  /*d370*/  F2FP.SATFINITE.E4M3.F32.PACK_AB_MERGE_C R15, RZ, R12, RZ ;  /* 0x0000000cff0f723e */ /* 0x000fe400048070ff */
[----:B------:R-:W-:-:S03]  /*d380*/  PRMT R12, RZ, 0x7610, R12 ;  /* 0x00007610ff0c7816 */ /* 0x000fc6000000000c */
[----:B------:R0:W-:Y:S04]  /*d390*/  @!P1 STG.E.U8 desc[UR14][R10.64+0x79], R15 ;  /* 0x0000790f0a009986 */ /* 0x0001e8000c10110e */
[----:B------:R-:W4:Y:S01]  /*d3a0*/  @!P3 LDG.E.U8 R12, desc[UR14][R8.64] ;  /* 0x0000000e080cb981 */ /* 0x000f22000c1e1100 */
[----:B0-----:R-:W0:Y:S02]  /*d3b0*/  @!P3 LDC.64 R10, c[0x0][0x5c0] ;  /* 0x00017000ff0abb82 */ /* 0x001e240000000a00 */
[----:B0-----:R-:W-:-:S04]  /*d3c0*/  @!P3 IADD3 R10, P1, P4, R24, R10, R5 ;  /* 0x0000000a180ab210 */ /* 0x001fc80007c3e005 */
[----:B------:R-:W-:Y:S02]  /*d3d0*/  @!P3 IADD3.X R11, R34, R11, R7, P1, P4 ;  /* 0x0000000b220bb210 */ /* 0x000fe40000fe8407 */
[----:B----4-:R-:W-:-:S04]  /*d3e0*/  LOP3.LUT R12, R12, 0xff, RZ, 0xc0, !PT ;  /* 0x000000ff0c0c7812 */ /* 0x010fc800078ec0ff */
[----:B------:R-:W-:-:S05]  /*d3f0*/  F2FP.F16.E4M3.UNPACK_B R12, R12 ;  /* 0x0000000cff0c723e */ /* 0x000fca00020006ff */
[----:B------:R-:W-:-:S05]  /*d400*/  HADD2.F32 R12, -RZ, R12.H0_H0 ;  /* 0x2000000cff0c7230 */ /* 0x000fca0000004100 */
[----:B------:R-:W-:-:S04]  /*d410*/  FMUL R12, R12, UR21 ;  /* 0x000000150c0c7c20 */ /* 0x000fc80008400000 */
[----:B---3--:R-:W-:Y:S01]  /*d420*/  FFMA R12, R226, UR20, R12 ;  /* 0x00000014e20c7c23 */ /* 0x008fe2000800000c */
[----:B------:R-:W-:Y:S01]  /*d430*/  IADD3 R15, P1, R35, 0x88, RZ ;  /* 0x00000088230f7810 */ /* 0x000fe20007f3e0ff */
[----:B------:R-:W3:Y:S03]  /*d440*/  LDL.LU R226, [R1+0x9c] ;  /* 0x00009c0001e27983 */ /* 0x000ee60000300800 */
[----:B------:R-:W-:Y:S02]  /*d450*/  F2FP.SATFINITE.E4M3.F32.PACK_AB_MERGE_C R17, RZ, R12, RZ ;  /* 0x0000000cff11723e */ /* 0x000fe400048070ff */
[----:B------:R-:W-:-:S03]  /*d460*/  PRMT R12, RZ, 0x7610, R12 ;  /* 0x00007610ff0c7816 */ /* 0x000fc6000000000c */
[----:B------:R0:W-:Y:S04]  /*d470*/  @!P3 STG.E.U8 desc[UR14][R10.64], R17 ;  /* 0x000000110a00b986 */ /* 0x0001e8000c10110e */
[----:B------:R-:W4:Y:S01]  /*d480*/  @!P2 LDG.E.U8 R12, desc[UR14][R8.64+0x1] ;  /* 0x0000010e080ca981 */ /* 0x000f22000c1e1100 */
[----:B------:R-:W-:Y:S01]  /*d490*/  IMAD.X R13, RZ, RZ, R39, P1 ;  /* 0x000000ffff0d7224 */ /* 0x000fe200008e0627 */
[----:B------:R-:W-:-:S03]  /*d4a0*/  ISETP.GE.AND P1, PT, R33, 0x89, PT ;  /* 0x000000892100780c */ /* 0x000fc60003f26270 */
[----:B------:R-:W-:Y:S01]  /*d4b0*/  IMAD R16, R13, UR6, RZ ;  /* 0x000000060d107c24 */ /* 0x000fe2000f8e02ff */
[----:B------:R-:W-:Y:S01]  /*d4c0*/  ISETP.LT.OR P3, PT, R32, 0x1, !P1 ;  /* 0x000000012000780c */ /* 0x000fe20004f61670 */
[----:B0-----:R-:W0:Y:S02]  /*d4d0*/  @!P2 LDC.64 R10, c[0x0][0x5c0] ;  /* 0x00017000ff0aab82 */ /* 0x001e240000000a00 */
[----:B------:R-:W-:Y:S01]  /*d4e0*/  IMAD R17, R15, UR7, R16 ;  /* 0x000000070f117c24 */ /* 0x000fe2000f8e0210 */
[----:B0-----:R-:W-:Y:S02]  /*d4f0*/  @!P2 IADD3 R14, P4, P5, R24, R10, R5 ;  /* 0x0000000a180ea210 */ /* 0x001fe40007d9e005 */
[----:B----4-:R-:W-:-:S04]  /*d500*/  LOP3.LUT R12, R12, 0xff, RZ, 0xc0, !PT ;  /* 0x000000ff0c0c7812 */ /* 0x010fc800078ec0ff */
[----:B------:R-:W-:-:S05]  /*d510*/  F2FP.F16.E4M3.UNPACK_B R12, R12 ;  /* 0x0000000cff0c723e */ /* 0x000fca00020006ff */
[----:B------:R-:W-:-:S05]  /*d520*/  HADD2.F32 R12, -RZ, R12.H0_H0 ;  /* 0x2000000cff0c7230 */ /* 0x000fca0000004100 */
[----:B------:R-:W-:Y:S01]  /*d530*/  FMUL R10, R12, UR21 ;  /* 0x000000150c0a7c20 */ /* 0x000fe20008400000 */
[----:B------:R-:W-:Y:S01]  /*d540*/  IMAD.WIDE.U32 R12, R15, UR6, R30 ;  /* 0x000000060f0c7c25 */ /* 0x000fe2000f8e001e */
[----:B------:R-:W-:-:S03]  /*d550*/  @!P2 IADD3.X R15, R34, R11, R7, P4, P5 ;  /* 0x0000000b220fa210 */ /* 0x000fc600027ea407 */
[----:B--2---:R-:W-:Y:S01]  /*d560*/  FFMA R16, R227, UR20, R10 ;  /* 0x00000014e3107c23 */ /* 0x004fe2000800000a */
[----:B------:R-:W-:Y:S01]  /*d570*/  IADD3 R10, P4, R12, UR8, RZ ;  /* 0x000000080c0a7c10 */ /* 0x000fe2000ff9e0ff */
[----:B------:R-:W2:Y:S03]  /*d580*/  LDL.LU R227, [R1+0xa0] ;  /* 0x0000a00001e37983 */ /* 0x000ea60000300800 */
[----:B------:R-:W-:Y:S02]  /*d590*/  F2FP.SATFINITE.E4M3.F32.PACK_AB_MERGE_C R19, RZ, R16, RZ ;  /* 0x00000010ff13723e */ /* 0x000fe400048070ff */
[----:B------:R-:W-:Y:S01]  /*d5a0*/  PRMT R16, RZ, 0x7610, R16 ;  /* 0x00007610ff107816 */ /* 0x000fe20000000010 */
[----:B------:R-:W4:Y:S01]  /*d5b0*/  LDL.LU R225, [R1+0xa4] ;  /* 0x0000a40001e17983 */ /* 0x000f220000300800 */
[----:B------:R-:W-:Y:S02]  /*d5c0*/  IADD3.X R11, R13, UR9, R17, P4, !PT ;  /* 0x000000090d0b7c10 */ /* 0x000fe4000a7fe411 */
[----:B------:R-:W0:Y:S01]  /*d5d0*/  @!P3 LDC.64 R12, c[0x0][0x5c0] ;  /* 0x00017000ff0cbb82 */ /* 0x000e220000000a00 */
[----:B------:R1:W-:Y:S04]  /*d5e0*/  @!P2 STG.E.U8 desc[UR14][R14.64+0x1], R19 ;  /* 0x000001130e00a986 */ /* 0x0003e8000c10110e */
[----:B------:R-:W3:Y:S01]  /*d5f0*/  @!P3 LDG.E.U8 R16, desc[UR14][R10.64] ;  /* 0x0000000e0a10b981 */ /* 0x000ee2000c1e1100 */
[----:B------:R-:W-:-:S02]  /*d600*/  @!P3 IADD3 R17, P4, P5, R5, R24, R2 ;  /* 0x000000180511b210 */ /* 0x000fc40007d9e002 */
[----:B------:R-:W-:Y:S02]  /*d610*/  ISETP.LT.OR P2, PT, R32, 0x2, !P1 ;  /* 0x000000022000780c */ /* 0x000fe40004f41670 */
[----:B------:R-:W-:Y:S02]  /*d620*/  @!P3 IADD3.X R18, R7, R34, R6, P4, P5 ;  /* 0x000000220712b210 */ /* 0x000fe400027ea406 */
[----:B-1----:R-:W-:Y:S02]  /*d630*/  PRMT R14, RZ, 0x7610, R14 ;  /* 0x00007610ff0e7816 */ /* 0x002fe4000000000e */
[----:B0-----:R-:W-:-:S05]  /*d640*/  @!P3 IADD3 R12, P4, R17, R12, RZ ;  /* 0x0000000c110cb210 */ /* 0x001fca0007f9e0ff */
[----:B------:R-:W-:Y:S01]  /*d650*/  @!P3 IMAD.X R13, R18, 0x1, R13, P4 ;  /* 0x00000001120db824 */ /* 0x000fe200020e060d */
[----:B---3--:R-:W-:-:S04]  /*d660*/  LOP3.LUT R16, R16, 0xff, RZ, 0xc0, !PT ;  /* 0x000000ff10107812 */ /* 0x008fc800078ec0ff */
[----:B------:R-:W-:-:S05]  /*d670*/  F2FP.F16.E4M3.UNPACK_B R16, R16 ;  /* 0x00000010ff10723e */ /* 0x000fca00020006ff */
[----:B------:R-:W-:-:S05]  /*d680*/  HADD2.F32 R16, -RZ, R16.H0_H0 ;  /* 0x20000010ff107230 */ /* 0x000fca0000004100 */
[----:B------:R-:W-:-:S04]  /*d690*/  FMUL R16, R16, UR21 ;  /* 0x0000001510107c20 */ /* 0x000fc80008400000 */
[----:B------:R-:W-:Y:S01]  /*d6a0*/  FFMA R16, R226, UR20, R16 ;  /* 0x00000014e2107c23 */ /* 0x000fe20008000010 */
[----:B------:R-:W-:Y:S01]  /*d6b0*/  @!P2 IADD3 R17, P4, P5, R5, R24, R2 ;  /* 0x000000180511a210 */ /* 0x000fe20007d9e002 */
[----:B------:R-:W3:Y:S03]  /*d6c0*/  LDL.LU R226, [R1+0xa8] ;  /* 0x0000a80001e27983 */ /* 0x000ee60000300800 */
[----:B------:R-:W-:-:S05]  /*d6d0*/  F2FP.SATFINITE.E4M3.F32.PACK_AB_MERGE_C R15, RZ, R16, RZ ;  /* 0x00000010ff0f723e */ /* 0x000fca00048070ff */
[----:B------:R0:W-:Y:S04]  /*d6e0*/  @!P3 STG.E.U8 desc[UR14][R12.64], R15 ;  /* 0x0000000f0c00b986 */ /* 0x0001e8000c10110e */
[----:B------:R-:W2:Y:S01]  /*d6f0*/  @!P2 LDG.E.U8 R14, desc[UR14][R10.64+0x1] ;  /* 0x0000010e0a0ea981 */ /* 0x000ea2000c1e1100 */
[----:B------:R-:W-:Y:S02]  /*d700*/  ISETP.LT.OR P3, PT, R32, 0x9, !P0 ;  /* 0x000000092000780c */ /* 0x000fe40004761670 */
[----:B------:R-:W-:Y:S01]  /*d710*/  @!P2 IADD3.X R16, R7, R34, R6, P4, P5 ;  /* 0x000000220710a210 */ /* 0x000fe200027ea406 */
        /* <DEDUP_REMOVED lines=21> */
[----:B------:R-:W-:-:S05]  /*d870*/  FFMA R14, R225, UR20, R14 ;  /* 0x00000014e10e7c23 */ /* 0x000fca000800000e */
        /* <DEDUP_REMOVED lines=13> */
[----:B------:R-:W-:Y:S01]  /*d950*/  @!P3 IADD3 R17, P4, P5, R5, R24, R2 ;  /* 0x000000180511b210 */ /* 0x000fe20007d9e002 */
[----:B------:R-:W3:Y:S03]  /*d960*/  LDL.LU R226, [R1+0xb0] ;  /* 0x0000b00001e27983 */ /* 0x000ee60000300800 */
[----:B------:R-:W-:Y:S01]  /*d970*/  F2FP.SATFINITE.E4M3.F32.PACK_AB_MERGE_C R15, RZ, R14, RZ ;  /* 0x0000000eff0f723e */ /* 0x000fe200048070ff */
[----:B------:R-:W4:Y:S01]  /*d980*/  LDL.LU R225, [R1+0xb4] ;  /* 0x0000b40001e17983 */ /* 0x000f220000300800 */
[----:B------:R-:W-:-:S03]  /*d990*/  PRMT R14, RZ, 0x7610, R14 ;  /* 0x00007610ff0e7816 */ /* 0x000fc6000000000e */
        /* <DEDUP_REMOVED lines=12> */
[----:B------:R-:W-:Y:S01]  /*da60*/  @!P2 IADD3 R17, P4, P5, R5, R24, R2 ;  /* 0x000000180511a210 */ /* 0x000fe20007d9e002 */
[----:B------:R-:W2:Y:S03]  /*da70*/  LDL.LU R227, [R1+0xb8] ;  /* 0x0000b80001e37983 */ /* 0x000ea60000300800 */
[----:B------:R-:W-:Y:S02]  /*da80*/  F2FP.SATFINITE.E4M3.F32.PACK_AB_MERGE_C R15, RZ, R14, RZ ;  /* 0x0000000eff0f723e */ /* 0x000fe400048070ff */
[----:B------:R-:W-:-:S03]  /*da90*/  PRMT R14, RZ, 0x7610, R14 ;  /* 0x00007610ff0e7816 */ /* 0x000fc6000000000e */
[----:B------:R0:W-:Y:S04]  /*daa0*/  @!P3 STG.E.U8 desc[UR14][R12.64+0x8], R15 ;  /* 0x0000080f0c00b986 */ /* 0x0001e8000c10110e */
[----:B------:R-:W3:Y:S01]  /*dab0*/  @!P2 LDG.E.U8 R14, desc[UR14][R10.64+0x9] ;  /* 0x0000090e0a0ea981 */ /* 0x000ee2000c1e1100 */
[----:B------:R-:W-:Y:S02]  /*dac0*/  ISETP.LT.OR P3, PT, R32, 0x11, !P0 ;  /* 0x000000112000780c */ /* 0x000fe40004761670 */
[----:B------:R-:W-:Y:S01]  /*dad0*/  @!P2 IADD3.X R16, R7, R34, R6, P4, P5 ;  /* 0x000000220710a210 */ /* 0x000fe200027ea406 */
        /* <DEDUP_REMOVED lines=34> */
[----:B--2---:R-:W-:Y:S01]  /*dd00*/  FFMA R14, R227, UR20, R14 ;  /* 0x00000014e30e7c23 */ /* 0x004fe2000800000e */
[----:B------:R-:W-:Y:S01]  /*dd10*/  @!P3 IADD3 R17, P4, P5, R5, R24, R2 ;  /* 0x000000180511b210 */ /* 0x000fe20007d9e002 */
[----:B------:R-:W2:Y:S03]  /*dd20*/  LDL.LU R227, [R1+0xc0] ;  /* 0x0000c00001e37983 */ /* 0x000ea60000300800 */
[----:B------:R-:W-:Y:S01]  /*dd30*/  F2FP.SATFINITE.E4M3.F32.PACK_AB_MERGE_C R15, RZ, R14, RZ ;  /* 0x0000000eff0f723e */ /* 0x000fe200048070ff */
[----:B------:R-:W4:Y:S01]  /*dd40*/  LDL.LU R225, [R1+0xc4] ;  /* 0x0000c40001e17983 */ /* 0x000f220000300800 */
        /* <DEDUP_REMOVED lines=15> */
[----:B------:R-:W-:Y:S02]  /*de40*/  F2FP.SATFINITE.E4M3.F32.PACK_AB_MERGE_C R15, RZ, R14, RZ ;  /* 0x0000000eff0f723e */ /* 0x000fe400048070ff */
        /* <DEDUP_REMOVED lines=389> */
[----:B------:R-:W0:Y:S03]  /*f6a0*/  @!P2 LDC.64 R14, c[0x0][0x5c0] ;  /* 0x00017000ff0eab82 */ /* 0x000e260000000a00 */
[----:B------:R1:W-:Y:S04]  /*f6b0*/  @!P3 STG.E.U8 desc[UR14][R12.64+0x48], R17 ;  /* 0x000048110c00b986 */ /* 0x0003e8000c10110e */
[----:B------:R-:W4:Y:S01]  /*f6c0*/  @!P2 LDG.E.U8 R16, desc[UR14][R8.64+0x49] ;  /* 0x0000490e0810a981 */ /* 0x000f22000c1e1100 */
[----:B------:R-:W-:-:S13]  /*f6d0*/  ISETP.LT.OR P3, PT, R32, 0x49, !P1 ;  /* 0x000000492000780c */ /* 0x000fda0004f61670 */
[----:B-1----:R-:W1:Y:S01]  /*f6e0*/  @!P3 LDC.64 R12, c[0x0][0x5c0] ;  /* 0x00017000ff0cbb82 */ /* 0x002e620000000a00 */
        /* <DEDUP_REMOVED lines=15> */
[----:B------:R-:W-:Y:S02]  /*f7e0*/  @!P3 IADD3.X R18, R7, R34, R6, P4, P5 ;  /* 0x000000220712b210 */ /* 0x000fe400027ea406 */
[----:B-1----:R-:W-:-:S05]  /*f7f0*/  @!P3 IADD3 R12, P4, R19, R12, RZ ;  /* 0x0000000c130cb210 */ /* 0x002fca0007f9e0ff */
[----:B------:R-:W-:-:S04]  /*f800*/  @!P3 IMAD.X R13, R18, 0x1, R13, P4 ;  /* 0x00000001120db824 */ /* 0x000fc800020e060d */
[----:B0-----:R-:W0:Y:S01]  /*f810*/  @!P2 LDC.64 R14, c[0x0][0x5c0] ;  /* 0x00017000ff0eab82 */ /* 0x001e220000000a00 */
        /* <DEDUP_REMOVED lines=12> */
[----:B------:R-:W-:Y:S02]  /*f8e0*/  @!P2 IADD3.X R18, R7, R34, R6, P4, P5 ;  /* 0x000000220712a210 */ /* 0x000fe400027ea406 */
[----:B0-----:R-:W-:-:S05]  /*f8f0*/  @!P2 IADD3 R14, P4, R19, R14, RZ ;  /* 0x0000000e130ea210 */ /* 0x001fca0007f9e0ff */
[----:B------:R-:W-:-:S04]  /*f900*/  @!P2 IMAD.X R15, R18, 0x1, R15, P4 ;  /* 0x00000001120fa824 */ /* 0x000fc800020e060f */
[----:B-1----:R-:W0:Y:S01]  /*f910*/  @!P3 LDC.64 R12, c[0x0][0x5c0] ;  /* 0x00017000ff0cbb82 */ /* 0x002e220000000a00 */
        /* <DEDUP_REMOVED lines=10> */
[----:B------:R-:W-:Y:S02]  /*f9c0*/  ISETP.LT.OR P2, PT, R32, 0x52, !P0 ;  /* 0x000000522000780c */ /* 0x000fe40004741670 */
[----:B-1----:R-:W-:Y:S02]  /*f9d0*/  PRMT R14, RZ, 0x7610, R14 ;  /* 0x00007610ff0e7816 */ /* 0x002fe4000000000e */
[----:B----4-:R-:W-:-:S04]  /*f9e0*/  LOP3.LUT R16, R16, 0xff, RZ, 0xc0, !PT ;  /* 0x000000ff10107812 */ /* 0x010fc800078ec0ff */
[----:B------:R-:W-:-:S05]  /*f9f0*/  F2FP.F16.E4M3.UNPACK_B R16, R16 ;  /* 0x00000010ff10723e */ /* 0x000fca00020006ff */
[----:B------:R-:W-:-:S05]  /*fa00*/  HADD2.F32 R16, -RZ, R16.H0_H0 ;  /* 0x20000010ff107230 */ /* 0x000fca0000004100 */
[----:B------:R-:W-:Y:S01]  /*fa10*/  FMUL R17, R16, UR21 ;  /* 0x0000001510117c20 */ /* 0x000fe20008400000 */
[----:B0-----:R-:W-:-:S03]  /*fa20*/  @!P3 IADD3 R16, P4, P5, R24, R12, R5 ;  /* 0x0000000c1810b210 */ /* 0x001fc60007d9e005 */
[----:B------:R-:W-:Y:S01]  /*fa30*/  FFMA R12, R225, UR20, R17 ;  /* 0x00000014e10c7c23 */ /* 0x000fe20008000011 */
[----:B------:R-:W-:-:S04]  /*fa40*/  @!P3 IADD3.X R17, R34, R13, R7, P4, P5 ;  /* 0x0000000d2211b210 */ /* 0x000fc800027ea407 */
[----:B------:R-:W-:Y:S02]  /*fa50*/  F2FP.SATFINITE.E4M3.F32.PACK_AB_MERGE_C R19, RZ, R12, RZ ;  /* 0x0000000cff13723e */ /* 0x000fe400048070ff */
[----:B------:R-:W0:Y:S03]  /*fa60*/  @!P2 LDC.64 R12, c[0x0][0x5c0] ;  /* 0x00017000ff0cab82 */ /* 0x000e260000000a00 */
[----:B------:R1:W-:Y:S04]  /*fa70*/  @!P3 STG.E.U8 desc[UR14][R16.64+0x50], R19 ;  /* 0x000050131000b986 */ /* 0x0003e8000c10110e */
[----:B------:R-:W4:Y:S01]  /*fa80*/  @!P2 LDG.E.U8 R14, desc[UR14][R8.64+0x51] ;  /* 0x0000510e080ea981 */ /* 0x000f22000c1e1100 */
[----:B------:R-:W-:-:S02]  /*fa90*/  ISETP.LT.OR P3, PT, R32, 0x51, !P1 ;  /* 0x000000512000780c */ /* 0x000fc40004f61670 */
[----:B-1----:R-:W-:Y:S02]  /*faa0*/  PRMT R16, RZ, 0x7610, R16 ;  /* 0x00007610ff107816 */ /* 0x002fe40000000010 */
[----:B----4-:R-:W-:-:S04]  /*fab0*/  LOP3.LUT R14, R14, 0xff, RZ, 0xc0, !PT ;  /* 0x000000ff0e0e7812 */ /* 0x010fc800078ec0ff */
[----:B------:R-:W-:-:S05]  /*fac0*/  F2FP.F16.E4M3.UNPACK_B R14, R14 ;  /* 0x0000000eff0e723e */ /* 0x000fca00020006ff */
[----:B------:R-:W-:-:S05]  /*fad0*/  HADD2.F32 R14, -RZ, R14.H0_H0 ;  /* 0x2000000eff0e7230 */ /* 0x000fca0000004100 */
[----:B------:R-:W-:Y:S01]  /*fae0*/  FMUL R15, R14, UR21 ;  /* 0x000000150e0f7c20 */ /* 0x000fe20008400000 */
[----:B0-----:R-:W-:-:S03]  /*faf0*/  @!P2 IADD3 R14, P4, P5, R24, R12, R5 ;  /* 0x0000000c180ea210 */ /* 0x001fc60007d9e005 */
[----:B--2---:R-:W-:Y:S01]  /*fb00*/  FFMA R12, R227, UR20, R15 ;  /* 0x00000014e30c7c23 */ /* 0x004fe2000800000f */
[----:B------:R-:W-:Y:S01]  /*fb10*/  @!P2 IADD3.X R15, R34, R13, R7, P4, P5 ;  /* 0x0000000d220fa210 */ /* 0x000fe200027ea407 */
[----:B------:R-:W2:Y:S03]  /*fb20*/  LDL.LU R227, [R1+0x140] ;  /* 0x0001400001e37983 */ /* 0x000ea60000300800 */
[----:B------:R-:W-:Y:S01]  /*fb30*/  F2FP.SATFINITE.E4M3.F32.PACK_AB_MERGE_C R19, RZ, R12, RZ ;  /* 0x0000000cff13723e */ /* 0x000fe200048070ff */
[----:B------:R-:W4:Y:S01]  /*fb40*/  LDL.LU R225, [R1+0x144] ;  /* 0x0001440001e17983 */ /* 0x000f220000300800 */
[----:B------:R-:W0:Y:S03]  /*fb50*/  @!P3 LDC.64 R12, c[0x0][0x5c0] ;  /* 0x00017000ff0cbb82 */ /* 0x000e260000000a00 */
[----:B------:R1:W-:Y:S04]  /*fb60*/  @!P2 STG.E.U8 desc[UR14][R14.64+0x51], R19 ;  /* 0x000051130e00a986 */ /* 0x0003e8000c10110e */
[----:B------:R-:W3:Y:S01]  /*fb70*/  @!P3 LDG.E.U8 R16, desc[UR14][R10.64+0x50] ;  /* 0x0000500e0a10b981 */ /* 0x000ee2000c1e1100 */
[----:B------:R-:W-:-:S02]  /*fb80*/  @!P3 IADD3 R21, P4, P5, R5, R24, R2 ;  /* 0x000000180515b210 */ /* 0x000fc40007d9e002 */
[----:B------:R-:W-:Y:S02]  /*fb90*/  ISETP.LT.OR P2, PT, R32, 0x52, !P1 ;  /* 0x000000522000780c */ /* 0x000fe40004f41670 */
[----:B------:R-:W-:Y:S02]  /*fba0*/  @!P3 IADD3.X R18, R7, R34, R6, P4, P5 ;  /* 0x000000220712b210 */ /* 0x000fe400027ea406 */
[----:B-1----:R-:W-:Y:S02]  /*fbb0*/  PRMT R14, RZ, 0x7610, R14 ;  /* 0x00007610ff0e7816 */ /* 0x002fe4000000000e */
[----:B---3--:R-:W-:-:S04]  /*fbc0*/  LOP3.LUT R16, R16, 0xff, RZ, 0xc0, !PT ;  /* 0x000000ff10107812 */ /* 0x008fc800078ec0ff */
[----:B------:R-:W-:-:S05]  /*fbd0*/  F2FP.F16.E4M3.UNPACK_B R16, R16 ;  /* 0x00000010ff10723e */ /* 0x000fca00020006ff */
[----:B------:R-:W-:-:S05]  /*fbe0*/  HADD2.F32 R16, -RZ, R16.H0_H0 ;  /* 0x20000010ff107230 */ /* 0x000fca0000004100 */
[----:B------:R-:W-:Y:S01]  /*fbf0*/  FMUL R17, R16, UR21 ;  /* 0x0000001510117c20 */ /* 0x000fe20008400000 */
[----:B0-----:R-:W-:-:S03]  /*fc00*/  @!P3 IADD3 R16, P4, R21, R12, RZ ;  /* 0x0000000c1510b210 */ /* 0x001fc60007f9e0ff */
[----:B------:R-:W-:Y:S02]  /*fc10*/  FFMA R12, R226, UR20, R17 ;  /* 0x00000014e20c7c23 */ /* 0x000fe40008000011 */
[----:B------:R-:W-:Y:S01]  /*fc20*/  @!P3 IMAD.X R17, R18, 0x1, R13, P4 ;  /* 0x000000011211b824 */ /* 0x000fe200020e060d */
[----:B------:R-:W3:Y:S02]  /*fc30*/  LDL.LU R226, [R1+0x148] ;  /* 0x0001480001e27983 */ /* 0x000ee40000300800 */
[----:B------:R-:W-:Y:S02]  /*fc40*/  F2FP.SATFINITE.E4M3.F32.PACK_AB_MERGE_C R15, RZ, R12, RZ ;  /* 0x0000000cff0f723e */ /* 0x000fe400048070ff */
[----:B------:R-:W0:Y:S03]  /*fc50*/  @!P2 LDC.64 R12, c[0x0][0x5c0] ;  /* 0x00017000ff0cab82 */ /* 0x000e260000000a00 */
[----:B------:R1:W-:Y:S04]  /*fc60*/  @!P3 STG.E.U8 desc[UR14][R16.64+0x50], R15 ;  /* 0x0000500f1000b986 */ /* 0x0003e8000c10110e */
[----:B------:R-:W2:Y:S01]  /*fc70*/  @!P2 LDG.E.U8 R14, desc[UR14][R10.64+0x51] ;  /* 0x0000510e0a0ea981 */ /* 0x000ea2000c1e1100 */
[----:B------:R-:W-:-:S02]  /*fc80*/  @!P2 IADD3 R19, P4, P5, R5, R24, R2 ;  /* 0x000000180513a210 */ /* 0x000fc40007d9e002 */
[----:B------:R-:W-:Y:S02]  /*fc90*/  ISETP.LT.OR P3, PT, R32, 0x59, !P0 ;  /* 0x000000592000780c */ /* 0x000fe40004761670 */
[----:B------:R-:W-:Y:S02]  /*fca0*/  @!P2 IADD3.X R18, R7, R34, R6, P4, P5 ;  /* 0x000000220712a210 */ /* 0x000fe400027ea406 */
[----:B0-----:R-:W-:-:S05]  /*fcb0*/  @!P2 IADD3 R12, P4, R19, R12, RZ ;  /* 0x0000000c130ca210 */ /* 0x001fca0007f9e0ff */
[----:B------:R-:W-:-:S04]  /*fcc0*/  @!P2 IMAD.X R13, R18, 0x1, R13, P4 ;  /* 0x00000001120da824 */ /* 0x000fc800020e060d */
[----:B------:R-:W0:Y:S01]  /*fcd0*/  @!P3 LDC.64 R18, c[0x0][0x5c0] ;  /* 0x00017000ff12bb82 */ /* 0x000e220000000a00 */
[----:B--2---:R-:W-:-:S04]  /*fce0*/  LOP3.LUT R14, R14, 0xff, RZ, 0xc0, !PT ;  /* 0x000000ff0e0e7812 */ /* 0x004fc800078ec0ff */
[----:B------:R-:W-:-:S05]  /*fcf0*/  F2FP.F16.E4M3.UNPACK_B R14, R14 ;  /* 0x0000000eff0e723e */ /* 0x000fca00020006ff */
[----:B------:R-:W-:-:S05]  /*fd00*/  HADD2.F32 R14, -RZ, R14.H0_H0 ;  /* 0x2000000eff0e7230 */ /* 0x000fca0000004100 */
[----:B------:R-:W-:-:S04]  /*fd10*/  FMUL R14, R14, UR21 ;  /* 0x000000150e0e7c20 */ /* 0x000fc80008400000 */
[----:B------:R-:W-:Y:S02]  /*fd20*/  FFMA R14, R227, UR20, R14 ;  /* 0x00000014e30e7c23 */ /* 0x000fe4000800000e */
[----:B------:R-:W2:Y:S03]  /*fd30*/  LDL.LU R227, [R1+0x14c] ;  /* 0x00014c0001e37983 */ /* 0x000ea60000300800 */
[----:B-1----:R-:W-:Y:S02]  /*fd40*/  F2FP.SATFINITE.E4M3.F32.PACK_AB_MERGE_C R17, RZ, R14, RZ ;  /* 0x0000000eff11723e */ /* 0x002fe400048070ff */
        /* <DEDUP_REMOVED lines=11> */
[----:B------:R-:W-:Y:S02]  /*fe00*/  @!P3 IADD3.X R15, R34, R19, R7, P4, P5 ;  /* 0x00000013220fb210 */ /* 0x000fe400027ea407 */
[----:B------:R-:W0:Y:S02]  /*fe10*/  @!P2 LDC.64 R18, c[0x0][0x5c0] ;  /* 0x00017000ff12ab82 */ /* 0x000e240000000a00 */
[----:B------:R-:W-:-:S05]  /*fe20*/  F2FP.SATFINITE.E4M3.F32.PACK_AB_MERGE_C R17, RZ, R16, RZ ;  /* 0x00000010ff11723e */ /* 0x000fca00048070ff */
[----:B------:R1:W-:Y:S04]  /*fe30*/  @!P3 STG.E.U8 desc[UR14][R14.64+0x58], R17 ;  /* 0x000058110e00b986 */ /* 0x0003e8000c10110e */
[----:B------:R-:W4:Y:S01]  /*fe40*/  @!P2 LDG.E.U8 R12, desc[UR14][R8.64+0x59] ;  /* 0x0000590e080ca981 */ /* 0x000f22000c1e1100 */
[----:B------:R-:W-:Y:S02]  /*fe50*/  ISETP.LT.OR P3, PT, R32, 0x59, !P1 ;  /* 0x000000592000780c */ /* 0x000fe40004f61670 */
[----:B-1----:R-:W-:-:S11]  /*fe60*/  PRMT R14, RZ, 0x7610, R14 ;  /* 0x00007610ff0e7816 */ /* 0x002fd6000000000e */
[----:B------:R-:W1:Y:S01]  /*fe70*/  @!P3 LDC.64 R20, c[0x0][0x5c0] ;  /* 0x00017000ff14bb82 */ /* 0x000e620000000a00 */
[----:B----4-:R-:W-:-:S04]  /*fe80*/  LOP3.LUT R12, R12, 0xff, RZ, 0xc0, !PT ;  /* 0x000000ff0c0c7812 */ /* 0x010fc800078ec0ff */
[----:B------:R-:W-:-:S05]  /*fe90*/  F2FP.F16.E4M3.UNPACK_B R12, R12 ;  /* 0x0000000cff0c723e */ /* 0x000fca00020006ff */
[----:B------:R-:W-:-:S05]  /*fea0*/  HADD2.F32 R12, -RZ, R12.H0_H0 ;  /* 0x2000000cff0c7230 */ /* 0x000fca0000004100 */
[----:B------:R-:W-:Y:S01]  /*feb0*/  FMUL R13, R12, UR21 ;  /* 0x000000150c0d7c20 */ /* 0x000fe20008400000 */
[----:B0-----:R-:W-:-:S03]  /*fec0*/  @!P2 IADD3 R12, P4, P5, R24, R18, R5 ;  /* 0x00000012180ca210 */ /* 0x001fc60007d9e005 */
[----:B---3--:R-:W-:Y:S01]  /*fed0*/  FFMA R16, R226, UR20, R13 ;  /* 0x00000014e2107c23 */ /* 0x008fe2000800000d */
[----:B------:R-:W-:Y:S01]  /*fee0*/  @!P2 IADD3.X R13, R34, R19, R7, P4, P5 ;  /* 0x00000013220da210 */ /* 0x000fe200027ea407 */
[----:B------:R-:W3:Y:S03]  /*fef0*/  LDL.LU R226, [R1+0x150] ;  /* 0x0001500001e27983 */ /* 0x000ee60000300800 */
[----:B------:R-:W-:Y:S01]  /*ff00*/  F2FP.SATFINITE.E4M3.F32.PACK_AB_MERGE_C R17, RZ, R16, RZ ;  /* 0x00000010ff11723e */ /* 0x000fe200048070ff */
[----:B------:R-:W4:Y:S04]  /*ff10*/  LDL.LU R225, [R1+0x154] ;  /* 0x0001540001e17983 */ /* 0x000f280000300800 */
[----:B------:R2:W-:Y:S04]  /*ff20*/  @!P2 STG.E.U8 desc[UR14][R12.64+0x59], R17 ;  /* 0x000059110c00a986 */ /* 0x0005e8000c10110e */
[----:B------:R-:W2:Y:S01]  /*ff30*/  @!P3 LDG.E.U8 R14, desc[UR14][R10.64+0x58] ;  /* 0x0000580e0a0eb981 */ /* 0x000ea2000c1e1100 */
[----:B------:R-:W-:-:S02]  /*ff40*/  @!P3 IADD3 R19, P4, P5, R5, R24, R2 ;  /* 0x000000180513b210 */ /* 0x000fc40007d9e002 */
[----:B------:R-:W-:Y:S02]  /*ff50*/  ISETP.LT.OR P2, PT, R32, 0x5a, !P1 ;  /* 0x0000005a2000780c */ /* 0x000fe40004f41670 */
[----:B------:R-:W-:Y:S02]  /*ff60*/  @!P3 IADD3.X R16, R7, R34, R6, P4, P5 ;  /* 0x000000220710b210 */ /* 0x000fe400027ea406 */
[----:B--2---:R-:W-:-:S04]  /*ff70*/  LOP3.LUT R14, R14, 0xff, RZ, 0xc0, !PT ;  /* 0x000000ff0e0e7812 */ /* 0x004fc800078ec0ff */
[----:B------:R-:W-:-:S05]  /*ff80*/  F2FP.F16.E4M3.UNPACK_B R14, R14 ;  /* 0x0000000eff0e723e */ /* 0x000fca00020006ff */
[----:B------:R-:W-:-:S05]  /*ff90*/  HADD2.F32 R14, -RZ, R14.H0_H0 ;  /* 0x2000000eff0e7230 */ /* 0x000fca0000004100 */
[----:B------:R-:W-:Y:S01]  /*ffa0*/  FMUL R15, R14, UR21 ;  /* 0x000000150e0f7c20 */ /* 0x000fe20008400000 */
[----:B-1----:R-:W-:-:S03]  /*ffb0*/  @!P3 IADD3 R14, P4, R19, R20, RZ ;  /* 0x00000014130eb210 */ /* 0x002fc60007f9e0ff */
[----:B------:R-:W-:Y:S02]  /*ffc0*/  FFMA R12, R227, UR20, R15 ;  /* 0x00000014e30c7c23 */ /* 0x000fe4000800000f */
[----:B------:R-:W-:Y:S01]  /*ffd0*/  @!P3 IMAD.X R15, R16, 0x1, R21, P4 ;  /* 0x00000001100fb824 */ /* 0x000fe200020e0615 */
[----:B------:R-:W2:Y:S01]  /*ffe0*/  LDL.LU R227, [R1+0x158] ;  /* 0x0001580001e37983 */ /* 0x000ea20000300800 */
[----:B------:R-:W0:Y:S01]  /*fff0*/  @!P2 LDC.64 R20, c[0x0][0x5c0] ;  /* 0x00017000ff14ab82 */ /* 0x000e220000000a00 */
[----:B------:R-:W-:Y:S02]  /*10000*/  F2FP.SATFINITE.E4M3.F32.PACK_AB_MERGE_C R17, RZ, R12, RZ ;  /* 0x0000000cff11723e */ /* 0x000fe400048070ff */
[----:B------:R-:W-:-:S03]  /*10010*/  PRMT R12, RZ, 0x7610, R12 ;  /* 0x00007610ff0c7816 */ /* 0x000fc6000000000c */
[----:B------:R3:W-:Y:S04]  /*10020*/  @!P3 STG.E.U8 desc[UR14][R14.64+0x58], R17 ;  /* 0x000058110e00b986 */ /* 0x0007e8000c10110e */
[----:B------:R-:W4:Y:S01]  /*10030*/  @!P2 LDG.E.U8 R12, desc[UR14][R10.64+0x59] ;  /* 0x0000590e0a0ca981 */ /* 0x000f22000c1e1100 */
[----:B------:R-:W-:Y:S02]  /*10040*/  @!P2 IADD3 R19, P4, P5, R5, R24, R2 ;  /* 0x000000180513a210 */ /* 0x000fe40007d9e002 */
[----:B------:R-:W-:Y:S02]  /*10050*/  ISETP.LT.OR P3, PT, R32, 0x61, !P0 ;  /* 0x000000612000780c */ /* 0x000fe40004761670 */
[----:B------:R-:W-:Y:S02]  /*10060*/  @!P2 IADD3.X R16, R7, R34, R6, P4, P5 ;  /* 0x000000220710a210 */ /* 0x000fe400027ea406 */
[----:B----4-:R-:W-:-:S04]  /*10070*/  LOP3.LUT R12, R12, 0xff, RZ, 0xc0, !PT ;  /* 0x000000ff0c0c7812 */ /* 0x010fc800078ec0ff */
[----:B------:R-:W-:-:S05]  /*10080*/  F2FP.F16.E4M3.UNPACK_B R12, R12 ;  /* 0x0000000cff0c723e */ /* 0x000fca00020006ff */
[----:B------:R-:W-:-:S05]  /*10090*/  HADD2.F32 R12, -RZ, R12.H0_H0 ;  /* 0x2000000cff0c7230 */ /* 0x000fca0000004100 */
[----:B------:R-:W-:Y:S01]  /*100a0*/  FMUL R13, R12, UR21 ;  /* 0x000000150c0d7c20 */ /* 0x000fe20008400000 */
[----:B0-----:R-:W-:Y:S02]  /*100b0*/  @!P2 IADD3 R12, P4, R19, R20, RZ ;  /* 0x00000014130ca210 */ /* 0x001fe40007f9e0ff */
[----:B------:R-:W0:Y:S01]  /*100c0*/  @!P3 LDC.64 R18, c[0x0][0x5c0] ;  /* 0x00017000ff12bb82 */ /* 0x000e220000000a00 */
[----:B---3--:R-:W-:Y:S02]  /*100d0*/  FFMA R14, R226, UR20, R13 ;  /* 0x00000014e20e7c23 */ /* 0x008fe4000800000d */
[----:B------:R-:W-:Y:S01]  /*100e0*/  @!P2 IMAD.X R13, R16, 0x1, R21, P4 ;  /* 0x00000001100da824 */ /* 0x000fe200020e0615 */
[----:B------:R-:W3:Y:S02]  /*100f0*/  LDL.LU R226, [R1+0x15c] ;  /* 0x00015c0001e27983 */ /* 0x000ee40000300800 */
        /* <DEDUP_REMOVED lines=29> */
[----:B------:R-:W4:Y:S04]  /*102d0*/  LDL.LU R225, [R1+0x164] ;  /* 0x0001640001e17983 */ /* 0x000f280000300800 */
[----:B------:R3:W-:Y:S04]  /*102e0*/  @!P2 STG.E.U8 desc[UR14][R12.64+0x61], R17 ;  /* 0x000061110c00a986 */ /* 0x0007e8000c10110e */
[----:B------:R-:W3:Y:S01]  /*102f0*/  @!P3 LDG.E.U8 R14, desc[UR14][R10.64+0x60] ;  /* 0x0000600e0a0eb981 */ /* 0x000ee2000c1e1100 */
[----:B------:R-:W-:-:S02]  /*10300*/  @!P3 IADD3 R19, P4, P5, R5, R24, R2 ;  /* 0x000000180513b210 */ /* 0x000fc40007d9e002 */
[----:B------:R-:W-:Y:S02]  /*10310*/  ISETP.LT.OR P2, PT, R32, 0x62, !P1 ;  /* 0x000000622000780c */ /* 0x000fe40004f41670 */
[----:B------:R-:W-:Y:S02]  /*10320*/  @!P3 IADD3.X R16, R7, R34, R6, P4, P5 ;  /* 0x000000220710b210 */ /* 0x000fe400027ea406 */
[----:B---3--:R-:W-:-:S04]  /*10330*/  LOP3.LUT R14, R14, 0xff, RZ, 0xc0, !PT ;  /* 0x000000ff0e0e7812 */ /* 0x008fc800078ec0ff */
[----:B------:R-:W-:-:S05]  /*10340*/  F2FP.F16.E4M3.UNPACK_B R14, R14 ;  /* 0x0000000eff0e723e */ /* 0x000fca00020006ff */
[----:B------:R-:W-:-:S05]  /*10350*/  HADD2.F32 R14, -RZ, R14.H0_H0 ;  /* 0x2000000eff0e7230 */ /* 0x000fca0000004100 */
[----:B------:R-:W-:Y:S01]  /*10360*/  FMUL R15, R14, UR21 ;  /* 0x000000150e0f7c20 */ /* 0x000fe20008400000 */
[----:B-1----:R-:W-:-:S03]  /*10370*/  @!P3 IADD3 R14, P4, R19, R20, RZ ;  /* 0x00000014130eb210 */ /* 0x002fc60007f9e0ff */
[----:B------:R-:W-:Y:S02]  /*10380*/  FFMA R12, R226, UR20, R15 ;  /* 0x00000014e20c7c23 */ /* 0x000fe4000800000f */
[----:B------:R-:W-:Y:S01]  /*10390*/  @!P3 IMAD.X R15, R16, 0x1, R21, P4 ;  /* 0x00000001100fb824 */ /* 0x000fe200020e0615 */
[----:B------:R-:W3:Y:S01]  /*103a0*/  LDL.LU R226, [R1+0x168] ;  /* 0x0001680001e27983 */ /* 0x000ee20000300800 */
        /* <DEDUP_REMOVED lines=14> */
[----:B--2---:R-:W-:Y:S02]  /*10490*/  FFMA R14, R227, UR20, R13 ;  /* 0x00000014e30e7c23 */ /* 0x004fe4000800000d */
[----:B------:R-:W-:Y:S01]  /*104a0*/  @!P2 IMAD.X R13, R16, 0x1, R21, P4 ;  /* 0x00000001100da824 */ /* 0x000fe200020e0615 */
[----:B------:R-:W2:Y:S02]  /*104b0*/  LDL.LU R227, [R1+0x16c] ;  /* 0x00016c0001e37983 */ /* 0x000ea40000300800 */
        /* <DEDUP_REMOVED lines=12> */
[----:B------:R-:W-:Y:S01]  /*10580*/  @!P3 IADD3.X R15, R34, R19, R7, P4, P5 ;  /* 0x00000013220fb210 */ /* 0x000fe200027ea407 */
[----:B------:R-:W4:Y:S01]  /*10590*/  LDL.LU R225, [R1+0x170] ;  /* 0x0001700001e17983 */ /* 0x000f220000300800 */
[----:B------:R-:W0:Y:S02]  /*105a0*/  @!P2 LDC.64 R18, c[0x0][0x5c0] ;  /* 0x00017000ff12ab82 */ /* 0x000e240000000a00 */
[----:B------:R-:W-:-:S05]  /*105b0*/  F2FP.SATFINITE.E4M3.F32.PACK_AB_MERGE_C R17, RZ, R16, RZ ;  /* 0x00000010ff11723e */ /* 0x000fca00048070ff */
[----:B------:R1:W-:Y:S04]  /*105c0*/  @!P3 STG.E.U8 desc[UR14][R14.64+0x68], R17 ;  /* 0x000068110e00b986 */ /* 0x0003e8000c10110e */
[----:B------:R-:W3:Y:S01]  /*105d0*/  @!P2 LDG.E.U8 R12, desc[UR14][R8.64+0x69] ;  /* 0x0000690e080ca981 */ /* 0x000ee2000c1e1100 */
[----:B------:R-:W-:Y:S02]  /*105e0*/  ISETP.LT.OR P3, PT, R32, 0x69, !P1 ;  /* 0x000000692000780c */ /* 0x000fe40004f61670 */
[----:B-1----:R-:W-:-:S11]  /*105f0*/  PRMT R14, RZ, 0x7610, R14 ;  /* 0x00007610ff0e7816 */ /* 0x002fd6000000000e */
[----:B------:R-:W1:Y:S01]  /*10600*/  @!P3 LDC.64 R20, c[0x0][0x5c0] ;  /* 0x00017000ff14bb82 */ /* 0x000e620000000a00 */
[----:B---3--:R-:W-:-:S04]  /*10610*/  LOP3.LUT R12, R12, 0xff, RZ, 0xc0, !PT ;  /* 0x000000ff0c0c7812 */ /* 0x008fc800078ec0ff */
[----:B------:R-:W-:-:S05]  /*10620*/  F2FP.F16.E4M3.UNPACK_B R12, R12 ;  /* 0x0000000cff0c723e */ /* 0x000fca00020006ff */
[----:B------:R-:W-:-:S05]  /*10630*/  HADD2.F32 R12, -RZ, R12.H0_H0 ;  /* 0x2000000cff0c7230 */ /* 0x000fca0000004100 */
[----:B------:R-:W-:Y:S01]  /*10640*/  FMUL R13, R12, UR21 ;  /* 0x000000150c0d7c20 */ /* 0x000fe20008400000 */
[----:B0-----:R-:W-:-:S03]  /*10650*/  @!P2 IADD3 R12, P4, P5, R24, R18, R5 ;  /* 0x00000012180ca210 */ /* 0x001fc60007d9e005 */
[----:B------:R-:W-:Y:S01]  /*10660*/  FFMA R16, R226, UR20, R13 ;  /* 0x00000014e2107c23 */ /* 0x000fe2000800000d */
[----:B------:R-:W-:Y:S01]  /*10670*/  @!P2 IADD3.X R13, R34, R19, R7, P4, P5 ;  /* 0x00000013220da210 */ /* 0x000fe200027ea407 */
[----:B------:R-:W3:Y:S03]  /*10680*/  LDL.LU R226, [R1+0x174] ;  /* 0x0001740001e27983 */ /* 0x000ee60000300800 */
[----:B------:R-:W-:-:S05]  /*10690*/  F2FP.SATFINITE.E4M3.F32.PACK_AB_MERGE_C R17, RZ, R16, RZ ;  /* 0x00000010ff11723e */ /* 0x000fca00048070ff */
        /* <DEDUP_REMOVED lines=9> */
[----:B-1----:R-:W-:-:S03]  /*10730*/  @!P3 IADD3 R14, P4, R19, R20, RZ ;  /* 0x00000014130eb210 */ /* 0x002fc60007f9e0ff */
[----:B--2---:R-:W-:Y:S02]  /*10740*/  FFMA R12, R227, UR20, R15 ;  /* 0x00000014e30c7c23 */ /* 0x004fe4000800000f */
        /* <DEDUP_REMOVED lines=16> */
[----:B-1----:R-:W-:Y:S02]  /*10850*/  FFMA R14, R225, UR20, R13 ;  /* 0x00000014e10e7c23 */ /* 0x002fe4000800000d */
[----:B------:R-:W-:Y:S01]  /*10860*/  @!P2 IMAD.X R13, R16, 0x1, R21, P4 ;  /* 0x00000001100da824 */ /* 0x000fe200020e0615 */
[----:B------:R-:W4:Y:S02]  /*10870*/  LDL.LU R225, [R1+0x17c] ;  /* 0x00017c0001e17983 */ /* 0x000f240000300800 */
[----:B------:R-:W-:Y:S02]  /*10880*/  F2FP.SATFINITE.E4M3.F32.PACK_AB_MERGE_C R17, RZ, R14, RZ ;  /* 0x0000000eff11723e */ /* 0x000fe400048070ff */
[----:B------:R-:W-:-:S03]  /*10890*/  PRMT R14, RZ, 0x7610, R14 ;  /* 0x00007610ff0e7816 */ /* 0x000fc6000000000e */
[----:B------:R1:W-:Y:S04]  /*108a0*/  @!P2 STG.E.U8 desc[UR14][R12.64+0x69], R17 ;  /* 0x000069110c00a986 */ /* 0x0003e8000c10110e */
[----:B------:R-:W3:Y:S01]  /*108b0*/  @!P3 LDG.E.U8 R14, desc[UR14][R8.64+0x70] ;  /* 0x0000700e080eb981 */ /* 0x000ee2000c1e1100 */
[----:B------:R-:W-:Y:S02]  /*108c0*/  ISETP.LT.OR P2, PT, R32, 0x72, !P0 ;  /* 0x000000722000780c */ /* 0x000fe40004741670 */
[----:B-1----:R-:W-:Y:S02]  /*108d0*/  PRMT R12, RZ, 0x7610, R12 ;  /* 0x00007610ff0c7816 */ /* 0x002fe4000000000c */
[----:B---3--:R-:W-:-:S04]  /*108e0*/  LOP3.LUT R14, R14, 0xff, RZ, 0xc0, !PT ;  /* 0x000000ff0e0e7812 */ /* 0x008fc800078ec0ff */
[----:B------:R-:W-:-:S05]  /*108f0*/  F2FP.F16.E4M3.UNPACK_B R14, R14 ;  /* 0x0000000eff0e723e */ /* 0x000fca00020006ff */
[----:B------:R-:W-:-:S05]  /*10900*/  HADD2.F32 R14, -RZ, R14.H0_H0 ;  /* 0x2000000eff0e7230 */ /* 0x000fca0000004100 */
[----:B------:R-:W-:Y:S01]  /*10910*/  FMUL R15, R14, UR21 ;  /* 0x000000150e0f7c20 */ /* 0x000fe20008400000 */
[----:B0-----:R-:W-:-:S03]  /*10920*/  @!P3 IADD3 R14, P4, P5, R24, R18, R5 ;  /* 0x00000012180eb210 */ /* 0x001fc60007d9e005 */
[----:B------:R-:W-:Y:S01]  /*10930*/  FFMA R16, R226, UR20, R15 ;  /* 0x00000014e2107c23 */ /* 0x000fe2000800000f */
[----:B------:R-:W-:Y:S01]  /*10940*/  @!P3 IADD3.X R15, R34, R19, R7, P4, P5 ;  /* 0x00000013220fb210 */ /* 0x000fe200027ea407 */
[----:B------:R-:W3:Y:S01]  /*10950*/  LDL.LU R226, [R1+0x180] ;  /* 0x0001800001e27983 */ /* 0x000ee20000300800 */
[----:B------:R-:W0:Y:S02]  /*10960*/  @!P2 LDC.64 R18, c[0x0][0x5c0] ;  /* 0x00017000ff12ab82 */ /* 0x000e240000000a00 */
[----:B------:R-:W-:-:S05]  /*10970*/  F2FP.SATFINITE.E4M3.F32.PACK_AB_MERGE_C R17, RZ, R16, RZ ;  /* 0x00000010ff11723e */ /* 0x000fca00048070ff */
[----:B------:R1:W-:Y:S04]  /*10980*/  @!P3 STG.E.U8 desc[UR14][R14.64+0x70], R17 ;  /* 0x000070110e00b986 */ /* 0x0003e8000c10110e */
[----:B------:R-:W2:Y:S01]  /*10990*/  @!P2 LDG.E.U8 R12, desc[UR14][R8.64+0x71] ;  /* 0x0000710e080ca981 */ /* 0x000ea2000c1e1100 */
[----:B------:R-:W-:Y:S02]  /*109a0*/  ISETP.LT.OR P3, PT, R32, 0x71, !P1 ;  /* 0x000000712000780c */ /* 0x000fe40004f61670 */
[----:B-1----:R-:W-:-:S11]  /*109b0*/  PRMT R14, RZ, 0x7610, R14 ;  /* 0x00007610ff0e7816 */ /* 0x002fd6000000000e */
[----:B------:R-:W1:Y:S01]  /*109c0*/  @!P3 LDC.64 R20, c[0x0][0x5c0] ;  /* 0x00017000ff14bb82 */ /* 0x000e620000000a00 */
[----:B--2---:R-:W-:-:S04]  /*109d0*/  LOP3.LUT R12, R12, 0xff, RZ, 0xc0, !PT ;  /* 0x000000ff0c0c7812 */ /* 0x004fc800078ec0ff */
[----:B------:R-:W-:-:S05]  /*109e0*/  F2FP.F16.E4M3.UNPACK_B R12, R12 ;  /* 0x0000000cff0c723e */ /* 0x000fca00020006ff */
[----:B------:R-:W-:-:S05]  /*109f0*/  HADD2.F32 R12, -RZ, R12.H0_H0 ;  /* 0x2000000cff0c7230 */ /* 0x000fca0000004100 */
[----:B------:R-:W-:Y:S01]  /*10a00*/  FMUL R13, R12, UR21 ;  /* 0x000000150c0d7c20 */ /* 0x000fe20008400000 */
[----:B0-----:R-:W-:-:S03]  /*10a10*/  @!P2 IADD3 R12, P4, P5, R24, R18, R5 ;  /* 0x00000012180ca210 */ /* 0x001fc60007d9e005 */
[----:B------:R-:W-:Y:S01]  /*10a20*/  FFMA R16, R227, UR20, R13 ;  /* 0x00000014e3107c23 */ /* 0x000fe2000800000d */
[----:B------:R-:W-:Y:S01]  /*10a30*/  @!P2 IADD3.X R13, R34, R19, R7, P4, P5 ;  /* 0x00000013220da210 */ /* 0x000fe200027ea407 */
[----:B------:R-:W2:Y:S03]  /*10a40*/  LDL.LU R227, [R1+0x184] ;  /* 0x0001840001e37983 */ /* 0x000ea60000300800 */
[----:B------:R-:W-:-:S05]  /*10a50*/  F2FP.SATFINITE.E4M3.F32.PACK_AB_MERGE_C R17, RZ, R16, RZ ;  /* 0x00000010ff11723e */ /* 0x000fca00048070ff */
[----:B------:R4:W-:Y:S04]  /*10a60*/  @!P2 STG.E.U8 desc[UR14][R12.64+0x71], R17 ;  /* 0x000071110c00a986 */ /* 0x0009e8000c10110e */
[----:B------:R-:W3:Y:S01]  /*10a70*/  @!P3 LDG.E.U8 R14, desc[UR14][R10.64+0x70] ;  /* 0x0000700e0a0eb981 */ /* 0x000ee2000c1e1100 */
[----:B------:R-:W-:Y:S02]  /*10a80*/  @!P3 IADD3 R19, P4, P5, R5, R24, R2 ;  /* 0x000000180513b210 */ /* 0x000fe40007d9e002 */
[----:B------:R-:W-:Y:S02]  /*10a90*/  ISETP.LT.OR P2, PT, R32, 0x72, !P1 ;  /* 0x000000722000780c */ /* 0x000fe40004f41670 */
[----:B------:R-:W-:Y:S02]  /*10aa0*/  @!P3 IADD3.X R16, R7, R34, R6, P4, P5 ;  /* 0x000000220710b210 */ /* 0x000fe400027ea406 */
[----:B---3--:R-:W-:-:S04]  /*10ab0*/  LOP3.LUT R14, R14, 0xff, RZ, 0xc0, !PT ;  /* 0x000000ff0e0e7812 */ /* 0x008fc800078ec0ff */
[----:B------:R-:W-:-:S05]  /*10ac0*/  F2FP.F16.E4M3.UNPACK_B R14, R14 ;  /* 0x0000000eff0e723e */ /* 0x000fca00020006ff */
[----:B------:R-:W-:-:S05]  /*10ad0*/  HADD2.F32 R14, -RZ, R14.H0_H0 ;  /* 0x2000000eff0e7230 */ /* 0x000fca0000004100 */
[----:B------:R-:W-:Y:S01]  /*10ae0*/  FMUL R15, R14, UR21 ;  /* 0x000000150e0f7c20 */ /* 0x000fe20008400000 */
[----:B-1----:R-:W-:-:S03]  /*10af0*/  @!P3 IADD3 R14, P4, R19, R20, RZ ;  /* 0x00000014130eb210 */ /* 0x002fc60007f9e0ff */
[----:B----4-:R-:W-:Y:S02]  /*10b00*/  FFMA R12, R225, UR20, R15 ;  /* 0x00000014e10c7c23 */ /* 0x010fe4000800000f */
        /* <DEDUP_REMOVED lines=18> */
[----:B------:R-:W-:Y:S01]  /*10c30*/  ISETP.LT.OR P0, PT, R32, 0x7a, !P0 ;  /* 0x0000007a2000780c */ /* 0x000fe20004701670 */
[----:B------:R-:W4:Y:S01]  /*10c40*/  LDL.LU R226, [R1+0x18c] ;  /* 0x00018c0001e27983 */ /* 0x000f220000300800 */
[----:B------:R-:W-:Y:S02]  /*10c50*/  F2FP.SATFINITE.E4M3.F32.PACK_AB_MERGE_C R17, RZ, R14, RZ ;  /* 0x0000000eff11723e */ /* 0x000fe400048070ff */
[----:B------:R-:W-:-:S03]  /*10c60*/  PRMT R14, RZ, 0x7610, R14 ;  /* 0x00007610ff0e7816 */ /* 0x000fc6000000000e */
[----:B------:R1:W-:Y:S04]  /*10c70*/  @!P2 STG.E.U8 desc[UR14][R12.64+0x71], R17 ;  /* 0x000071110c00a986 */ /* 0x0003e8000c10110e */
[----:B------:R-:W2:Y:S01]  /*10c80*/  @!P3 LDG.E.U8 R14, desc[UR14][R8.64+0x78] ;  /* 0x0000780e080eb981 */ /* 0x000ea2000c1e1100 */
[----:B-1----:R-:W-:Y:S02]  /*10c90*/  PRMT R12, RZ, 0x7610, R12 ;  /* 0x00007610ff0c7816 */ /* 0x002fe4000000000c */
[----:B--2---:R-:W-:-:S04]  /*10ca0*/  LOP3.LUT R14, R14, 0xff, RZ, 0xc0, !PT ;  /* 0x000000ff0e0e7812 */ /* 0x004fc800078ec0ff */
[----:B------:R-:W-:-:S05]  /*10cb0*/  F2FP.F16.E4M3.UNPACK_B R14, R14 ;  /* 0x0000000eff0e723e */ /* 0x000fca00020006ff */
[----:B------:R-:W-:-:S05]  /*10cc0*/  HADD2.F32 R14, -RZ, R14.H0_H0 ;  /* 0x2000000eff0e7230 */ /* 0x000fca0000004100 */
[----:B------:R-:W-:Y:S01]  /*10cd0*/  FMUL R15, R14, UR21 ;  /* 0x000000150e0f7c20 */ /* 0x000fe20008400000 */
[----:B0-----:R-:W-:-:S03]  /*10ce0*/  @!P3 IADD3 R14, P2, P4, R24, R18, R5 ;  /* 0x00000012180eb210 */ /* 0x001fc60007c5e005 */
[----:B------:R-:W-:Y:S01]  /*10cf0*/  FFMA R16, R227, UR20, R15 ;  /* 0x00000014e3107c23 */ /* 0x000fe2000800000f */
[----:B------:R-:W-:Y:S01]  /*10d00*/  @!P3 IADD3.X R15, R34, R19, R7, P2, P4 ;  /* 0x00000013220fb210 */ /* 0x000fe200017e8407 */
[----:B------:R-:W2:Y:S01]  /*10d10*/  LDL.LU R227, [R1+0x190] ;  /* 0x0001900001e37983 */ /* 0x000ea20000300800 */
[----:B------:R-:W0:Y:S02]  /*10d20*/  @!P0 LDC.64 R18, c[0x0][0x5c0] ;  /* 0x00017000ff128b82 */ /* 0x000e240000000a00 */
[----:B------:R-:W-:-:S05]  /*10d30*/  F2FP.SATFINITE.E4M3.F32.PACK_AB_MERGE_C R17, RZ, R16, RZ ;  /* 0x00000010ff11723e */ /* 0x000fca00048070ff */
[----:B------:R1:W-:Y:S04]  /*10d40*/  @!P3 STG.E.U8 desc[UR14][R14.64+0x78], R17 ;  /* 0x000078110e00b986 */ /* 0x0003e8000c10110e */
[----:B------:R3:W4:Y:S01]  /*10d50*/  @!P0 LDG.E.U8 R12, desc[UR14][R8.64+0x79] ;  /* 0x0000790e080c8981 */ /* 0x000722000c1e1100 */
[----:B------:R-:W-:Y:S02]  /*10d60*/  ISETP.LT.OR P2, PT, R32, 0x79, !P1 ;  /* 0x000000792000780c */ /* 0x000fe40004f41670 */
[----:B---3--:R-:W-:Y:S02]  /*10d70*/  PRMT R8, RZ, 0x7610, R8 ;  /* 0x00007610ff087816 */ /* 0x008fe40000000008 */
        /* <DEDUP_REMOVED lines=8> */
[----:B-1----:R-:W-:-:S05]  /*10e00*/  F2FP.SATFINITE.E4M3.F32.PACK_AB_MERGE_C R15, RZ, R16, RZ ;  /* 0x00000010ff0f723e */ /* 0x002fca00048070ff */
[----:B------:R1:W-:Y:S04]  /*10e10*/  @!P0 STG.E.U8 desc[UR14][R12.64+0x79], R15 ;  /* 0x0000790f0c008986 */ /* 0x0003e8000c10110e */
[----:B------:R-:W3:Y:S01]  /*10e20*/  @!P2 LDG.E.U8 R8, desc[UR14][R10.64+0x78] ;  /* 0x0000780e0a08a981 */ /* 0x000ee2000c1e1100 */
[----:B------:R-:W-:Y:S02]  /*10e30*/  @!P2 IADD3 R17, P0, P3, R5, R24, R2 ;  /* 0x000000180511a210 */ /* 0x000fe40007b1e002 */
[----:B------:R-:W-:Y:S02]  /*10e40*/  ISETP.LT.OR P1, PT, R32, 0x7a, !P1 ;  /* 0x0000007a2000780c */ /* 0x000fe40004f21670 */
[----:B-1----:R-:W-:-:S11]  /*10e50*/  @!P2 IADD3.X R12, R7, R34, R6, P0, P3 ;  /* 0x00000022070ca210 */ /* 0x002fd600007e6406 */
[----:B------:R-:W1:Y:S01]  /*10e60*/  @!P1 LDC.64 R20, c[0x0][0x5c0] ;  /* 0x00017000ff149b82 */ /* 0x000e620000000a00 */
[----:B---3--:R-:W-:-:S04]  /*10e70*/  LOP3.LUT R8, R8, 0xff, RZ, 0xc0, !PT ;  /* 0x000000ff08087812 */ /* 0x008fc800078ec0ff */
[----:B------:R-:W-:-:S05]  /*10e80*/  F2FP.F16.E4M3.UNPACK_B R8, R8 ;  /* 0x00000008ff08723e */ /* 0x000fca00020006ff */
[----:B------:R-:W-:-:S05]  /*10e90*/  HADD2.F32 R8, -RZ, R8.H0_H0 ;  /* 0x20000008ff087230 */ /* 0x000fca0000004100 */
[----:B------:R-:W-:Y:S01]  /*10ea0*/  FMUL R9, R8, UR21 ;  /* 0x0000001508097c20 */ /* 0x000fe20008400000 */
[----:B0-----:R-:W-:-:S03]  /*10eb0*/  @!P2 IADD3 R8, P4, R17, R18, RZ ;  /* 0x000000121108a210 */ /* 0x001fc60007f9e0ff */
[----:B------:R-:W-:Y:S02]  /*10ec0*/  FFMA R14, R226, UR20, R9 ;  /* 0x00000014e20e7c23 */ /* 0x000fe40008000009 */
[----:B------:R-:W-:Y:S01]  /*10ed0*/  @!P2 IMAD.X R9, R12, 0x1, R19, P4 ;  /* 0x000000010c09a824 */ /* 0x000fe200020e0613 */
[----:B------:R-:W-:Y:S01]  /*10ee0*/  PRMT R12, RZ, 0x7610, R12 ;  /* 0x00007610ff0c7816 */ /* 0x000fe2000000000c */
[----:B------:R-:W3:Y:S01]  /*10ef0*/  LDL.LU R226, [R1+0x194] ;  /* 0x0001940001e27983 */ /* 0x000ee20000300800 */
[----:B------:R-:W-:-:S05]  /*10f00*/  F2FP.SATFINITE.E4M3.F32.PACK_AB_MERGE_C R17, RZ, R14, RZ ;  /* 0x0000000eff11723e */ /* 0x000fca00048070ff */
[----:B------:R0:W-:Y:S04]  /*10f10*/  @!P2 STG.E.U8 desc[UR14][R8.64+0x78], R17 ;  /* 0x000078110800a986 */ /* 0x0001e8000c10110e */
[----:B------:R4:W2:Y:S01]  /*10f20*/  @!P1 LDG.E.U8 R12, desc[UR14][R10.64+0x79] ;  /* 0x0000790e0a0c9981 */ /* 0x0008a2000c1e1100 */
[----:B------:R-:W-:Y:S02]  /*10f30*/  IADD3 R13, P0, R35, 0x100, RZ ;  /* 0x00000100230d7810 */ /* 0x000fe40007f1e0ff */
[----:B------:R-:W-:-:S03]  /*10f40*/  @!P1 IADD3 R19, P4, P5, R5, R24, R2 ;  /* 0x0000001805139210 */ /* 0x000fc60007d9e002 */
[----:B------:R-:W-:Y:S01]  /*10f50*/  IMAD.X R15, RZ, RZ, R39, P0 ;  /* 0x000000ffff0f7224 */ /* 0x000fe200000e0627 */
[----:B------:R-:W-:Y:S01]  /*10f60*/  ISETP.GE.AND P0, PT, R33, 0x101, PT ;  /* 0x000001012100780c */ /* 0x000fe20003f06270 */
[----:B0-----:R-:W-:Y:S01]  /*10f70*/  IMAD.WIDE.U32 R8, R13, UR6, R30 ;  /* 0x000000060d087c25 */ /* 0x001fe2000f8e001e */
[----:B------:R-:W-:Y:S02]  /*10f80*/  @!P1 IADD3.X R16, R7, R34, R6, P4, P5 ;  /* 0x0000002207109210 */ /* 0x000fe400027ea406 */
[----:B------:R-:W-:Y:S01]  /*10f90*/  ISETP.LT.OR P2, PT, R32, 0x1, !P0 ;  /* 0x000000012000780c */ /* 0x000fe20004741670 */
[----:B----4-:R-:W-:Y:S01]  /*10fa0*/  IMAD R10, R15, UR6, RZ ;  /* 0x000000060f0a7c24 */ /* 0x010fe2000f8e02ff */
[----:B------:R-:W-:-:S03]  /*10fb0*/  IADD3 R8, P4, R8, UR8, RZ ;  /* 0x0000000808087c10 */ /* 0x000fc6000ff9e0ff */
[--C-:B------:R-:W-:Y:S01]  /*10fc0*/  IMAD R11, R13, UR7, R10.reuse ;  /* 0x000000070d0b7c24 */ /* 0x100fe2000f8e020a */
[----:B------:R-:W-:-:S04]  /*10fd0*/  PRMT R10, RZ, 0x7610, R10 ;  /* 0x00007610ff0a7816 */ /* 0x000fc8000000000a */
[----:B------:R-:W-:Y:S02]  /*10fe0*/  IADD3.X R9, R9, UR9, R11, P4, !PT ;  /* 0x0000000909097c10 */ /* 0x000fe4000a7fe40b */
[----:B--2---:R-:W-:-:S04]  /*10ff0*/  LOP3.LUT R12, R12, 0xff, RZ, 0xc0, !PT ;  /* 0x000000ff0c0c7812 */ /* 0x004fc800078ec0ff */
[----:B------:R-:W-:-:S05]  /*11000*/  F2FP.F16.E4M3.UNPACK_B R12, R12 ;  /* 0x0000000cff0c723e */ /* 0x000fca00020006ff */
[----:B------:R-:W-:-:S05]  /*11010*/  HADD2.F32 R12, -RZ, R12.H0_H0 ;  /* 0x2000000cff0c7230 */ /* 0x000fca0000004100 */
[----:B------:R-:W-:-:S04]  /*11020*/  FMUL R12, R12, UR21 ;  /* 0x000000150c0c7c20 */ /* 0x000fc80008400000 */
[----:B------:R-:W-:Y:S01]  /*11030*/  FFMA R14, R227, UR20, R12 ;  /* 0x00000014e30e7c23 */ /* 0x000fe2000800000c */
[----:B-1----:R-:W-:Y:S01]  /*11040*/  @!P1 IADD3 R12, P3, R19, R20, RZ ;  /* 0x00000014130c9210 */ /* 0x002fe20007f7e0ff */
[----:B------:R-:W2:Y:S03]  /*11050*/  LDL.LU R227, [R1+0x198] ;  /* 0x0001980001e37983 */ /* 0x000ea60000300800 */
[----:B------:R-:W-:Y:S01]  /*11060*/  F2FP.SATFINITE.E4M3.F32.PACK_AB_MERGE_C R15, RZ, R14, RZ ;  /* 0x0000000eff0f723e */ /* 0x000fe200048070ff */
[----:B------:R-:W-:Y:S02]  /*11070*/  @!P1 IMAD.X R13, R16, 0x1, R21, P3 ;  /* 0x00000001100d9824 */ /* 0x000fe400018e0615 */
        /* <DEDUP_REMOVED lines=13> */
[----:B------:R-:W-:Y:S02]  /*11150*/  F2FP.SATFINITE.E4M3.F32.PACK_AB_MERGE_C R13, RZ, R14, RZ ;  /* 0x0000000eff0d723e */ /* 0x000fe400048070ff */
[----:B------:R-:W0:Y:S03]  /*11160*/  @!P3 LDC.64 R14, c[0x0][0x5c0] ;  /* 0x00017000ff0ebb82 */ /* 0x000e260000000a00 */
[----:B------:R1:W-:Y:S04]  /*11170*/  @!P2 STG.E.U8 desc[UR14][R10.64], R13 ;  /* 0x0000000d0a00a986 */ /* 0x0003e8000c10110e */
[----:B------:R-:W4:Y:S01]  /*11180*/  @!P3 LDG.E.U8 R12, desc[UR14][R8.64+0x1] ;  /* 0x0000010e080cb981 */ /* 0x000f22000c1e1100 */
[----:B------:R-:W-:-:S05]  /*11190*/  IADD3 R35, P1, R35, 0x108, RZ ;  /* 0x0000010823237810 */ /* 0x000fca0007f3e0ff */
[----:B------:R-:W-:Y:S01]  /*111a0*/  IMAD.X R38, RZ, RZ, R39, P1 ;  /* 0x000000ffff267224 */ /* 0x000fe200008e0627 */
[----:B------:R-:W-:Y:S01]  /*111b0*/  ISETP.GE.AND P1, PT, R33, 0x109, PT ;  /* 0x000001092100780c */ /* 0x000fe20003f26270 */
[----:B------:R-:W-:-:S03]  /*111c0*/  IMAD.WIDE.U32 R30, R35, UR6, R30 ;  /* 0x00000006231e7c25 */ /* 0x000fc6000f8e001e */
[----:B------:R-:W-:Y:S01]  /*111d0*/  ISETP.LT.OR P2, PT, R32, 0x1, !P1 ;  /* 0x000000012000780c */ /* 0x000fe20004f41670 */
[----:B------:R-:W-:Y:S01]  /*111e0*/  IMAD R38, R38, UR6, RZ ;  /* 0x0000000626267c24 */ /* 0x000fe2000f8e02ff */
[----:B0-----:R-:W-:-:S03]  /*111f0*/  @!P3 IADD3 R14, P4, P5, R24, R14, R3 ;  /* 0x0000000e180eb210 */ /* 0x001fc60007d9e003 */
[----:B------:R-:W-:Y:S01]  /*11200*/  IMAD R35, R35, UR7, R38 ;  /* 0x0000000723237c24 */ /* 0x000fe2000f8e0226 */
[----:B------:R-:W-:Y:S02]  /*11210*/  @!P3 IADD3.X R15, R34, R15, R4, P4, P5 ;  /* 0x0000000f220fb210 */ /* 0x000fe400027ea404 */
[----:B-1----:R-:W-:-:S05]  /*11220*/  IADD3 R10, P4, R30, UR8, RZ ;  /* 0x000000081e0a7c10 */ /* 0x002fca000ff9e0ff */
[----:B------:R-:W0:Y:S01]  /*11230*/  @!P2 LDC.64 R20, c[0x0][0x5c0] ;  /* 0x00017000ff14ab82 */ /* 0x000e220000000a00 */
[----:B------:R-:W-:Y:S02]  /*11240*/  IADD3.X R11, R31, UR9, R35, P4, !PT ;  /* 0x000000091f0b7c10 */ /* 0x000fe4000a7fe423 */
        /* <DEDUP_REMOVED lines=13> */
[----:B------:R-:W-:Y:S02]  /*11320*/  @!P2 IADD3.X R16, R4, R34, R6, P4, P5 ;  /* 0x000000220410a210 */ /* 0x000fe400027ea406 */
[----:B---3--:R-:W-:-:S04]  /*11330*/  LOP3.LUT R12, R12, 0xff, RZ, 0xc0, !PT ;  /* 0x000000ff0c0c7812 */ /* 0x008fc800078ec0ff */
[----:B------:R-:W-:-:S05]  /*11340*/  F2FP.F16.E4M3.UNPACK_B R12, R12 ;  /* 0x0000000cff0c723e */ /* 0x000fca00020006ff */
[----:B------:R-:W-:-:S05]  /*11350*/  HADD2.F32 R12, -RZ, R12.H0_H0 ;  /* 0x2000000cff0c7230 */ /* 0x000fca0000004100 */
[----:B------:R-:W-:Y:S01]  /*11360*/  FMUL R13, R12, UR21 ;  /* 0x000000150c0d7c20 */ /* 0x000fe20008400000 */
[----:B0-----:R-:W-:-:S03]  /*11370*/  @!P2 IADD3 R12, P4, R17, R20, RZ ;  /* 0x00000014110ca210 */ /* 0x001fc60007f9e0ff */
        /* <DEDUP_REMOVED lines=859> */
[----:B------:R-:W-:Y:S01]  /*14930*/  ISETP.LT.OR P0, PT, R32, 0x7a, !P0 ;  /* 0x0000007a2000780c */ /* 0x000fe20004701670 */
[----:B------:R-:W2:Y:S01]  /*14940*/  LDL.LU R227, [R1+0x28c] ;  /* 0x00028c0001e37983 */ /* 0x000ea20000300800 */
[----:B------:R-:W-:Y:S02]  /*14950*/  F2FP.SATFINITE.E4M3.F32.PACK_AB_MERGE_C R17, RZ, R12, RZ ;  /* 0x0000000cff11723e */ /* 0x000fe400048070ff */
[----:B------:R-:W-:-:S03]  /*14960*/  PRMT R12, RZ, 0x7610, R12 ;  /* 0x00007610ff0c7816 */ /* 0x000fc6000000000c */
[----:B------:R1:W-:Y:S04]  /*14970*/  @!P3 STG.E.U8 desc[UR14][R14.64+0x71], R17 ;  /* 0x000071110e00b986 */ /* 0x0003e8000c10110e */
[----:B------:R-:W4:Y:S01]  /*14980*/  @!P2 LDG.E.U8 R12, desc[UR14][R8.64+0x78] ;  /* 0x0000780e080ca981 */ /* 0x000f22000c1e1100 */
        /* <DEDUP_REMOVED lines=11> */
[----:B------:R4:W3:Y:S01]  /*14a40*/  @!P0 LDG.E.U8 R14, desc[UR14][R8.64+0x79] ;  /* 0x0000790e080e8981 */ /* 0x0008e2000c1e1100 */
[----:B------:R-:W-:Y:S02]  /*14a50*/  ISETP.LT.OR P2, PT, R32, 0x79, !P1 ;  /* 0x000000792000780c */ /* 0x000fe40004f41670 */
[----:B----4-:R-:W-:Y:S02]  /*14a60*/  PRMT R8, RZ, 0x7610, R8 ;  /* 0x00007610ff087816 */ /* 0x010fe40000000008 */
[----:B---3--:R-:W-:-:S04]  /*14a70*/  LOP3.LUT R14, R14, 0xff, RZ, 0xc0, !PT ;  /* 0x000000ff0e0e7812 */ /* 0x008fc800078ec0ff */
        /* <DEDUP_REMOVED lines=10> */
[----:B------:R-:W-:-:S04]  /*14b20*/  @!P2 IADD3 R17, P0, P3, R3, R24, R2 ;  /* 0x000000180311a210 */ /* 0x000fc80007b1e002 */
[----:B------:R-:W-:Y:S02]  /*14b30*/  @!P2 IADD3.X R16, R4, R34, R6, P0, P3 ;  /* 0x000000220410a210 */ /* 0x000fe400007e6406 */
[----:B------:R-:W-:Y:S01]  /*14b40*/  ISETP.LT.OR P1, PT, R32, 0x7a, !P1 ;  /* 0x0000007a2000780c */ /* 0x000fe20004f21670 */
[----:B------:R-:W-:Y:S01]  /*14b50*/  BSSY B1, `(.L_x_33) ;  /* 0x000000d000017945 */ /* 0x000fe20003800000 */
[----:B---3--:R-:W-:-:S04]  /*14b60*/  LOP3.LUT R8, R8, 0xff, RZ, 0xc0, !PT ;  /* 0x000000ff08087812 */ /* 0x008fc800078ec0ff */
[----:B------:R-:W-:-:S05]  /*14b70*/  F2FP.F16.E4M3.UNPACK_B R8, R8 ;  /* 0x00000008ff08723e */ /* 0x000fca00020006ff */
[----:B------:R-:W-:-:S05]  /*14b80*/  HADD2.F32 R8, -RZ, R8.H0_H0 ;  /* 0x20000008ff087230 */ /* 0x000fca0000004100 */
[----:B------:R-:W-:Y:S01]  /*14b90*/  FMUL R9, R8, UR21 ;  /* 0x0000001508097c20 */ /* 0x000fe20008400000 */
[----:B0-----:R-:W-:-:S03]  /*14ba0*/  @!P2 IADD3 R8, P4, R17, R18, RZ ;  /* 0x000000121108a210 */ /* 0x001fc60007f9e0ff */
[----:B--2---:R-:W-:Y:S02]  /*14bb0*/  FFMA R12, R227, UR20, R9 ;  /* 0x00000014e30c7c23 */ /* 0x004fe40008000009 */
[----:B------:R-:W-:-:S03]  /*14bc0*/  @!P2 IMAD.X R9, R16, 0x1, R19, P4 ;  /* 0x000000011009a824 */ /* 0x000fc600020e0613 */
[----:B-1----:R-:W-:-:S05]  /*14bd0*/  F2FP.SATFINITE.E4M3.F32.PACK_AB_MERGE_C R13, RZ, R12, RZ ;  /* 0x0000000cff0d723e */ /* 0x002fca00048070ff */
[----:B------:R0:W-:Y:S01]  /*14be0*/  @!P2 STG.E.U8 desc[UR14][R8.64+0x78], R13 ;  /* 0x0000780d0800a986 */ /* 0x0001e2000c10110e */
[----:B------:R-:W-:Y:S01]  /*14bf0*/  PRMT R12, RZ, 0x7610, R12 ;  /* 0x00007610ff0c7816 */ /* 0x000fe2000000000c */
[----:B------:R-:W-:Y:S06]  /*14c00*/  @P1 BRA `(.L_x_34) ;  /* 0x0000000000041947 */ /* 0x000fec0003800000 */
[----:B------:R1:W5:Y:S02]  /*14c10*/  LDG.E.U8 R12, desc[UR14][R10.64+0x79] ;  /* 0x0000790e0a0c7981 */ /* 0x000364000c1e1100 */
.L_x_34:
[----:B------:R-:W-:Y:S05]  /*14c20*/  BSYNC B1 ;  /* 0x0000000000017941 */ /* 0x000fea0003800000 */
.L_x_33:
[----:B------:R-:W-:Y:S05]  /*14c30*/  @P1 BRA `(.L_x_35) ;  /* 0x0000007c00e01947 */ /* 0x000fea0003800000 */
[----:B-1----:R-:W2:Y:S01]  /*14c40*/  LDL.LU R10, [R1+0x290] ;  /* 0x00029000010a7983 */ /* 0x002ea20000300800 */
[----:B-----5:R-:W-:Y:S01]  /*14c50*/  LOP3.LUT R12, R12, 0xff, RZ, 0xc0, !PT ;  /* 0x000000ff0c0c7812 */ /* 0x020fe200078ec0ff */
[----:B------:R-:W-:Y:S01]  /*14c60*/  ULDC.64 UR6, c[0x0][0x5c0] ;  /* 0x0001700000067ab9 */ /* 0x000fe20000000a00 */
[----:B0-----:R-:W-:Y:S02]  /*14c70*/  IADD3 R8, P0, P1, R3, R24, R2 ;  /* 0x0000001803087210 */ /* 0x001fe4000791e002 */
[----:B------:R-:W-:Y:S02]  /*14c80*/  F2FP.F16.E4M3.UNPACK_B R12, R12 ;  /* 0x0000000cff0c723e */ /* 0x000fe400020006ff */
[----:B------:R-:W-:Y:S02]  /*14c90*/  IADD3.X R34, R4, R34, R6, P0, P1 ;  /* 0x0000002204227210 */ /* 0x000fe400007e2406 */
[----:B------:R-:W-:Y:S01]  /*14ca0*/  IADD3 R8, P0, R8, UR6, RZ ;  /* 0x0000000608087c10 */ /* 0x000fe2000ff1e0ff */
[----:B------:R-:W-:-:S03]  /*14cb0*/  HADD2.F32 R12, -RZ, R12.H0_H0 ;  /* 0x2000000cff0c7230 */ /* 0x000fc60000004100 */
[----:B------:R-:W-:Y:S02]  /*14cc0*/  IADD3.X R9, R34, UR7, RZ, P0, !PT ;  /* 0x0000000722097c10 */ /* 0x000fe400087fe4ff */
[----:B------:R-:W-:-:S04]  /*14cd0*/  FMUL R12, R12, UR21 ;  /* 0x000000150c0c7c20 */ /* 0x000fc80008400000 */
[----:B--2---:R-:W-:-:S05]  /*14ce0*/  FFMA R12, R10, UR20, R12 ;  /* 0x000000140a0c7c23 */ /* 0x004fca000800000c */
[----:B------:R-:W-:-:S05]  /*14cf0*/  F2FP.SATFINITE.E4M3.F32.PACK_AB_MERGE_C R11, RZ, R12, RZ ;  /* 0x0000000cff0b723e */ /* 0x000fca00048070ff */
[----:B------:R2:W-:Y:S01]  /*14d00*/  STG.E.U8 desc[UR14][R8.64+0x79], R11 ;  /* 0x0000790b08007986 */ /* 0x0005e2000c10110e */
[----:B------:R-:W-:Y:S05]  /*14d10*/  BRA `(.L_x_35) ;  /* 0x0000007c00a87947 */ /* 0x000fea0003800000 */
.L_x_32:
[----:B------:R-:W-:Y:S01]  /*14d20*/  ISETP.GE.AND P1, PT, R33, 0x9, PT ;  /* 0x000000092100780c */ /* 0x000fe20003f26270 */
[----:B------:R-:W2:Y:S01]  /*14d30*/  LDL.LU R227, [R1+0x8] ;  /* 0x0000080001e37983 */ /* 0x000ea20000300800 */
[----:B------:R-:W-:Y:S01]  /*14d40*/  LOP3.LUT R26, R26, 0xfffffdff, RZ, 0xc0, !PT ;  /* 0xfffffdff1a1a7812 */ /* 0x000fe200078ec0ff */
[----:B------:R-:W-:Y:S01]  /*14d50*/  FMUL R226, R226, UR20 ;  /* 0x00000014e2e27c20 */ /* 0x000fe20008400000 */
[C---:B------:R-:W-:Y:S02]  /*14d60*/  ISETP.LT.OR P5, PT, R32.reuse, 0x1, !P1 ;  /* 0x000000012000780c */ /* 0x040fe40004fa1670 */
[C---:B------:R-:W-:Y:S02]  /*14d70*/  ISETP.LT.OR P4, PT, R32.reuse, 0x2, !P1 ;  /* 0x000000022000780c */ /* 0x040fe40004f81670 */
[----:B------:R-:W-:Y:S02]  /*14d80*/  ISETP.LT.OR P2, PT, R32, 0x9, !P1 ;  /* 0x000000092000780c */ /* 0x000fe40004f41670 */
[----:B------:R-:W-:-:S07]  /*14d90*/  F2FP.SATFINITE.E4M3.F32.PACK_AB_MERGE_C R226, RZ, R226, RZ ;  /* 0x000000e2ffe2723e */ /* 0x000fce00048070ff */
[----:B------:R-:W0:Y:S01]  /*14da0*/  @!P5 LDC.64 R36, c[0x0][0x5c0] ;  /* 0x00017000ff24db82 */ /* 0x000e220000000a00 */
[----:B------:R-:W-:-:S04]  /*14db0*/  @P5 LOP3.LUT R26, R26, 0x200, RZ, 0xfc, !PT ;  /* 0x000002001a1a5812 */ /* 0x000fc800078efcff */
[----:B------:R-:W-:-:S03]  /*14dc0*/  LOP3.LUT R26, R26, 0xfffffeff, RZ, 0xc0, !PT ;  /* 0xfffffeff1a1a7812 */ /* 0x000fc600078ec0ff */
[----:B------:R-:W1:Y:S01]  /*14dd0*/  @!P4 LDC.64 R30, c[0x0][0x5c0] ;  /* 0x00017000ff1ecb82 */ /* 0x000e620000000a00 */
[----:B------:R-:W-:-:S07]  /*14de0*/  @P4 LOP3.LUT R26, R26, 0x100, RZ, 0xfc, !PT ;  /* 0x000001001a1a4812 */ /* 0x000fce00078efcff */
[----:B------:R-:W3:Y:S01]  /*14df0*/  @!P2 LDC.64 R28, c[0x0][0x5c0] ;  /* 0x00017000ff1cab82 */ /* 0x000ee20000000a00 */
[----:B0----5:R-:W-:-:S04]  /*14e00*/  @!P5 IADD3 R36, P0, P3, R24, R36, R2 ;  /* 0x000000241824d210 */ /* 0x021fc80007b1e002 */
[----:B------:R-:W-:Y:S02]  /*14e10*/  @!P5 IADD3.X R37, R34, R37, R6, P0, P3 ;  /* 0x000000252225d210 */ /* 0x000fe400007e6406 */
[----:B------:R-:W-:Y:S02]  /*14e20*/  ISETP.LT.OR P5, PT, R32, 0x11, !P1 ;  /* 0x000000112000780c */ /* 0x000fe40004fa1670 */
[----:B-1----:R-:W-:-:S04]  /*14e30*/  @!P4 IADD3 R30, P0, P3, R24, R30, R2 ;  /* 0x0000001e181ec210 */ /* 0x002fc80007b1e002 */
[----:B------:R-:W-:Y:S02]  /*14e40*/  @!P4 IADD3.X R31, R34, R31, R6, P0, P3 ;  /* 0x0000001f221fc210 */ /* 0x000fe400007e6406 */
[----:B------:R-:W-:Y:S02]  /*14e50*/  ISETP.LT.OR P4, PT, R32, 0x12, !P1 ;  /* 0x000000122000780c */ /* 0x000fe40004f81670 */
[----:B---3--:R-:W-:-:S04]  /*14e60*/  @!P2 IADD3 R38, P0, P3, R24, R28, R2 ;  /* 0x0000001c1826a210 */ /* 0x008fc80007b1e002 */
[----:B------:R-:W-:Y:S02]  /*14e70*/  @!P2 IADD3.X R39, R34, R29, R6, P0, P3 ;  /* 0x0000001d2227a210 */ /* 0x000fe400007e6406 */
[----:B------:R-:W-:-:S13]  /*14e80*/  ISETP.LT.OR P3, PT, R32, 0xa, !P1 ;  /* 0x0000000a2000780c */ /* 0x000fda0004f61670 */
[----:B------:R-:W0:Y:S02]  /*14e90*/  @!P3 LDC.64 R28, c[0x0][0x5c0] ;  /* 0x00017000ff1cbb82 */ /* 0x000e240000000a00 */
[----:B0-----:R-:W-:-:S04]  /*14ea0*/  @!P3 IADD3 R40, P0, P6, R24, R28, R2 ;  /* 0x0000001c1828b210 */ /* 0x001fc80007e1e002 */
[----:B------:R-:W-:Y:S02]  /*14eb0*/  @!P3 IADD3.X R41, R34, R29, R6, P0, P6 ;  /* 0x0000001d2229b210 */ /* 0x000fe400007ec406 */
[----:B------:R-:W0:Y:S02]  /*14ec0*/  @!P5 LDC.64 R28, c[0x0][0x5c0] ;  /* 0x00017000ff1cdb82 */ /* 0x000e240000000a00 */
[----:B0-----:R-:W-:-:S04]  /*14ed0*/  @!P5 IADD3 R42, P0, P6, R24, R28, R2 ;  /* 0x0000001c182ad210 */ /* 0x001fc80007e1e002 */
[----:B------:R-:W-:Y:S02]  /*14ee0*/  @!P5 IADD3.X R43, R34, R29, R6, P0, P6 ;  /* 0x0000001d222bd210 */ /* 0x000fe400007ec406 */
[----:B------:R-:W0:Y:S02]  /*14ef0*/  @!P4 LDC.64 R28, c[0x0][0x5c0] ;  /* 0x00017000ff1ccb82 */ /* 0x000e240000000a00 */
[----:B0-----:R-:W-:-:S04]  /*14f00*/  @!P4 IADD3 R44, P0, P6, R24, R28, R2 ;  /* 0x0000001c182cc210 */ /* 0x001fc80007e1e002 */
[----:B------:R-:W-:Y:S02]  /*14f10*/  @!P4 IADD3.X R45, R34, R29, R6, P0, P6 ;  /* 0x0000001d222dc210 */ /* 0x000fe400007ec406 */
[----:B------:R-:W-:-:S13]  /*14f20*/  ISETP.LT.OR P4, PT, R32, 0x19, !P1 ;  /* 0x000000192000780c */ /* 0x000fda0004f81670 */
[----:B------:R-:W0:Y:S02]  /*14f30*/  @!P4 LDC.64 R28, c[0x0][0x5c0] ;  /* 0x00017000ff1ccb82 */ /* 0x000e240000000a00 */
[----:B0-----:R-:W-:-:S04]  /*14f40*/  @!P4 IADD3 R46, P0, P6, R24, R28, R2 ;  /* 0x0000001c182ec210 */ /* 0x001fc80007e1e002 */
[----:B------:R-:W-:Y:S02]  /*14f50*/  @!P4 IADD3.X R47, R34, R29, R6, P0, P6 ;  /* 0x0000001d222fc210 */ /* 0x000fe400007ec406 */
[----:B------:R-:W-:-:S13]  /*14f60*/  ISETP.LT.OR P4, PT, R32, 0x1a, !P1 ;  /* 0x0000001a2000780c */ /* 0x000fda0004f81670 */
[----:B------:R-:W0:Y:S02]  /*14f70*/  @!P4 LDC.64 R28, c[0x0][0x5c0] ;  /* 0x00017000ff1ccb82 */ /* 0x000e240000000a00 */
[----:B0-----:R-:W-:-:S04]  /*14f80*/  @!P4 IADD3 R50, P0, P6, R24, R28, R2 ;  /* 0x0000001c1832c210 */ /* 0x001fc80007e1e002 */
[----:B------:R-:W-:Y:S02]  /*14f90*/  @!P4 IADD3.X R51, R34, R29, R6, P0, P6 ;  /* 0x0000001d2233c210 */ /* 0x000fe400007ec406 */
[----:B------:R-:W-:-:S04]  /*14fa0*/  ISETP.GE.AND P0, PT, R33, 0x1, PT ;  /* 0x000000012100780c */ /* 0x000fc80003f06270 */
[----:B------:R-:W-:-:S13]  /*14fb0*/  ISETP.LT.OR P6, PT, R32, 0x1, !P0 ;  /* 0x000000012000780c */ /* 0x000fda00047c1670 */
[----:B------:R-:W0:Y:S01]  /*14fc0*/  @!P6 LDC.64 R28, c[0x0][0x5c0] ;  /* 0x00017000ff1ceb82 */ /* 0x000e220000000a00 */
[----:B------:R-:W-:Y:S02]  /*14fd0*/  ISETP.LT.OR P5, PT, R32, 0x21, !P1 ;  /* 0x000000212000780c */ /* 0x000fe40004fa1670 */
[----:B0-----:R-:W-:-:S05]  /*14fe0*/  @!P6 IADD3 R28, P4, R24, R28, RZ ;  /* 0x0000001c181ce210 */ /* 0x001fca0007f9e0ff */
[----:B------:R-:W-:-:S05]  /*14ff0*/  @!P6 IMAD.X R29, R34, 0x1, R29, P4 ;  /* 0x00000001221de824 */ /* 0x000fca00020e061d */
[----:B------:R0:W-:Y:S02]  /*15000*/  @!P6 STG.E.U8 desc[UR14][R28.64], R226 ;  /* 0x000000e21c00e986 */ /* 0x0001e4000c10110e */
[----:B0-----:R-:W0:Y:S01]  /*15010*/  @!P5 LDC.64 R28, c[0x0][0x5c0] ;  /* 0x00017000ff1cdb82 */ /* 0x001e220000000a00 */
[----:B------:R-:W-:Y:S01]  /*15020*/  FMUL R225, R225, UR20 ;  /* 0x00000014e1e17c20 */ /* 0x000fe20008400000 */
[----:B------:R-:W-:Y:S01]  /*15030*/  FMUL R224, R224, UR20 ;  /* 0x00000014e0e07c20 */ /* 0x000fe20008400000 */
[----:B------:R-:W-:Y:S01]  /*15040*/  LOP3.LUT R25, R25, 0xfffffffe, RZ, 0xc0, !PT ;  /* 0xfffffffe19197812 */ /* 0x000fe200078ec0ff */
[----:B------:R-:W-:Y:S01]  /*15050*/  FMUL R223, R223, UR20 ;  /* 0x00000014dfdf7c20 */ /* 0x000fe20008400000 */
        /* <DEDUP_REMOVED lines=18> */
[----:B------:R-:W3:Y:S01]  /*15180*/  LDL.LU R226, [R1+0x4] ;  /* 0x0000040001e27983 */ /* 0x000ee20000300800 */
[----:B0-----:R-:W-:-:S02]  /*15190*/  @!P5 IADD3 R52, P4, P6, R24, R28, R2 ;  /* 0x0000001c1834d210 */ /* 0x001fc40007e9e002 */
[----:B------:R-:W-:Y:S02]  /*151a0*/  F2FP.SATFINITE.E4M3.F32.PACK_AB_MERGE_C R225, RZ, R225, RZ ;  /* 0x000000e1ffe1723e */ /* 0x000fe400048070ff */
[----:B------:R-:W-:Y:S02]  /*151b0*/  @!P5 IADD3.X R53, R34, R29, R6, P4, P6 ;  /* 0x0000001d2235d210 */ /* 0x000fe400027ec406 */
[----:B------:R-:W-:-:S13]  /*151c0*/  ISETP.LT.OR P6, PT, R32, 0x2, !P0 ;  /* 0x000000022000780c */ /* 0x000fda00047c1670 */
[----:B------:R-:W0:Y:S01]  /*151d0*/  @!P6 LDC.64 R28, c[0x0][0x5c0] ;  /* 0x00017000ff1ceb82 */ /* 0x000e220000000a00 */
[----:B------:R-:W-:Y:S02]  /*151e0*/  ISETP.LT.OR P5, PT, R32, 0x22, !P1 ;  /* 0x000000222000780c */ /* 0x000fe40004fa1670 */
[----:B0-----:R-:W-:-:S05]  /*151f0*/  @!P6 IADD3 R28, P4, R24, R28, RZ ;  /* 0x0000001c181ce210 */ /* 0x001fca0007f9e0ff */
[----:B------:R-:W-:-:S05]  /*15200*/  @!P6 IMAD.X R29, R34, 0x1, R29, P4 ;  /* 0x00000001221de824 */ /* 0x000fca00020e061d */
[----:B------:R0:W-:Y:S02]  /*15210*/  @!P6 STG.E.U8 desc[UR14][R28.64+0x1], R225 ;  /* 0x000001e11c00e986 */ /* 0x0001e4000c10110e */
[----:B0-----:R-:W0:Y:S01]  /*15220*/  @!P5 LDC.64 R28, c[0x0][0x5c0] ;  /* 0x00017000ff1cdb82 */ /* 0x001e220000000a00 */
[----:B------:R-:W-:Y:S01]  /*15230*/  F2FP.SATFINITE.E4M3.F32.PACK_AB_MERGE_C R224, RZ, R224, RZ ;  /* 0x000000e0ffe0723e */ /* 0x000fe200048070ff */
[----:B------:R-:W4:Y:S01]  /*15240*/  LDL.LU R225, [R1] ;  /* 0x0000000001e17983 */ /* 0x000f220000300800 */
[----:B------:R-:W-:Y:S01]  /*15250*/  F2FP.SATFINITE.E4M3.F32.PACK_AB_MERGE_C R223, RZ, R223, RZ ;  /* 0x000000dfffdf723e */ /* 0x000fe200048070ff */
[----:B------:R-:W-:Y:S01]  /*15260*/  FMUL R11, R11, UR20 ;  /* 0x000000140b0b7c20 */ /* 0x000fe20008400000 */
[----:B------:R-:W-:Y:S01]  /*15270*/  F2FP.SATFINITE.E4M3.F32.PACK_AB_MERGE_C R222, RZ, R222, RZ ;  /* 0x000000deffde723e */ /* 0x000fe200048070ff */
[----:B------:R-:W-:Y:S01]  /*15280*/  FMUL R10, R10, UR20 ;  /* 0x000000140a0a7c20 */ /* 0x000fe20008400000 */
[----:B------:R-:W-:Y:S01]  /*15290*/  F2FP.SATFINITE.E4M3.F32.PACK_AB_MERGE_C R221, RZ, R221, RZ ;  /* 0x000000ddffdd723e */ /* 0x000fe200048070ff */
[----:B------:R-:W-:Y:S01]  /*152a0*/  FMUL R9, R9, UR20 ;  /* 0x0000001409097c20 */ /* 0x000fe20008400000 */
[----:B------:R-:W-:Y:S01]  /*152b0*/  F2FP.SATFINITE.E4M3.F32.PACK_AB_MERGE_C R220, RZ, R220, RZ ;  /* 0x000000dcffdc723e */ /* 0x000fe200048070ff */
[----:B------:R-:W-:Y:S01]  /*152c0*/  FMUL R8, R8, UR20 ;  /* 0x0000001408087c20 */ /* 0x000fe20008400000 */
[----:B------:R-:W-:-:S02]  /*152d0*/  F2FP.SATFINITE.E4M3.F32.PACK_AB_MERGE_C R219, RZ, R219, RZ ;  /* 0x000000dbffdb723e */ /* 0x000fc400048070ff */
[----:B------:R-:W-:Y:S02]  /*152e0*/  F2FP.SATFINITE.E4M3.F32.PACK_AB_MERGE_C R218, RZ, R218, RZ ;  /* 0x000000daffda723e */ /* 0x000fe400048070ff */
[----:B------:R-:W-:Y:S02]  /*152f0*/  F2FP.SATFINITE.E4M3.F32.PACK_AB_MERGE_C R217, RZ, R217, RZ ;  /* 0x000000d9ffd9723e */ /* 0x000fe400048070ff */
[----:B------:R-:W-:Y:S02]  /*15300*/  F2FP.SATFINITE.E4M3.F32.PACK_AB_MERGE_C R216, RZ, R216, RZ ;  /* 0x000000d8ffd8723e */ /* 0x000fe400048070ff */
[----:B------:R-:W-:Y:S02]  /*15310*/  F2FP.SATFINITE.E4M3.F32.PACK_AB_MERGE_C R23, RZ, R23, RZ ;  /* 0x00000017ff17723e */ /* 0x000fe400048070ff */
[----:B------:R-:W-:Y:S02]  /*15320*/  F2FP.SATFINITE.E4M3.F32.PACK_AB_MERGE_C R22, RZ, R22, RZ ;  /* 0x00000016ff16723e */ /* 0x000fe400048070ff */
[----:B------:R-:W-:-:S02]  /*15330*/  F2FP.SATFINITE.E4M3.F32.PACK_AB_MERGE_C R21, RZ, R21, RZ ;  /* 0x00000015ff15723e */ /* 0x000fc400048070ff */
[----:B0-----:R-:W-:Y:S02]  /*15340*/  @!P5 IADD3 R48, P4, P6, R24, R28, R2 ;  /* 0x0000001c1830d210 */ /* 0x001fe40007e9e002 */
[----:B------:R-:W-:Y:S02]  /*15350*/  F2FP.SATFINITE.E4M3.F32.PACK_AB_MERGE_C R20, RZ, R20, RZ ;  /* 0x00000014ff14723e */ /* 0x000fe400048070ff */
[----:B------:R-:W-:Y:S02]  /*15360*/  @!P5 IADD3.X R49, R34, R29, R6, P4, P6 ;  /* 0x0000001d2231d210 */ /* 0x000fe400027ec406 */
[----:B------:R-:W-:Y:S02]  /*15370*/  ISETP.LT.OR P4, PT, R32, 0x29, !P1 ;  /* 0x000000292000780c */ /* 0x000fe40004f81670 */
[----:B------:R-:W-:Y:S02]  /*15380*/  LOP3.LUT P5, RZ, R26, 0x200, RZ, 0xc0, !PT ;  /* 0x000002001aff7812 */ /* 0x000fe400078ac0ff */
[----:B------:R-:W-:-:S02]  /*15390*/  F2FP.SATFINITE.E4M3.F32.PACK_AB_MERGE_C R19, RZ, R19, RZ ;  /* 0x00000013ff13723e */ /* 0x000fc400048070ff */
[----:B------:R-:W-:Y:S02]  /*153a0*/  F2FP.SATFINITE.E4M3.F32.PACK_AB_MERGE_C R18, RZ, R18, RZ ;  /* 0x00000012ff12723e */ /* 0x000fe400048070ff */
[----:B------:R-:W-:Y:S02]  /*153b0*/  F2FP.SATFINITE.E4M3.F32.PACK_AB_MERGE_C R17, RZ, R17, RZ ;  /* 0x00000011ff11723e */ /* 0x000fe400048070ff */
[----:B------:R-:W-:Y:S02]  /*153c0*/  F2FP.SATFINITE.E4M3.F32.PACK_AB_MERGE_C R16, RZ, R16, RZ ;  /* 0x00000010ff10723e */ /* 0x000fe400048070ff */
[----:B------:R-:W-:Y:S01]  /*153d0*/  F2FP.SATFINITE.E4M3.F32.PACK_AB_MERGE_C R15, RZ, R15, RZ ;  /* 0x0000000fff0f723e */ /* 0x000fe200048070ff */
[----:B------:R-:W0:Y:S01]  /*153e0*/  @!P4 LDC.64 R28, c[0x0][0x5c0] ;  /* 0x00017000ff1ccb82 */ /* 0x000e220000000a00 */
[----:B------:R-:W-:Y:S01]  /*153f0*/  F2FP.SATFINITE.E4M3.F32.PACK_AB_MERGE_C R14, RZ, R14, RZ ;  /* 0x0000000eff0e723e */ /* 0x000fe200048070ff */
[----:B------:R0:W-:Y:S01]  /*15400*/  @!P5 STG.E.U8 desc[UR14][R36.64], R224 ;  /* 0x000000e02400d986 */ /* 0x0001e2000c10110e */
[----:B------:R-:W-:-:S02]  /*15410*/  F2FP.SATFINITE.E4M3.F32.PACK_AB_MERGE_C R13, RZ, R13, RZ ;  /* 0x0000000dff0d723e */ /* 0x000fc400048070ff */
[----:B------:R-:W-:Y:S02]  /*15420*/  F2FP.SATFINITE.E4M3.F32.PACK_AB_MERGE_C R11, RZ, R11, RZ ;  /* 0x0000000bff0b723e */ /* 0x000fe400048070ff */
[----:B------:R-:W-:Y:S02]  /*15430*/  F2FP.SATFINITE.E4M3.F32.PACK_AB_MERGE_C R10, RZ, R10, RZ ;  /* 0x0000000aff0a723e */ /* 0x000fe400048070ff */
[----:B------:R-:W-:Y:S02]  /*15440*/  F2FP.SATFINITE.E4M3.F32.PACK_AB_MERGE_C R9, RZ, R9, RZ ;  /* 0x00000009ff09723e */ /* 0x000fe400048070ff */
[----:B------:R-:W-:Y:S02]  /*15450*/  F2FP.SATFINITE.E4M3.F32.PACK_AB_MERGE_C R8, RZ, R8, RZ ;  /* 0x00000008ff08723e */ /* 0x000fe400048070ff */
[----:B0-----:R-:W-:-:S04]  /*15460*/  @!P4 IADD3 R36, P5, P6, R24, R28, R2 ;  /* 0x0000001c1824c210 */ /* 0x001fc80007ebe002 */
[----:B------:R-:W-:Y:S02]  /*15470*/  @!P4 IADD3.X R37, R34, R29, R6, P5, P6 ;  /* 0x0000001d2225c210 */ /* 0x000fe40002fec406 */
[----:B------:R-:W-:-:S13]  /*15480*/  ISETP.LT.OR P4, PT, R32, 0x2a, !P1 ;  /* 0x0000002a2000780c */ /* 0x000fda0004f81670 */
[----:B------:R-:W0:Y:S01]  /*15490*/  @!P4 LDC.64 R28, c[0x0][0x5c0] ;  /* 0x00017000ff1ccb82 */ /* 0x000e220000000a00 */
[----:B------:R-:W-:-:S04]  /*154a0*/  @P4 LOP3.LUT R25, R25, 0x1, RZ, 0xfc, !PT ;  /* 0x0000000119194812 */ /* 0x000fc800078efcff */
[----:B------:R-:W-:Y:S02]  /*154b0*/  LOP3.LUT R25, R25, 0xfffffeff, RZ, 0xc0, !PT ;  /* 0xfffffeff19197812 */ /* 0x000fe400078ec0ff */
[----:B0-----:R-:W-:-:S04]  /*154c0*/  @!P4 IADD3 R56, P5, P6, R24, R28, R2 ;  /* 0x0000001c1838c210 */ /* 0x001fc80007ebe002 */
[----:B------:R-:W-:Y:S02]  /*154d0*/  @!P4 IADD3.X R57, R34, R29, R6, P5, P6 ;  /* 0x0000001d2239c210 */ /* 0x000fe40002fec406 */
[----:B------:R-:W-:Y:S02]  /*154e0*/  LOP3.LUT P4, RZ, R26, 0x100, RZ, 0xc0, !PT ;  /* 0x000001001aff7812 */ /* 0x000fe4000788c0ff */
[----:B------:R-:W-:Y:S02]  /*154f0*/  ISETP.LT.OR P6, PT, R32, 0x31, !P1 ;  /* 0x000000312000780c */ /* 0x000fe40004fc1670 */
[----:B------:R-:W-:-:S09]  /*15500*/  LOP3.LUT R26, R26, 0xffffff7f, RZ, 0xc0, !PT ;  /* 0xffffff7f1a1a7812 */ /* 0x000fd200078ec0ff */
[----:B------:R-:W-:Y:S01]  /*15510*/  @!P4 STG.E.U8 desc[UR14][R30.64+0x1], R223 ;  /* 0x000001df1e00c986 */ /* 0x000fe2000c10110e */
[----:B------:R-:W-:Y:S02]  /*15520*/  ISETP.LT.OR P4, PT, R32, 0x9, !P0 ;  /* 0x000000092000780c */ /* 0x000fe40004781670 */
[----:B------:R-:W-:-:S04]  /*15530*/  @P6 LOP3.LUT R25, R25, 0x100, RZ, 0xfc, !PT ;  /* 0x0000010019196812 */ /* 0x000fc800078efcff */
[----:B------:R-:W-:-:S07]  /*15540*/  LOP3.LUT R25, R25, 0xfffffdff, RZ, 0xc0, !PT ;  /* 0xfffffdff19197812 */ /* 0x000fce00078ec0ff */
[----:B------:R-:W0:Y:S02]  /*15550*/  @!P4 LDC.64 R28, c[0x0][0x5c0] ;  /* 0x00017000ff1ccb82 */ /* 0x000e240000000a00 */
[----:B0-----:R-:W-:-:S05]  /*15560*/  @!P4 IADD3 R28, P5, R24, R28, RZ ;  /* 0x0000001c181cc210 */ /* 0x001fca0007fbe0ff */
[----:B------:R-:W-:-:S05]  /*15570*/  @!P4 IMAD.X R29, R34, 0x1, R29, P5 ;  /* 0x00000001221dc824 */ /* 0x000fca00028e061d */
[----:B------:R0:W-:Y:S02]  /*15580*/  @!P4 STG.E.U8 desc[UR14][R28.64+0x8], R222 ;  /* 0x000008de1c00c986 */ /* 0x0001e4000c10110e */
[----:B0-----:R-:W0:Y:S02]  /*15590*/  @!P6 LDC.64 R28, c[0x0][0x5c0] ;  /* 0x00017000ff1ceb82 */ /* 0x001e240000000a00 */
[----:B0-----:R-:W-:-:S04]  /*155a0*/  @!P6 IADD3 R54, P4, P5, R24, R28, R2 ;  /* 0x0000001c1836e210 */ /* 0x001fc80007d9e002 */
[----:B------:R-:W-:Y:S02]  /*155b0*/  @!P6 IADD3.X R55, R34, R29, R6, P4, P5 ;  /* 0x0000001d2237e210 */ /* 0x000fe400027ea406 */
[----:B------:R-:W-:-:S13]  /*155c0*/  ISETP.LT.OR P4, PT, R32, 0xa, !P0 ;  /* 0x0000000a2000780c */ /* 0x000fda0004781670 */
[----:B------:R-:W0:Y:S02]  /*155d0*/  @!P4 LDC.64 R28, c[0x0][0x5c0] ;  /* 0x00017000ff1ccb82 */ /* 0x000e240000000a00 */
[----:B0-----:R-:W-:-:S05]  /*155e0*/  @!P4 IADD3 R28, P5, R24, R28, RZ ;  /* 0x0000001c181cc210 */ /* 0x001fca0007fbe0ff */
[----:B------:R-:W-:Y:S01]  /*155f0*/  @!P4 IMAD.X R29, R34, 0x1, R29, P5 ;  /* 0x00000001221dc824 */ /* 0x000fe200028e061d */
[----:B------:R-:W-:-:S04]  /*15600*/  ISETP.LT.OR P5, PT, R32, 0x32, !P1 ;  /* 0x000000322000780c */ /* 0x000fc80004fa1670 */
[----:B------:R0:W-:Y:S04]  /*15610*/  @!P4 STG.E.U8 desc[UR14][R28.64+0x9], R221 ;  /* 0x000009dd1c00c986 */ /* 0x0001e8000c10110e */
[----:B------:R-:W-:Y:S04]  /*15620*/  @!P2 STG.E.U8 desc[UR14][R38.64+0x8], R220 ;  /* 0x000008dc2600a986 */ /* 0x000fe8000c10110e */
[----:B------:R-:W-:Y:S01]  /*15630*/  @!P3 STG.E.U8 desc[UR14][R40.64+0x9], R219 ;  /* 0x000009db2800b986 */ /* 0x000fe2000c10110e */
[----:B------:R-:W-:Y:S01]  /*15640*/  @P5 LOP3.LUT R26, R26, 0x80, RZ, 0xfc, !PT ;  /* 0x000000801a1a5812 */ /* 0x000fe200078efcff */
[----:B0-----:R-:W0:Y:S03]  /*15650*/  @!P5 LDC.64 R28, c[0x0][0x5c0] ;  /* 0x00017000ff1cdb82 */ /* 0x001e260000000a00 */
[----:B------:R-:W-:-:S02]  /*15660*/  LOP3.LUT R26, R26, 0xffffffdf, RZ, 0xc0, !PT ;  /* 0xffffffdf1a1a7812 */ /* 0x000fc400078ec0ff */
[----:B0-----:R-:W-:-:S04]  /*15670*/  @!P5 IADD3 R30, P4, P6, R24, R28, R2 ;  /* 0x0000001c181ed210 */ /* 0x001fc80007e9e002 */
[----:B------:R-:W-:Y:S02]  /*15680*/  @!P5 IADD3.X R31, R34, R29, R6, P4, P6 ;  /* 0x0000001d221fd210 */ /* 0x000fe400027ec406 */
[C---:B------:R-:W-:Y:S02]  /*15690*/  ISETP.LT.OR P6, PT, R32.reuse, 0x39, !P1 ;  /* 0x000000392000780c */ /* 0x040fe40004fc1670 */
[----:B------:R-:W-:-:S11]  /*156a0*/  ISETP.LT.OR P5, PT, R32, 0x3a, !P1 ;  /* 0x0000003a2000780c */ /* 0x000fd60004fa1670 */
[----:B------:R-:W0:Y:S01]  /*156b0*/  @!P6 LDC.64 R28, c[0x0][0x5c0] ;  /* 0x00017000ff1ceb82 */ /* 0x000e220000000a00 */
[----:B------:R-:W-:-:S04]  /*156c0*/  @P6 LOP3.LUT R25, R25, 0x200, RZ, 0xfc, !PT ;  /* 0x0000020019196812 */ /* 0x000fc800078efcff */
[----:B------:R-:W-:-:S04]  /*156d0*/  LOP3.LUT R25, R25, 0xfffffbff, RZ, 0xc0, !PT ;  /* 0xfffffbff19197812 */ /* 0x000fc800078ec0ff */
[----:B------:R-:W-:-:S04]  /*156e0*/  @P5 LOP3.LUT R25, R25, 0x400, RZ, 0xfc, !PT ;  /* 0x0000040019195812 */ /* 0x000fc800078efcff */
[----:B------:R-:W-:Y:S02]  /*156f0*/  LOP3.LUT R25, R25, 0xfffffffd, RZ, 0xc0, !PT ;  /* 0xfffffffd19197812 */ /* 0x000fe400078ec0ff */
[----:B0-----:R-:W-:-:S04]  /*15700*/  @!P6 IADD3 R58, P2, P4, R24, R28, R2 ;  /* 0x0000001c183ae210 */ /* 0x001fc80007c5e002 */
[----:B------:R-:W-:Y:S02]  /*15710*/  @!P6 IADD3.X R59, R34, R29, R6, P2, P4 ;  /* 0x0000001d223be210 */ /* 0x000fe400017e8406 */
[----:B------:R-:W0:Y:S02]  /*15720*/  @!P5 LDC.64 R28, c[0x0][0x5c0] ;  /* 0x00017000ff1cdb82 */ /* 0x000e240000000a00 */
[----:B0-----:R-:W-:-:S04]  /*15730*/  @!P5 IADD3 R60, P2, P4, R24, R28, R2 ;  /* 0x0000001c183cd210 */ /* 0x001fc80007c5e002 */
[----:B------:R-:W-:Y:S02]  /*15740*/  @!P5 IADD3.X R61, R34, R29, R6, P2, P4 ;  /* 0x0000001d223dd210 */ /* 0x000fe400017e8406 */
[C---:B------:R-:W-:Y:S02]  /*15750*/  ISETP.LT.OR P2, PT, R32.reuse, 0x11, !P0 ;  /* 0x000000112000780c */ /* 0x040fe40004741670 */
[----:B------:R-:W-:-:S11]  /*15760*/  ISETP.LT.OR P5, PT, R32, 0x11, !P1 ;  /* 0x000000112000780c */ /* 0x000fd60004fa1670 */
[----:B------:R-:W0:Y:S02]  /*15770*/  @!P2 LDC.64 R28, c[0x0][0x5c0] ;  /* 0x00017000ff1cab82 */ /* 0x000e240000000a00 */
[----:B0-----:R-:W-:-:S05]  /*15780*/  @!P2 IADD3 R28, P3, R24, R28, RZ ;  /* 0x0000001c181ca210 */ /* 0x001fca0007f7e0ff */
[----:B------:R-:W-:Y:S01]  /*15790*/  @!P2 IMAD.X R29, R34, 0x1, R29, P3 ;  /* 0x00000001221da824 */ /* 0x000fe200018e061d */
[----:B------:R-:W-:-:S04]  /*157a0*/  ISETP.LT.OR P3, PT, R32, 0x41, !P1 ;  /* 0x000000412000780c */ /* 0x000fc80004f61670 */
[----:B------:R0:W-:Y:S09]  /*157b0*/  @!P2 STG.E.U8 desc[UR14][R28.64+0x10], R218 ;  /* 0x000010da1c00a986 */ /* 0x0001f2000c10110e */
[----:B------:R-:W-:Y:S01]  /*157c0*/  @P3 LOP3.LUT R26, R26, 0x20, RZ, 0xfc, !PT ;  /* 0x000000201a1a3812 */ /* 0x000fe200078efcff */
[----:B0-----:R-:W0:Y:S03]  /*157d0*/  @!P3 LDC.64 R28, c[0x0][0x5c0] ;  /* 0x00017000ff1cbb82 */ /* 0x001e260000000a00 */
[----:B------:R-:W-:-:S02]  /*157e0*/  LOP3.LUT R26, R26, 0xffffffbf, RZ, 0xc0, !PT ;  /* 0xffffffbf1a1a7812 */ /* 0x000fc400078ec0ff */
[----:B0-----:R-:W-:-:S04]  /*157f0*/  @!P3 IADD3 R40, P2, P4, R24, R28, R2 ;  /* 0x0000001c1828b210 */ /* 0x001fc80007c5e002 */
[----:B------:R-:W-:Y:S02]  /*15800*/  @!P3 IADD3.X R41, R34, R29, R6, P2, P4 ;  /* 0x0000001d2229b210 */ /* 0x000fe400017e8406 */
[C---:B------:R-:W-:Y:S02]  /*15810*/  ISETP.LT.OR P2, PT, R32.reuse, 0x12, !P0 ;  /* 0x000000122000780c */ /* 0x040fe40004741670 */
[----:B------:R-:W-:-:S11]  /*15820*/  ISETP.LT.OR P3, PT, R32, 0x49, !P1 ;  /* 0x000000492000780c */ /* 0x000fd60004f61670 */
[----:B------:R-:W0:Y:S02]  /*15830*/  @!P2 LDC.64 R28, c[0x0][0x5c0] ;  /* 0x00017000ff1cab82 */ /* 0x000e240000000a00 */
[----:B------:R-:W-:-:S04]  /*15840*/  @P3 LOP3.LUT R25, R25, 0x2, RZ, 0xfc, !PT ;  /* 0x0000000219193812 */ /* 0x000fc800078efcff */
[----:B------:R-:W-:Y:S02]  /*15850*/  LOP3.LUT R25, R25, 0xfffff7ff, RZ, 0xc0, !PT ;  /* 0xfffff7ff19197812 */ /* 0x000fe400078ec0ff */
[----:B0-----:R-:W-:-:S05]  /*15860*/  @!P2 IADD3 R28, P4, R24, R28, RZ ;  /* 0x0000001c181ca210 */ /* 0x001fca0007f9e0ff */
[----:B------:R-:W-:Y:S01]  /*15870*/  @!P2 IMAD.X R29, R34, 0x1, R29, P4 ;  /* 0x00000001221da824 */ /* 0x000fe200020e061d */
[----:B------:R-:W-:-:S04]  /*15880*/  ISETP.LT.OR P4, PT, R32, 0x42, !P1 ;  /* 0x000000422000780c */ /* 0x000fc80004f81670 */
[----:B------:R0:W-:Y:S04]  /*15890*/  @!P2 STG.E.U8 desc[UR14][R28.64+0x11], R217 ;  /* 0x000011d91c00a986 */ /* 0x0001e8000c10110e */
[----:B------:R1:W-:Y:S01]  /*158a0*/  @!P5 STG.E.U8 desc[UR14][R42.64+0x10], R216 ;  /* 0x000010d82a00d986 */ /* 0x0003e2000c10110e */
[----:B------:R-:W-:-:S04]  /*158b0*/  ISETP.LT.OR P5, PT, R32, 0x12, !P1 ;  /* 0x000000122000780c */ /* 0x000fc80004fa1670 */
[----:B------:R-:W-:Y:S01]  /*158c0*/  @P4 LOP3.LUT R26, R26, 0x40, RZ, 0xfc, !PT ;  /* 0x000000401a1a4812 */ /* 0x000fe200078efcff */
[----:B0-----:R-:W0:Y:S08]  /*158d0*/  @!P4 LDC.64 R28, c[0x0][0x5c0] ;  /* 0x00017000ff1ccb82 */ /* 0x001e300000000a00 */
[----:B------:R-:W-:Y:S01]  /*158e0*/  @!P5 STG.E.U8 desc[UR14][R44.64+0x11], R23 ;  /* 0x000011172c00d986 */ /* 0x000fe2000c10110e */
[----:B------:R-:W-:-:S02]  /*158f0*/  ISETP.LT.OR P5, PT, R32, 0x19, !P1 ;  /* 0x000000192000780c */ /* 0x000fc40004fa1670 */
[----:B0-----:R-:W-:-:S04]  /*15900*/  @!P4 IADD3 R38, P2, P6, R24, R28, R2 ;  /* 0x0000001c1826c210 */ /* 0x001fc80007e5e002 */
[----:B------:R-:W-:Y:S02]  /*15910*/  @!P4 IADD3.X R39, R34, R29, R6, P2, P6 ;  /* 0x0000001d2227c210 */ /* 0x000fe400017ec406 */
[----:B------:R-:W1:Y:S02]  /*15920*/  @!P3 LDC.64 R28, c[0x0][0x5c0] ;  /* 0x00017000ff1cbb82 */ /* 0x000e640000000a00 */
[----:B-1----:R-:W-:-:S04]  /*15930*/  @!P3 IADD3 R42, P2, P6, R24, R28, R2 ;  /* 0x0000001c182ab210 */ /* 0x002fc80007e5e002 */
[----:B------:R-:W-:Y:S02]  /*15940*/  @!P3 IADD3.X R43, R34, R29, R6, P2, P6 ;  /* 0x0000001d222bb210 */ /* 0x000fe400017ec406 */
[----:B------:R-:W-:-:S13]  /*15950*/  ISETP.LT.OR P3, PT, R32, 0x4a, !P1 ;  /* 0x0000004a2000780c */ /* 0x000fda0004f61670 */
[----:B------:R-:W0:Y:S01]  /*15960*/  @!P3 LDC.64 R28, c[0x0][0x5c0] ;  /* 0x00017000ff1cbb82 */ /* 0x000e220000000a00 */
[----:B------:R-:W-:-:S04]  /*15970*/  @P3 LOP3.LUT R25, R25, 0x800, RZ, 0xfc, !PT ;  /* 0x0000080019193812 */ /* 0x000fc800078efcff */
[----:B------:R-:W-:Y:S02]  /*15980*/  LOP3.LUT R25, R25, 0xffffefff, RZ, 0xc0, !PT ;  /* 0xffffefff19197812 */ /* 0x000fe400078ec0ff */
        /* <DEDUP_REMOVED lines=8> */
[----:B------:R-:W-:-:S05]  /*15a10*/  @!P2 IMAD.X R29, R34, 0x1, R29, P6 ;  /* 0x00000001221da824 */ /* 0x000fca00030e061d */
[----:B------:R0:W-:Y:S02]  /*15a20*/  @!P2 STG.E.U8 desc[UR14][R28.64+0x18], R22 ;  /* 0x000018161c00a986 */ /* 0x0001e4000c10110e */
[----:B0-----:R-:W0:Y:S02]  /*15a30*/  @!P3 LDC.64 R22, c[0x0][0x5c0] ;  /* 0x00017000ff16bb82 */ /* 0x001e240000000a00 */
        /* <DEDUP_REMOVED lines=9> */
[----:B------:R0:W-:Y:S04]  /*15ad0*/  @!P2 STG.E.U8 desc[UR14][R22.64+0x19], R21 ;  /* 0x000019151600a986 */ /* 0x0001e8000c10110e */
[----:B------:R1:W-:Y:S01]  /*15ae0*/  @!P5 STG.E.U8 desc[UR14][R46.64+0x18], R20 ;  /* 0x000018142e00d986 */ /* 0x0003e2000c10110e */
[----:B------:R-:W-:Y:S01]  /*15af0*/  ISETP.LT.OR P5, PT, R32, 0x1a, !P1 ;  /* 0x0000001a2000780c */ /* 0x000fe20004fa1670 */
[----:B0-----:R-:W0:-:S12]  /*15b00*/  @!P3 LDC.64 R22, c[0x0][0x5c0] ;  /* 0x00017000ff16bb82 */ /* 0x001e180000000a00 */
[----:B------:R-:W-:Y:S01]  /*15b10*/  @!P5 STG.E.U8 desc[UR14][R50.64+0x19], R19 ;  /* 0x000019133200d986 */ /* 0x000fe2000c10110e */
[----:B------:R-:W-:Y:S02]  /*15b20*/  ISETP.LT.OR P5, PT, R32, 0x21, !P1 ;  /* 0x000000212000780c */ /* 0x000fe40004fa1670 */
[----:B0-----:R-:W-:-:S04]  /*15b30*/  @!P3 IADD3 R22, P2, P6, R24, R22, R2 ;  /* 0x000000161816b210 */ /* 0x001fc80007e5e002 */
[----:B------:R-:W-:Y:S02]  /*15b40*/  @!P3 IADD3.X R23, R34, R23, R6, P2, P6 ;  /* 0x000000172217b210 */ /* 0x000fe400017ec406 */
[----:B------:R-:W-:-:S13]  /*15b50*/  ISETP.LT.OR P3, PT, R32, 0x59, !P1 ;  /* 0x000000592000780c */ /* 0x000fda0004f61670 */
[----:B-1----:R-:W0:Y:S01]  /*15b60*/  @!P3 LDC.64 R20, c[0x0][0x5c0] ;  /* 0x00017000ff14bb82 */ /* 0x002e220000000a00 */
[----:B------:R-:W-:-:S04]  /*15b70*/  @P3 LOP3.LUT R25, R25, 0x8, RZ, 0xfc, !PT ;  /* 0x0000000819193812 */ /* 0x000fc800078efcff */
[----:B------:R-:W-:Y:S02]  /*15b80*/  LOP3.LUT R25, R25, 0xffffdfff, RZ, 0xc0, !PT ;  /* 0xffffdfff19197812 */ /* 0x000fe400078ec0ff */
        /* <DEDUP_REMOVED lines=43> */
[C---:B------:R-:W-:Y:S02]  /*15e40*/  LOP3.LUT P4, RZ, R25.reuse, 0x1, RZ, 0xc0, !PT ;  /* 0x0000000119ff7812 */ /* 0x040fe4000788c0ff */
[----:B------:R-:W-:Y:S02]  /*15e50*/  LOP3.LUT R25, R25, 0xfffdffff, RZ, 0xc0, !PT ;  /* 0xfffdffff19197812 */ /* 0x000fe400078ec0ff */
[----:B0-----:R-:W-:-:S04]  /*15e60*/  @!P3 IADD3 R52, P2, P6, R24, R16, R2 ;  /* 0x000000101834b210 */ /* 0x001fc80007e5e002 */
[----:B------:R-:W-:Y:S02]  /*15e70*/  @!P3 IADD3.X R53, R34, R17, R6, P2, P6 ;  /* 0x000000112235b210 */ /* 0x000fe400017ec406 */
[C---:B------:R-:W-:Y:S02]  /*15e80*/  ISETP.LT.OR P2, PT, R32.reuse, 0x29, !P0 ;  /* 0x000000292000780c */ /* 0x040fe40004741670 */
[----:B------:R-:W-:-:S11]  /*15e90*/  ISETP.LT.OR P3, PT, R32, 0x71, !P1 ;  /* 0x000000712000780c */ /* 0x000fd60004f61670 */
[----:B------:R-:W0:Y:S02]  /*15ea0*/  @!P2 LDC.64 R16, c[0x0][0x5c0] ;  /* 0x00017000ff10ab82 */ /* 0x000e240000000a00 */
[----:B------:R-:W-:-:S04]  /*15eb0*/  @P3 LOP3.LUT R25, R25, 0x20000, RZ, 0xfc, !PT ;  /* 0x0002000019193812 */ /* 0x000fc800078efcff */
[----:B------:R-:W-:-:S04]  /*15ec0*/  LOP3.LUT R25, R25, 0xffffffdf, RZ, 0xc0, !PT ;  /* 0xffffffdf19197812 */ /* 0x000fc800078ec0ff */
        /* <DEDUP_REMOVED lines=11> */
[----:B0-----:R-:W-:-:S05]  /*15f80*/  @!P2 IADD3 R14, P6, R24, R14, RZ ;  /* 0x0000000e180ea210 */ /* 0x001fca0007fde0ff */
[----:B------:R-:W-:-:S05]  /*15f90*/  @!P2 IMAD.X R15, R34, 0x1, R15, P6 ;  /* 0x00000001220fa824 */ /* 0x000fca00030e060f */
[----:B------:R0:W-:Y:S02]  /*15fa0*/  @!P2 STG.E.U8 desc[UR14][R14.64+0x29], R13 ;  /* 0x0000290d0e00a986 */ /* 0x0001e4000c10110e */
[----:B0-----:R-:W0:Y:S01]  /*15fb0*/  @!P5 LDC.64 R14, c[0x0][0x5c0] ;  /* 0x00017000ff0edb82 */ /* 0x001e220000000a00 */
[----:B------:R-:W-:-:S05]  /*15fc0*/  FMUL R13, R12, UR20 ;  /* 0x000000140c0d7c20 */ /* 0x000fca0008400000 */
[----:B------:R-:W-:-:S05]  /*15fd0*/  F2FP.SATFINITE.E4M3.F32.PACK_AB_MERGE_C R13, RZ, R13, RZ ;  /* 0x0000000dff0d723e */ /* 0x000fca00048070ff */
[----:B------:R1:W-:Y:S01]  /*15fe0*/  @!P3 STG.E.U8 desc[UR14][R36.64+0x28], R13 ;  /* 0x0000280d2400b986 */ /* 0x0003e2000c10110e */
[----:B------:R-:W-:-:S03]  /*15ff0*/  ISETP.LT.OR P3, PT, R32, 0x79, !P1 ;  /* 0x000000792000780c */ /* 0x000fc60004f61670 */
[----:B------:R-:W-:Y:S01]  /*16000*/  @!P4 STG.E.U8 desc[UR14][R56.64+0x29], R11 ;  /* 0x0000290b3800c986 */ /* 0x000fe2000c10110e */
[----:B0-----:R-:W-:-:S09]  /*16010*/  @!P5 IADD3 R16, P2, P6, R24, R14, R2 ;  /* 0x0000000e1810d210 */ /* 0x001fd20007e5e002 */
[----:B------:R-:W-:Y:S02]  /*16020*/  @P3 LOP3.LUT R25, R25, 0x80, RZ, 0xfc, !PT ;  /* 0x0000008019193812 */ /* 0x000fe400078efcff */
[----:B------:R-:W-:Y:S02]  /*16030*/  @!P5 IADD3.X R17, R34, R15, R6, P2, P6 ;  /* 0x0000000f2211d210 */ /* 0x000fe400017ec406 */
[----:B------:R-:W1:Y:S01]  /*16040*/  @!P3 LDC.64 R14, c[0x0][0x5c0] ;  /* 0x00017000ff0ebb82 */ /* 0x000e620000000a00 */
[----:B------:R-:W-:Y:S02]  /*16050*/  LOP3.LUT R25, R25, 0xfffbffff, RZ, 0xc0, !PT ;  /* 0xfffbffff19197812 */ /* 0x000fe400078ec0ff */
[C---:B------:R-:W-:Y:S02]  /*16060*/  LOP3.LUT P5, RZ, R26.reuse, 0x80, RZ, 0xc0, !PT ;  /* 0x000000801aff7812 */ /* 0x040fe400078ac0ff */
[----:B------:R-:W-:Y:S02]  /*16070*/  LOP3.LUT R26, R26, 0xffffffef, RZ, 0xc0, !PT ;  /* 0xffffffef1a1a7812 */ /* 0x000fe400078ec0ff */
[----:B-1----:R-:W-:-:S04]  /*16080*/  @!P3 IADD3 R36, P2, P6, R24, R14, R2 ;  /* 0x0000000e1824b210 */ /* 0x002fc80007e5e002 */
[----:B------:R-:W-:Y:S02]  /*16090*/  @!P3 IADD3.X R37, R34, R15, R6, P2, P6 ;  /* 0x0000000f2225b210 */ /* 0x000fe400017ec406 */
[----:B------:R-:W-:-:S13]  /*160a0*/  ISETP.LT.OR P3, PT, R32, 0x7a, !P1 ;  /* 0x0000007a2000780c */ /* 0x000fda0004f61670 */
[----:B------:R-:W0:Y:S01]  /*160b0*/  @!P3 LDC.64 R14, c[0x0][0x5c0] ;  /* 0x00017000ff0ebb82 */ /* 0x000e220000000a00 */
[----:B------:R-:W-:Y:S02]  /*160c0*/  @P3 LOP3.LUT R25, R25, 0x40000, RZ, 0xfc, !PT ;  /* 0x0004000019193812 */ /* 0x000fe400078efcff */
[----:B0-----:R-:W-:-:S04]  /*160d0*/  @!P3 IADD3 R94, P1, P2, R24, R14, R2 ;  /* 0x0000000e185eb210 */ /* 0x001fc80007a3e002 */
[----:B------:R-:W-:Y:S02]  /*160e0*/  @!P3 IADD3.X R95, R34, R15, R6, P1, P2 ;  /* 0x0000000f225fb210 */ /* 0x000fe40000fe4406 */
[----:B------:R-:W-:Y:S02]  /*160f0*/  ISETP.LT.OR P1, PT, R32, 0x31, !P0 ;  /* 0x000000312000780c */ /* 0x000fe40004721670 */
[C---:B------:R-:W-:Y:S02]  /*16100*/  LOP3.LUT P3, RZ, R25.reuse, 0x100, RZ, 0xc0, !PT ;  /* 0x0000010019ff7812 */ /* 0x040fe4000786c0ff */
[----:B------:R-:W-:-:S09]  /*16110*/  LOP3.LUT R25, R25, 0xffffffef, RZ, 0xc0, !PT ;  /* 0xffffffef19197812 */ /* 0x000fd200078ec0ff */
[----:B------:R-:W0:Y:S02]  /*16120*/  @!P1 LDC.64 R14, c[0x0][0x5c0] ;  /* 0x00017000ff0e9b82 */ /* 0x000e240000000a00 */
[----:B0-----:R-:W-:-:S05]  /*16130*/  @!P1 IADD3 R14, P2, R24, R14, RZ ;  /* 0x0000000e180e9210 */ /* 0x001fca0007f5e0ff */
[----:B------:R-:W-:-:S05]  /*16140*/  @!P1 IMAD.X R15, R34, 0x1, R15, P2 ;  /* 0x00000001220f9824 */ /* 0x000fca00010e060f */
[----:B------:R0:W-:Y:S01]  /*16150*/  @!P1 STG.E.U8 desc[UR14][R14.64+0x30], R10 ;  /* 0x0000300a0e009986 */ /* 0x0001e2000c10110e */
[----:B------:R-:W-:-:S04]  /*16160*/  ISETP.GE.AND P1, PT, R33, 0x81, PT ;  /* 0x000000812100780c */ /* 0x000fc80003f26270 */
[----:B------:R-:W-:-:S13]  /*16170*/  ISETP.LT.OR P4, PT, R32, 0x1, !P1 ;  /* 0x000000012000780c */ /* 0x000fda0004f81670 */
[----:B0-----:R-:W0:Y:S01]  /*16180*/  @!P4 LDC.64 R10, c[0x0][0x5c0] ;  /* 0x00017000ff0acb82 */ /* 0x001e220000000a00 */
[----:B------:R-:W-:Y:S01]  /*16190*/  @P4 LOP3.LUT R25, R25, 0x10, RZ, 0xfc, !PT ;  /* 0x0000001019194812 */ /* 0x000fe200078efcff */
[----:B---3--:R-:W-:-:S03]  /*161a0*/  FMUL R13, R226, UR20 ;  /* 0x00000014e20d7c20 */ /* 0x008fc60008400000 */
[----:B------:R-:W-:Y:S02]  /*161b0*/  LOP3.LUT R25, R25, 0xfffffeff, RZ, 0xc0, !PT ;  /* 0xfffffeff19197812 */ /* 0x000fe400078ec0ff */
[----:B0-----:R-:W-:-:S04]  /*161c0*/  @!P4 IADD3 R14, P2, P6, R24, R10, R5 ;  /* 0x0000000a180ec210 */ /* 0x001fc80007e5e005 */
[----:B------:R-:W-:Y:S02]  /*161d0*/  @!P4 IADD3.X R15, R34, R11, R7, P2, P6 ;  /* 0x0000000b220fc210 */ /* 0x000fe400017ec407 */
[----:B------:R-:W-:-:S13]  /*161e0*/  ISETP.LT.OR P2, PT, R32, 0x32, !P0 ;  /* 0x000000322000780c */ /* 0x000fda0004741670 */
[----:B------:R-:W0:Y:S02]  /*161f0*/  @!P2 LDC.64 R10, c[0x0][0x5c0] ;  /* 0x00017000ff0aab82 */ /* 0x000e240000000a00 */
[----:B0-----:R-:W-:-:S05]  /*16200*/  @!P2 IADD3 R10, P6, R24, R10, RZ ;  /* 0x0000000a180aa210 */ /* 0x001fca0007fde0ff */
[----:B------:R-:W-:-:S05]  /*16210*/  @!P2 IMAD.X R11, R34, 0x1, R11, P6 ;  /* 0x00000001220ba824 */ /* 0x000fca00030e060b */
[----:B------:R0:W-:Y:S01]  /*16220*/  @!P2 STG.E.U8 desc[UR14][R10.64+0x31], R9 ;  /* 0x000031090a00a986 */ /* 0x0001e2000c10110e */
[----:B------:R-:W-:-:S03]  /*16230*/  ISETP.LT.OR P2, PT, R32, 0x2, !P1 ;  /* 0x000000022000780c */ /* 0x000fc60004f41670 */
[----:B------:R1:W-:Y:S01]  /*16240*/  @!P3 STG.E.U8 desc[UR14][R54.64+0x30], R8 ;  /* 0x000030083600b986 */ /* 0x0003e2000c10110e */
[----:B------:R-:W-:-:S09]  /*16250*/  ISETP.LT.OR P3, PT, R32, 0x9, !P1 ;  /* 0x000000092000780c */ /* 0x000fd20004f61670 */
[----:B0-----:R-:W0:Y:S01]  /*16260*/  @!P2 LDC.64 R10, c[0x0][0x5c0] ;  /* 0x00017000ff0aab82 */ /* 0x001e220000000a00 */
[----:B------:R-:W-:Y:S02]  /*16270*/  @P2 LOP3.LUT R26, R26, 0x10, RZ, 0xfc, !PT ;  /* 0x000000101a1a2812 */ /* 0x000fe400078efcff */
[----:B------:R-:W-:Y:S02]  /*16280*/  F2FP.SATFINITE.E4M3.F32.PACK_AB_MERGE_C R13, RZ, R13, RZ ;  /* 0x0000000dff0d723e */ /* 0x000fe400048070ff */
[----:B------:R-:W-:-:S03]  /*16290*/  @P3 LOP3.LUT R25, R25, 0x100, RZ, 0xfc, !PT ;  /* 0x0000010019193812 */ /* 0x000fc600078efcff */
[----:B-1----:R-:W1:Y:S01]  /*162a0*/  @!P3 LDC.64 R8, c[0x0][0x5c0] ;  /* 0x00017000ff08bb82 */ /* 0x002e620000000a00 */
[----:B0-----:R-:W-:-:S04]  /*162b0*/  @!P2 IADD3 R10, P4, P6, R24, R10, R5 ;  /* 0x0000000a180aa210 */ /* 0x001fc80007e9e005 */
[----:B------:R-:W-:Y:S02]  /*162c0*/  @!P2 IADD3.X R11, R34, R11, R7, P4, P6 ;  /* 0x0000000b220ba210 */ /* 0x000fe400027ec407 */
[----:B------:R-:W-:Y:S02]  /*162d0*/  ISETP.LT.OR P4, PT, R32, 0xa, !P1 ;  /* 0x0000000a2000780c */ /* 0x000fe40004f81670 */
[----:B-1----:R-:W-:-:S04]  /*162e0*/  @!P3 IADD3 R96, P2, P6, R24, R8, R5 ;  /* 0x000000081860b210 */ /* 0x002fc80007e5e005 */
[----:B------:R-:W-:Y:S02]  /*162f0*/  @!P3 IADD3.X R97, R34, R9, R7, P2, P6 ;  /* 0x000000092261b210 */ /* 0x000fe400017ec407 */
[C---:B------:R-:W-:Y:S02]  /*16300*/  LOP3.LUT P3, RZ, R25.reuse, 0x200, RZ, 0xc0, !PT ;  /* 0x0000020019ff7812 */ /* 0x040fe4000786c0ff */
[----:B------:R-:W-:-:S03]  /*16310*/  LOP3.LUT R25, R25, 0xfff7ffff, RZ, 0xc0, !PT ;  /* 0xfff7ffff19197812 */ /* 0x000fc600078ec0ff */
[----:B------:R-:W0:Y:S01]  /*16320*/  @!P4 LDC.64 R8, c[0x0][0x5c0] ;  /* 0x00017000ff08cb82 */ /* 0x000e220000000a00 */
[----:B------:R-:W-:Y:S02]  /*16330*/  @P4 LOP3.LUT R25, R25, 0x80000, RZ, 0xfc, !PT ;  /* 0x0008000019194812 */ /* 0x000fe400078efcff */
[----:B0-----:R-:W-:Y:S01]  /*16340*/  @!P4 IADD3 R100, P2, P6, R24, R8, R5 ;  /* 0x000000081864c210 */ /* 0x001fe20007e5e005 */
[----:B----4-:R-:W-:Y:S02]  /*16350*/  FMUL R8, R225, UR20 ;  /* 0x00000014e1087c20 */ /* 0x010fe40008400000 */
[----:B------:R-:W3:Y:S01]  /*16360*/  LDL.LU R225, [R1+0xc] ;  /* 0x00000c0001e17983 */ /* 0x000ee20000300800 */
[----:B------:R-:W-:-:S03]  /*16370*/  @!P4 IADD3.X R101, R34, R9, R7, P2, P6 ;  /* 0x000000092265c210 */ /* 0x000fc600017ec407 */
[----:B------:R-:W4:Y:S01]  /*16380*/  LDL.LU R226, [R1+0x10] ;  /* 0x0000100001e27983 */ /* 0x000f220000300800 */
[----:B------:R-:W-:Y:S02]  /*16390*/  F2FP.SATFINITE.E4M3.F32.PACK_AB_MERGE_C R8, RZ, R8, RZ ;  /* 0x00000008ff08723e */ /* 0x000fe400048070ff */
[----:B------:R-:W-:-:S03]  /*163a0*/  LOP3.LUT P2, RZ, R25, 0x400, RZ, 0xc0, !PT ;  /* 0x0000040019ff7812 */ /* 0x000fc6000784c0ff */
[----:B------:R0:W-:Y:S01]  /*163b0*/  @!P5 STG.E.U8 desc[UR14][R30.64+0x31], R8 ;  /* 0x000031081e00d986 */ /* 0x0001e2000c10110e */
[----:B------:R-:W-:-:S13]  /*163c0*/  ISETP.LT.OR P5, PT, R32, 0x39, !P0 ;  /* 0x000000392000780c */ /* 0x000fda00047a1670 */
[----:B0-----:R-:W0:Y:S02]  /*163d0*/  @!P5 LDC.64 R8, c[0x0][0x5c0] ;  /* 0x00017000ff08db82 */ /* 0x001e240000000a00 */
[----:B0-----:R-:W-:-:S05]  /*163e0*/  @!P5 IADD3 R8, P6, R24, R8, RZ ;  /* 0x000000081808d210 */ /* 0x001fca0007fde0ff */
[----:B------:R-:W-:-:S05]  /*163f0*/  @!P5 IMAD.X R9, R34, 0x1, R9, P6 ;  /* 0x000000012209d824 */ /* 0x000fca00030e0609 */
[----:B------:R2:W-:Y:S02]  /*16400*/  @!P5 STG.E.U8 desc[UR14][R8.64+0x38], R13 ;  /* 0x0000380d0800d986 */ /* 0x0005e4000c10110e */
[----:B--2---:R-:W-:Y:S02]  /*16410*/  FMUL R13, R227, UR20 ;  /* 0x00000014e30d7c20 */ /* 0x004fe40008400000 */
[----:B------:R-:W2:Y:S01]  /*16420*/  LDL.LU R227, [R1+0x14] ;  /* 0x0000140001e37983 */ /* 0x000ea20000300800 */
[----:B------:R-:W-:-:S13]  /*16430*/  ISETP.LT.OR P4, PT, R32, 0x11, !P1 ;  /* 0x000000112000780c */ /* 0x000fda0004f81670 */
[----:B------:R-:W0:Y:S02]  /*16440*/  @!P4 LDC.64 R8, c[0x0][0x5c0] ;  /* 0x00017000ff08cb82 */ /* 0x000e240000000a00 */
[----:B0-----:R-:W-:-:S04]  /*16450*/  @!P4 IADD3 R108, P5, P6, R24, R8, R5 ;  /* 0x00000008186cc210 */ /* 0x001fc80007ebe005 */
[----:B------:R-:W-:Y:S02]  /*16460*/  @!P4 IADD3.X R109, R34, R9, R7, P5, P6 ;  /* 0x00000009226dc210 */ /* 0x000fe40002fec407 */
[----:B------:R-:W-:-:S13]  /*16470*/  ISETP.LT.OR P5, PT, R32, 0x3a, !P0 ;  /* 0x0000003a2000780c */ /* 0x000fda00047a1670 */
[----:B------:R-:W0:Y:S01]  /*16480*/  @!P5 LDC.64 R8, c[0x0][0x5c0] ;  /* 0x00017000ff08db82 */ /* 0x000e220000000a00 */
[----:B------:R-:W-:-:S04]  /*16490*/  LOP3.LUT R25, R25, 0xffdfffff, RZ, 0xc0, !PT ;  /* 0xffdfffff19197812 */ /* 0x000fc800078ec0ff */
[----:B------:R-:W-:Y:S02]  /*164a0*/  @P4 LOP3.LUT R25, R25, 0x200000, RZ, 0xfc, !PT ;  /* 0x0020000019194812 */ /* 0x000fe400078efcff */
[----:B------:R-:W-:Y:S02]  /*164b0*/  ISETP.LT.OR P4, PT, R32, 0x12, !P1 ;  /* 0x000000122000780c */ /* 0x000fe40004f81670 */
[----:B------:R-:W-:Y:S02]  /*164c0*/  F2FP.SATFINITE.E4M3.F32.PACK_AB_MERGE_C R13, RZ, R13, RZ ;  /* 0x0000000dff0d723e */ /* 0x000fe400048070ff */
[----:B0-----:R-:W-:-:S05]  /*164d0*/  @!P5 IADD3 R8, P6, R24, R8, RZ ;  /* 0x000000081808d210 */ /* 0x001fca0007fde0ff */
[----:B------:R-:W-:-:S05]  /*164e0*/  @!P5 IMAD.X R9, R34, 0x1, R9, P6 ;  /* 0x000000012209d824 */ /* 0x000fca00030e0609 */
[----:B------:R0:W-:Y:S02]  /*164f0*/  @!P5 STG.E.U8 desc[UR14][R8.64+0x39], R13 ;  /* 0x0000390d0800d986 */ /* 0x0001e4000c10110e */
[----:B0-----:R-:W0:Y:S02]  /*16500*/  @!P4 LDC.64 R8, c[0x0][0x5c0] ;  /* 0x00017000ff08cb82 */ /* 0x001e240000000a00 */
[----:B0-----:R-:W-:-:S04]  /*16510*/  @!P4 IADD3 R30, P5, P6, R24, R8, R5 ;  /* 0x00000008181ec210 */ /* 0x001fc80007ebe005 */
[----:B------:R-:W-:Y:S02]  /*16520*/  @!P4 IADD3.X R31, R34, R9, R7, P5, P6 ;  /* 0x00000009221fc210 */ /* 0x000fe40002fec407 */
[----:B------:R-:W-:-:S04]  /*16530*/  LOP3.LUT R25, R25, 0xffefffff, RZ, 0xc0, !PT ;  /* 0xffefffff19197812 */ /* 0x000fc800078ec0ff */
[----:B------:R-:W-:-:S04]  /*16540*/  @P4 LOP3.LUT R25, R25, 0x100000, RZ, 0xfc, !PT ;  /* 0x0010000019194812 */ /* 0x000fc800078efcff */
[----:B------:R-:W-:Y:S01]  /*16550*/  LOP3.LUT R25, R25, 0xfffffdff, RZ, 0xc0, !PT ;  /* 0xfffffdff19197812 */ /* 0x000fe200078ec0ff */
[----:B---3--:R-:W-:Y:S02]  /*16560*/  FMUL R8, R225, UR20 ;  /* 0x00000014e1087c20 */ /* 0x008fe40008400000 */
[----:B------:R-:W3:Y:S03]  /*16570*/  LDL.LU R225, [R1+0x18] ;  /* 0x0000180001e17983 */ /* 0x000ee60000300800 */
[----:B------:R-:W-:-:S05]  /*16580*/  F2FP.SATFINITE.E4M3.F32.PACK_AB_MERGE_C R8, RZ, R8, RZ ;  /* 0x00000008ff08723e */ /* 0x000fca00048070ff */
[----:B------:R0:W-:Y:S01]  /*16590*/  @!P3 STG.E.U8 desc[UR14][R58.64+0x38], R8 ;  /* 0x000038083a00b986 */ /* 0x0001e2000c10110e */
[----:B------:R-:W-:-:S13]  /*165a0*/  ISETP.LT.OR P3, PT, R32, 0x19, !P1 ;  /* 0x000000192000780c */ /* 0x000fda0004f61670 */
[----:B0-----:R-:W0:Y:S01]  /*165b0*/  @!P3 LDC.64 R8, c[0x0][0x5c0] ;  /* 0x00017000ff08bb82 */ /* 0x001e220000000a00 */
[----:B------:R-:W-:Y:S02]  /*165c0*/  @P3 LOP3.LUT R25, R25, 0x200, RZ, 0xfc, !PT ;  /* 0x0000020019193812 */ /* 0x000fe400078efcff */
[----:B0-----:R-:W-:-:S04]  /*165d0*/  @!P3 IADD3 R118, P5, P6, R24, R8, R5 ;  /* 0x000000081876b210 */ /* 0x001fc80007ebe005 */
[----:B------:R-:W-:Y:S02]  /*165e0*/  @!P3 IADD3.X R119, R34, R9, R7, P5, P6 ;  /* 0x000000092277b210 */ /* 0x000fe40002fec407 */
[----:B------:R-:W-:-:S13]  /*165f0*/  ISETP.LT.OR P3, PT, R32, 0x1a, !P1 ;  /* 0x0000001a2000780c */ /* 0x000fda0004f61670 */
[----:B------:R-:W0:Y:S02]  /*16600*/  @!P3 LDC.64 R8, c[0x0][0x5c0] ;  /* 0x00017000ff08bb82 */ /* 0x000e240000000a00 */
[----:B0-----:R-:W-:Y:S01]  /*16610*/  @!P3 IADD3 R120, P5, P6, R24, R8, R5 ;  /* 0x000000081878b210 */ /* 0x001fe20007ebe005 */
[----:B----4-:R-:W-:Y:S02]  /*16620*/  FMUL R8, R226, UR20 ;  /* 0x00000014e2087c20 */ /* 0x010fe40008400000 */
[----:B------:R-:W4:Y:S01]  /*16630*/  LDL.LU R226, [R1+0x1c] ;  /* 0x00001c0001e27983 */ /* 0x000f220000300800 */
[----:B--2---:R-:W-:-:S03]  /*16640*/  FMUL R13, R227, UR20 ;  /* 0x00000014e30d7c20 */ /* 0x004fc60008400000 */
[----:B------:R-:W2:Y:S01]  /*16650*/  LDL.LU R227, [R1+0x20] ;  /* 0x0000200001e37983 */ /* 0x000ea20000300800 */
[----:B------:R-:W-:Y:S02]  /*16660*/  @!P3 IADD3.X R121, R34, R9, R7, P5, P6 ;  /* 0x000000092279b210 */ /* 0x000fe40002fec407 */
[----:B------:R-:W-:Y:S02]  /*16670*/  ISETP.LT.OR P5, PT, R32, 0x41, !P0 ;  /* 0x000000412000780c */ /* 0x000fe400047a1670 */
[----:B------:R-:W-:-:S05]  /*16680*/  F2FP.SATFINITE.E4M3.F32.PACK_AB_MERGE_C R8, RZ, R8, RZ ;  /* 0x00000008ff08723e */ /* 0x000fca00048070ff */
[----:B------:R0:W-:Y:S06]  /*16690*/  @!P2 STG.E.U8 desc[UR14][R60.64+0x39], R8 ;  /* 0x000039083c00a986 */ /* 0x0001ec000c10110e */
[----:B0-----:R-:W0:Y:S01]  /*166a0*/  @!P5 LDC.64 R8, c[0x0][0x5c0] ;  /* 0x00017000ff08db82 */ /* 0x001e220000000a00 */
        /* <DEDUP_REMOVED lines=8> */
[----:B------:R-:W-:Y:S02]  /*16730*/  ISETP.LT.OR P5, PT, R32, 0x42, !P0 ;  /* 0x000000422000780c */ /* 0x000fe400047a1670 */
[----:B------:R-:W-:-:S11]  /*16740*/  LOP3.LUT R25, R25, 0xffbfffff, RZ, 0xc0, !PT ;  /* 0xffbfffff19197812 */ /* 0x000fd600078ec0ff */
[----:B------:R-:W0:Y:S01]  /*16750*/  @!P5 LDC.64 R8, c[0x0][0x5c0] ;  /* 0x00017000ff08db82 */ /* 0x000e220000000a00 */
[----:B------:R-:W-:-:S04]  /*16760*/  @P3 LOP3.LUT R25, R25, 0x400000, RZ, 0xfc, !PT ;  /* 0x0040000019193812 */ /* 0x000fc800078efcff */
[----:B------:R-:W-:-:S04]  /*16770*/  LOP3.LUT R25, R25, 0xff7fffff, RZ, 0xc0, !PT ;  /* 0xff7fffff19197812 */ /* 0x000fc800078ec0ff */
[----:B------:R-:W-:Y:S02]  /*16780*/  @P2 LOP3.LUT R25, R25, 0x800000, RZ, 0xfc, !PT ;  /* 0x0080000019192812 */ /* 0x000fe400078efcff */
[----:B------:R-:W-:Y:S02]  /*16790*/  ISETP.LT.OR P2, PT, R32, 0x22, !P1 ;  /* 0x000000222000780c */ /* 0x000fe40004f41670 */
[----:B0-----:R-:W-:-:S05]  /*167a0*/  @!P5 IADD3 R8, P6, R24, R8, RZ ;  /* 0x000000081808d210 */ /* 0x001fca0007fde0ff */
[----:B------:R-:W-:Y:S02]  /*167b0*/  @!P5 IMAD.X R9, R34, 0x1, R9, P6 ;  /* 0x000000012209d824 */ /* 0x000fe400030e0609 */
[----:B---3--:R-:W-:Y:S02]  /*167c0*/  FMUL R13, R225, UR20 ;  /* 0x00000014e10d7c20 */ /* 0x008fe40008400000 */
[----:B------:R-:W3:Y:S03]  /*167d0*/  LDL.LU R225, [R1+0x24] ;  /* 0x0000240001e17983 */ /* 0x000ee60000300800 */
[----:B------:R-:W-:-:S05]  /*167e0*/  F2FP.SATFINITE.E4M3.F32.PACK_AB_MERGE_C R13, RZ, R13, RZ ;  /* 0x0000000dff0d723e */ /* 0x000fca00048070ff */
[----:B------:R0:W-:Y:S02]  /*167f0*/  @!P5 STG.E.U8 desc[UR14][R8.64+0x41], R13 ;  /* 0x0000410d0800d986 */ /* 0x0001e4000c10110e */
[----:B0-----:R-:W0:Y:S01]  /*16800*/  @!P2 LDC.64 R8, c[0x0][0x5c0] ;  /* 0x00017000ff08ab82 */ /* 0x001e220000000a00 */
[----:B------:R-:W-:Y:S02]  /*16810*/  LOP3.LUT R25, R25, 0xfffffbff, RZ, 0xc0, !PT ;  /* 0xfffffbff19197812 */ /* 0x000fe400078ec0ff */
[----:B------:R-:W-:Y:S02]  /*16820*/  LOP3.LUT P3, RZ, R26, 0x20, RZ, 0xc0, !PT ;  /* 0x000000201aff7812 */ /* 0x000fe4000786c0ff */
[----:B------:R-:W-:Y:S02]  /*16830*/  @P2 LOP3.LUT R25, R25, 0x400, RZ, 0xfc, !PT ;  /* 0x0000040019192812 */ /* 0x000fe400078efcff */
[----:B0-----:R-:W-:-:S04]  /*16840*/  @!P2 IADD3 R124, P5, P6, R24, R8, R5 ;  /* 0x00000008187ca210 */ /* 0x001fc80007ebe005 */
[----:B------:R-:W-:Y:S02]  /*16850*/  @!P2 IADD3.X R125, R34, R9, R7, P5, P6 ;  /* 0x00000009227da210 */ /* 0x000fe40002fec407 */
[----:B------:R-:W-:Y:S01]  /*16860*/  ISETP.LT.OR P2, PT, R32, 0x29, !P1 ;  /* 0x000000292000780c */ /* 0x000fe20004f41670 */
[----:B----4-:R-:W-:Y:S02]  /*16870*/  FMUL R8, R226, UR20 ;  /* 0x00000014e2087c20 */ /* 0x010fe40008400000 */
[----:B------:R-:W4:Y:S03]  /*16880*/  LDL.LU R226, [R1+0x28] ;  /* 0x0000280001e27983 */ /* 0x000f260000300800 */
[----:B------:R-:W-:-:S05]  /*16890*/  F2FP.SATFINITE.E4M3.F32.PACK_AB_MERGE_C R8, RZ, R8, RZ ;  /* 0x00000008ff08723e */ /* 0x000fca00048070ff */
[----:B------:R0:W-:Y:S02]  /*168a0*/  @!P3 STG.E.U8 desc[UR14][R40.64+0x40], R8 ;  /* 0x000040082800b986 */ /* 0x0001e4000c10110e */
[----:B0-----:R-:W0:Y:S02]  /*168b0*/  @!P2 LDC.64 R8, c[0x0][0x5c0] ;  /* 0x00017000ff08ab82 */ /* 0x001e240000000a00 */
[----:B0-----:R-:W-:-:S04]  /*168c0*/  @!P2 IADD3 R134, P3, P5, R24, R8, R5 ;  /* 0x000000081886a210 */ /* 0x001fc80007d7e005 */
[----:B------:R-:W-:Y:S02]  /*168d0*/  @!P2 IADD3.X R135, R34, R9, R7, P3, P5 ;  /* 0x000000092287a210 */ /* 0x000fe40001fea407 */
[----:B------:R-:W-:-:S13]  /*168e0*/  ISETP.LT.OR P3, PT, R32, 0x2a, !P1 ;  /* 0x0000002a2000780c */ /* 0x000fda0004f61670 */
[----:B------:R-:W0:Y:S02]  /*168f0*/  @!P3 LDC.64 R8, c[0x0][0x5c0] ;  /* 0x00017000ff08bb82 */ /* 0x000e240000000a00 */
[----:B0-----:R-:W-:Y:S01]  /*16900*/  @!P3 IADD3 R136, P5, P6, R24, R8, R5 ;  /* 0x000000081888b210 */ /* 0x001fe20007ebe005 */
[----:B--2---:R-:W-:Y:S02]  /*16910*/  FMUL R8, R227, UR20 ;  /* 0x00000014e3087c20 */ /* 0x004fe40008400000 */
[----:B------:R-:W2:Y:S01]  /*16920*/  LDL.LU R227, [R1+0x2c] ;  /* 0x00002c0001e37983 */ /* 0x000ea20000300800 */
[----:B------:R-:W-:Y:S02]  /*16930*/  LOP3.LUT P4, RZ, R26, 0x40, RZ, 0xc0, !PT ;  /* 0x000000401aff7812 */ /* 0x000fe4000788c0ff */
[----:B------:R-:W-:-:S11]  /*16940*/  F2FP.SATFINITE.E4M3.F32.PACK_AB_MERGE_C R8, RZ, R8, RZ ;  /* 0x00000008ff08723e */ /* 0x000fd600048070ff */
[----:B------:R0:W-:Y:S01]  /*16950*/  @!P4 STG.E.U8 desc[UR14][R38.64+0x41], R8 ;  /* 0x000041082600c986 */ /* 0x0001e2000c10110e */
[----:B------:R-:W-:Y:S02]  /*16960*/  ISETP.LT.OR P4, PT, R32, 0x49, !P0 ;  /* 0x000000492000780c */ /* 0x000fe40004781670 */
[----:B------:R-:W-:-:S11]  /*16970*/  @!P3 IADD3.X R137, R34, R9, R7, P5, P6 ;  /* 0x000000092289b210 */ /* 0x000fd60002fec407 */
[----:B0-----:R-:W0:Y:S01]  /*16980*/  @!P4 LDC.64 R8, c[0x0][0x5c0] ;  /* 0x00017000ff08cb82 */ /* 0x001e220000000a00 */
        /* <DEDUP_REMOVED lines=9> */
[----:B0-----:R-:W0:Y:S02]  /*16a20*/  @!P3 LDC.64 R8, c[0x0][0x5c0] ;  /* 0x00017000ff08bb82 */ /* 0x001e240000000a00 */
[----:B0-----:R-:W-:-:S04]  /*16a30*/  @!P3 IADD3 R138, P4, P5, R24, R8, R5 ;  /* 0x00000008188ab210 */ /* 0x001fc80007d9e005 */
[----:B------:R-:W-:Y:S02]  /*16a40*/  @!P3 IADD3.X R139, R34, R9, R7, P4, P5 ;  /* 0x00000009228bb210 */ /* 0x000fe400027ea407 */
[----:B------:R-:W-:Y:S02]  /*16a50*/  ISETP.LT.OR P4, PT, R32, 0x4a, !P0 ;  /* 0x0000004a2000780c */ /* 0x000fe40004781670 */
[----:B------:R-:W-:-:S11]  /*16a60*/  LOP3.LUT R25, R25, 0xfffffffe, RZ, 0xc0, !PT ;  /* 0xfffffffe19197812 */ /* 0x000fd600078ec0ff */
[----:B------:R-:W0:Y:S01]  /*16a70*/  @!P4 LDC.64 R8, c[0x0][0x5c0] ;  /* 0x00017000ff08cb82 */ /* 0x000e220000000a00 */
[----:B----4-:R-:W-:Y:S02]  /*16a80*/  FMUL R13, R226, UR20 ;  /* 0x00000014e20d7c20 */ /* 0x010fe40008400000 */
[----:B------:R-:W4:Y:S01]  /*16a90*/  LDL.LU R226, [R1+0x34] ;  /* 0x0000340001e27983 */ /* 0x000f220000300800 */
[----:B------:R-:W-:-:S04]  /*16aa0*/  @P2 LOP3.LUT R25, R25, 0x1, RZ, 0xfc, !PT ;  /* 0x0000000119192812 */ /* 0x000fc800078efcff */
[C---:B------:R-:W-:Y:S02]  /*16ab0*/  LOP3.LUT P2, RZ, R25.reuse, 0x800, RZ, 0xc0, !PT ;  /* 0x0000080019ff7812 */ /* 0x040fe4000784c0ff */
[C---:B------:R-:W-:Y:S02]  /*16ac0*/  LOP3.LUT P6, RZ, R25.reuse, 0x2, RZ, 0xc0, !PT ;  /* 0x0000000219ff7812 */ /* 0x040fe400078cc0ff */
[----:B------:R-:W-:-:S04]  /*16ad0*/  LOP3.LUT R25, R25, 0xfeffffff, RZ, 0xc0, !PT ;  /* 0xfeffffff19197812 */ /* 0x000fc800078ec0ff */
[----:B------:R-:W-:Y:S02]  /*16ae0*/  @P3 LOP3.LUT R25, R25, 0x1000000, RZ, 0xfc, !PT ;  /* 0x0100000019193812 */ /* 0x000fe400078efcff */
[----:B------:R-:W-:Y:S02]  /*16af0*/  ISETP.LT.OR P3, PT, R32, 0x32, !P1 ;  /* 0x000000322000780c */ /* 0x000fe40004f61670 */
[----:B0-----:R-:W-:Y:S02]  /*16b00*/  @!P4 IADD3 R8, P5, R24, R8, RZ ;  /* 0x000000081808c210 */ /* 0x001fe40007fbe0ff */
[----:B------:R-:W-:-:S03]  /*16b10*/  F2FP.SATFINITE.E4M3.F32.PACK_AB_MERGE_C R13, RZ, R13, RZ ;  /* 0x0000000dff0d723e */ /* 0x000fc600048070ff */
[----:B------:R-:W-:-:S05]  /*16b20*/  @!P4 IMAD.X R9, R34, 0x1, R9, P5 ;  /* 0x000000012209c824 */ /* 0x000fca00028e0609 */
[----:B------:R0:W-:Y:S02]  /*16b30*/  @!P4 STG.E.U8 desc[UR14][R8.64+0x49], R13 ;  /* 0x0000490d0800c986 */ /* 0x0001e4000c10110e */
[----:B0-----:R-:W0:Y:S02]  /*16b40*/  @!P3 LDC.64 R8, c[0x0][0x5c0] ;  /* 0x00017000ff08bb82 */ /* 0x001e240000000a00 */
[----:B0-----:R-:W-:Y:S01]  /*16b50*/  @!P3 IADD3 R128, P4, P5, R24, R8, R5 ;  /* 0x000000081880b210 */ /* 0x001fe20007d9e005 */
[----:B--2---:R-:W-:Y:S02]  /*16b60*/  FMUL R8, R227, UR20 ;  /* 0x00000014e3087c20 */ /* 0x004fe40008400000 */
[----:B------:R-:W2:Y:S01]  /*16b70*/  LDL.LU R227, [R1+0x38] ;  /* 0x0000380001e37983 */ /* 0x000ea20000300800 */
[----:B------:R-:W-:Y:S02]  /*16b80*/  LOP3.LUT R25, R25, 0xfdffffff, RZ, 0xc0, !PT ;  /* 0xfdffffff19197812 */ /* 0x000fe400078ec0ff */
[----:B------:R-:W-:-:S02]  /*16b90*/  @!P3 IADD3.X R129, R34, R9, R7, P4, P5 ;  /* 0x000000092281b210 */ /* 0x000fc400027ea407 */
[----:B------:R-:W-:Y:S02]  /*16ba0*/  @P3 LOP3.LUT R25, R25, 0x2000000, RZ, 0xfc, !PT ;  /* 0x0200000019193812 */ /* 0x000fe400078efcff */
[----:B------:R-:W-:Y:S02]  /*16bb0*/  ISETP.LT.OR P3, PT, R32, 0x39, !P1 ;  /* 0x000000392000780c */ /* 0x000fe40004f61670 */
[----:B------:R-:W-:-:S05]  /*16bc0*/  F2FP.SATFINITE.E4M3.F32.PACK_AB_MERGE_C R8, RZ, R8, RZ ;  /* 0x00000008ff08723e */ /* 0x000fca00048070ff */
[----:B------:R0:W-:Y:S06]  /*16bd0*/  @!P6 STG.E.U8 desc[UR14][R42.64+0x48], R8 ;  /* 0x000048082a00e986 */ /* 0x0001ec000c10110e */
[----:B0-----:R-:W0:Y:S01]  /*16be0*/  @!P3 LDC.64 R8, c[0x0][0x5c0] ;  /* 0x00017000ff08bb82 */ /* 0x001e220000000a00 */
[----:B------:R-:W-:-:S04]  /*16bf0*/  LOP3.LUT R25, R25, 0xfbffffff, RZ, 0xc0, !PT ;  /* 0xfbffffff19197812 */ /* 0x000fc800078ec0ff */
[----:B------:R-:W-:Y:S02]  /*16c00*/  @P3 LOP3.LUT R25, R25, 0x4000000, RZ, 0xfc, !PT ;  /* 0x0400000019193812 */ /* 0x000fe400078efcff */
[----:B0-----:R-:W-:-:S04]  /*16c10*/  @!P3 IADD3 R132, P4, P5, R24, R8, R5 ;  /* 0x000000081884b210 */ /* 0x001fc80007d9e005 */
[----:B------:R-:W-:Y:S02]  /*16c20*/  @!P3 IADD3.X R133, R34, R9, R7, P4, P5 ;  /* 0x000000092285b210 */ /* 0x000fe400027ea407 */
[----:B------:R-:W-:-:S13]  /*16c30*/  ISETP.LT.OR P3, PT, R32, 0x3a, !P1 ;  /* 0x0000003a2000780c */ /* 0x000fda0004f61670 */
[----:B------:R-:W0:Y:S02]  /*16c40*/  @!P3 LDC.64 R8, c[0x0][0x5c0] ;  /* 0x00017000ff08bb82 */ /* 0x000e240000000a00 */
[----:B0-----:R-:W-:Y:S01]  /*16c50*/  @!P3 IADD3 R126, P4, P5, R24, R8, R5 ;  /* 0x00000008187eb210 */ /* 0x001fe20007d9e005 */
[----:B---3--:R-:W-:Y:S02]  /*16c60*/  FMUL R8, R225, UR20 ;  /* 0x00000014e1087c20 */ /* 0x008fe40008400000 */
[----:B------:R-:W3:Y:S01]  /*16c70*/  LDL.LU R225, [R1+0x3c] ;  /* 0x00003c0001e17983 */ /* 0x000ee20000300800 */
[----:B------:R-:W-:Y:S02]  /*16c80*/  @!P3 IADD3.X R127, R34, R9, R7, P4, P5 ;  /* 0x00000009227fb210 */ /* 0x000fe400027ea407 */
[----:B------:R-:W-:Y:S02]  /*16c90*/  ISETP.LT.OR P4, PT, R32, 0x51, !P0 ;  /* 0x000000512000780c */ /* 0x000fe40004781670 */
[----:B------:R-:W-:-:S05]  /*16ca0*/  F2FP.SATFINITE.E4M3.F32.PACK_AB_MERGE_C R8, RZ, R8, RZ ;  /* 0x00000008ff08723e */ /* 0x000fca00048070ff */
[----:B------:R0:W-:Y:S06]  /*16cb0*/  @!P2 STG.E.U8 desc[UR14][R62.64+0x49], R8 ;  /* 0x000049083e00a986 */ /* 0x0001ec000c10110e */
[----:B0-----:R-:W0:Y:S01]  /*16cc0*/  @!P4 LDC.64 R8, c[0x0][0x5c0] ;  /* 0x00017000ff08cb82 */ /* 0x001e220000000a00 */
[----:B----4-:R-:W-:Y:S02]  /*16cd0*/  FMUL R13, R226, UR20 ;  /* 0x00000014e20d7c20 */ /* 0x010fe40008400000 */
[----:B------:R-:W4:Y:S01]  /*16ce0*/  LDL.LU R226, [R1+0x40] ;  /* 0x0000400001e27983 */ /* 0x000f220000300800 */
[----:B0-----:R-:W-:-:S02]  /*16cf0*/  @!P4 IADD3 R8, P5, R24, R8, RZ ;  /* 0x000000081808c210 */ /* 0x001fc40007fbe0ff */
[----:B------:R-:W-:-:S03]  /*16d00*/  F2FP.SATFINITE.E4M3.F32.PACK_AB_MERGE_C R13, RZ, R13, RZ ;  /* 0x0000000dff0d723e */ /* 0x000fc600048070ff */
[----:B------:R-:W-:-:S05]  /*16d10*/  @!P4 IMAD.X R9, R34, 0x1, R9, P5 ;  /* 0x000000012209c824 */ /* 0x000fca00028e0609 */
[----:B------:R0:W-:Y:S01]  /*16d20*/  @!P4 STG.E.U8 desc[UR14][R8.64+0x50], R13 ;  /* 0x0000500d0800c986 */ /* 0x0001e2000c10110e */
[C---:B------:R-:W-:Y:S02]  /*16d30*/  LOP3.LUT P6, RZ, R25.reuse, 0x1000, RZ, 0xc0, !PT ;  /* 0x0000100019ff7812 */ /* 0x040fe400078cc0ff */
[----:B------:R-:W-:-:S04]  /*16d40*/  LOP3.LUT R25, R25, 0xf7ffffff, RZ, 0xc0, !PT ;  /* 0xf7ffffff19197812 */ /* 0x000fc800078ec0ff */
[----:B------:R-:W-:Y:S02]  /*16d50*/  @P3 LOP3.LUT R25, R25, 0x8000000, RZ, 0xfc, !PT ;  /* 0x0800000019193812 */ /* 0x000fe400078efcff */
[----:B------:R-:W-:-:S13]  /*16d60*/  ISETP.LT.OR P3, PT, R32, 0x41, !P1 ;  /* 0x000000412000780c */ /* 0x000fda0004f61670 */
[----:B0-----:R-:W0:Y:S01]  /*16d70*/  @!P3 LDC.64 R8, c[0x0][0x5c0] ;  /* 0x00017000ff08bb82 */ /* 0x001e220000000a00 */
[----:B--2---:R-:W-:Y:S02]  /*16d80*/  FMUL R13, R227, UR20 ;  /* 0x00000014e30d7c20 */ /* 0x004fe40008400000 */
[----:B------:R-:W2:Y:S01]  /*16d90*/  LDL.LU R227, [R1+0x44] ;  /* 0x0000440001e37983 */ /* 0x000ea20000300800 */
[----:B0-----:R-:W-:-:S04]  /*16da0*/  @!P3 IADD3 R122, P4, P5, R24, R8, R5 ;  /* 0x00000008187ab210 */ /* 0x001fc80007d9e005 */
[----:B------:R-:W-:Y:S02]  /*16db0*/  @!P3 IADD3.X R123, R34, R9, R7, P4, P5 ;  /* 0x00000009227bb210 */ /* 0x000fe400027ea407 */
[----:B------:R-:W-:-:S13]  /*16dc0*/  ISETP.LT.OR P4, PT, R32, 0x52, !P0 ;  /* 0x000000522000780c */ /* 0x000fda0004781670 */
[----:B------:R-:W0:Y:S01]  /*16dd0*/  @!P4 LDC.64 R8, c[0x0][0x5c0] ;  /* 0x00017000ff08cb82 */ /* 0x000e220000000a00 */
[C---:B------:R-:W-:Y:S02]  /*16de0*/  LOP3.LUT P2, RZ, R25.reuse, 0x4, RZ, 0xc0, !PT ;  /* 0x0000000419ff7812 */ /* 0x040fe4000784c0ff */
[----:B------:R-:W-:-:S04]  /*16df0*/  LOP3.LUT R25, R25, 0xfffff7ff, RZ, 0xc0, !PT ;  /* 0xfffff7ff19197812 */ /* 0x000fc800078ec0ff */
[----:B------:R-:W-:Y:S02]  /*16e00*/  @P3 LOP3.LUT R25, R25, 0x800, RZ, 0xfc, !PT ;  /* 0x0000080019193812 */ /* 0x000fe400078efcff */
[----:B------:R-:W-:Y:S02]  /*16e10*/  ISETP.LT.OR P3, PT, R32, 0x42, !P1 ;  /* 0x000000422000780c */ /* 0x000fe40004f61670 */
[----:B------:R-:W-:Y:S02]  /*16e20*/  F2FP.SATFINITE.E4M3.F32.PACK_AB_MERGE_C R13, RZ, R13, RZ ;  /* 0x0000000dff0d723e */ /* 0x000fe400048070ff */
[----:B0-----:R-:W-:-:S05]  /*16e30*/  @!P4 IADD3 R8, P5, R24, R8, RZ ;  /* 0x000000081808c210 */ /* 0x001fca0007fbe0ff */
[----:B------:R-:W-:-:S05]  /*16e40*/  @!P4 IMAD.X R9, R34, 0x1, R9, P5 ;  /* 0x000000012209c824 */ /* 0x000fca00028e0609 */
[----:B------:R0:W-:Y:S02]  /*16e50*/  @!P4 STG.E.U8 desc[UR14][R8.64+0x51], R13 ;  /* 0x0000510d0800c986 */ /* 0x0001e4000c10110e */
[----:B0-----:R-:W0:Y:S01]  /*16e60*/  @!P3 LDC.64 R8, c[0x0][0x5c0] ;  /* 0x00017000ff08bb82 */ /* 0x001e220000000a00 */
[----:B------:R-:W-:-:S04]  /*16e70*/  LOP3.LUT R25, R25, 0xdfffffff, RZ, 0xc0, !PT ;  /* 0xdfffffff19197812 */ /* 0x000fc800078ec0ff */
[----:B------:R-:W-:Y:S02]  /*16e80*/  @P3 LOP3.LUT R25, R25, 0x20000000, RZ, 0xfc, !PT ;  /* 0x2000000019193812 */ /* 0x000fe400078efcff */
[----:B0-----:R-:W-:-:S04]  /*16e90*/  @!P3 IADD3 R114, P4, P5, R24, R8, R5 ;  /* 0x000000081872b210 */ /* 0x001fc80007d9e005 */
[----:B------:R-:W-:Y:S02]  /*16ea0*/  @!P3 IADD3.X R115, R34, R9, R7, P4, P5 ;  /* 0x000000092273b210 */ /* 0x000fe400027ea407 */
[----:B------:R-:W-:Y:S01]  /*16eb0*/  ISETP.LT.OR P3, PT, R32, 0x49, !P1 ;  /* 0x000000492000780c */ /* 0x000fe20004f61670 */
[----:B---3--:R-:W-:Y:S02]  /*16ec0*/  FMUL R8, R225, UR20 ;  /* 0x00000014e1087c20 */ /* 0x008fe40008400000 */
[----:B------:R-:W3:Y:S03]  /*16ed0*/  LDL.LU R225, [R1+0x48] ;  /* 0x0000480001e17983 */ /* 0x000ee60000300800 */
[----:B------:R-:W-:-:S05]  /*16ee0*/  F2FP.SATFINITE.E4M3.F32.PACK_AB_MERGE_C R8, RZ, R8, RZ ;  /* 0x00000008ff08723e */ /* 0x000fca00048070ff */
[----:B------:R0:W-:Y:S02]  /*16ef0*/  @!P6 STG.E.U8 desc[UR14][R28.64+0x50], R8 ;  /* 0x000050081c00e986 */ /* 0x0001e4000c10110e */
        /* <DEDUP_REMOVED lines=10> */
[----:B------:R-:W-:Y:S02]  /*16fa0*/  @!P3 IADD3.X R113, R34, R9, R7, P4, P5 ;  /* 0x000000092271b210 */ /* 0x000fe400027ea407 */
[----:B------:R-:W-:Y:S02]  /*16fb0*/  ISETP.LT.OR P4, PT, R32, 0x59, !P0 ;  /* 0x000000592000780c */ /* 0x000fe40004781670 */
[----:B------:R-:W-:Y:S01]  /*16fc0*/  F2FP.SATFINITE.E4M3.F32.PACK_AB_MERGE_C R8, RZ, R8, RZ ;  /* 0x00000008ff08723e */ /* 0x000fe200048070ff */
[----:B--2---:R-:W-:-:S02]  /*16fd0*/  FMUL R13, R227, UR20 ;  /* 0x00000014e30d7c20 */ /* 0x004fc40008400000 */
[----:B------:R-:W2:Y:S04]  /*16fe0*/  LDL.LU R227, [R1+0x50] ;  /* 0x0000500001e37983 */ /* 0x000ea80000300800 */
[----:B------:R0:W-:Y:S04]  /*16ff0*/  @!P2 STG.E.U8 desc[UR14][R22.64+0x51], R8 ;  /* 0x000051081600a986 */ /* 0x0001e8000c10110e */
[----:B0-----:R-:W0:Y:S01]  /*17000*/  @!P4 LDC.64 R8, c[0x0][0x5c0] ;  /* 0x00017000ff08cb82 */ /* 0x001e220000000a00 */
        /* <DEDUP_REMOVED lines=10> */
[----:B------:R-:W-:-:S13]  /*170b0*/  ISETP.LT.OR P4, PT, R32, 0x5a, !P0 ;  /* 0x0000005a2000780c */ /* 0x000fda0004781670 */
[----:B------:R-:W0:Y:S01]  /*170c0*/  @!P4 LDC.64 R8, c[0x0][0x5c0] ;  /* 0x00017000ff08cb82 */ /* 0x000e220000000a00 */
[----:B---3--:R-:W-:Y:S02]  /*170d0*/  FMUL R13, R225, UR20 ;  /* 0x00000014e10d7c20 */ /* 0x008fe40008400000 */
[----:B------:R-:W3:Y:S01]  /*170e0*/  LDL.LU R225, [R1+0x54] ;  /* 0x0000540001e17983 */ /* 0x000ee20000300800 */
[----:B------:R-:W-:-:S04]  /*170f0*/  LOP3.LUT R12, R12, 0xffefffff, RZ, 0xc0, !PT ;  /* 0xffefffff0c0c7812 */ /* 0x000fc800078ec0ff */
[----:B------:R-:W-:Y:S02]  /*17100*/  @P3 LOP3.LUT R12, R12, 0x100000, RZ, 0xfc, !PT ;  /* 0x001000000c0c3812 */ /* 0x000fe400078efcff */
[----:B------:R-:W-:Y:S02]  /*17110*/  ISETP.LT.OR P3, PT, R32, 0x52, !P1 ;  /* 0x000000522000780c */ /* 0x000fe40004f61670 */
[----:B0-----:R-:W-:Y:S02]  /*17120*/  @!P4 IADD3 R8, P5, R24, R8, RZ ;  /* 0x000000081808c210 */ /* 0x001fe40007fbe0ff */
[----:B------:R-:W-:-:S03]  /*17130*/  F2FP.SATFINITE.E4M3.F32.PACK_AB_MERGE_C R13, RZ, R13, RZ ;  /* 0x0000000dff0d723e */ /* 0x000fc600048070ff */
[----:B------:R-:W-:-:S05]  /*17140*/  @!P4 IMAD.X R9, R34, 0x1, R9, P5 ;  /* 0x000000012209c824 */ /* 0x000fca00028e0609 */
        /* <DEDUP_REMOVED lines=23> */
[----:B------:R-:W-:Y:S02]  /*172c0*/  @!P3 IADD3.X R103, R34, R9, R7, P4, P5 ;  /* 0x000000092267b210 */ /* 0x000fe400027ea407 */
[----:B------:R-:W-:-:S02]  /*172d0*/  ISETP.LT.OR P4, PT, R32, 0x61, !P0 ;  /* 0x000000612000780c */ /* 0x000fc40004781670 */
[----:B------:R-:W-:-:S07]  /*172e0*/  F2FP.SATFINITE.E4M3.F32.PACK_AB_MERGE_C R8, RZ, R8, RZ ;  /* 0x00000008ff08723e */ /* 0x000fce00048070ff */
[----:B------:R0:W-:Y:S04]  /*172f0*/  @!P2 STG.E.U8 desc[UR14][R46.64+0x59], R8 ;  /* 0x000059082e00a986 */ /* 0x0001e8000c10110e */
        /* <DEDUP_REMOVED lines=13> */
[----:B------:R-:W-:-:S13]  /*173d0*/  ISETP.LT.OR P4, PT, R32, 0x62, !P0 ;  /* 0x000000622000780c */ /* 0x000fda0004781670 */
[----:B------:R-:W0:Y:S01]  /*173e0*/  @!P4 LDC.64 R8, c[0x0][0x5c0] ;  /* 0x00017000ff08cb82 */ /* 0x000e220000000a00 */
[----:B----4-:R-:W-:Y:S02]  /*173f0*/  FMUL R13, R226, UR20 ;  /* 0x00000014e20d7c20 */ /* 0x010fe40008400000 */
[----:B------:R-:W4:Y:S01]  /*17400*/  LDL.LU R226, [R1+0x64] ;  /* 0x0000640001e27983 */ /* 0x000f220000300800 */
        /* <DEDUP_REMOVED lines=12> */
[----:B------:R-:W-:-:S02]  /*174d0*/  LOP3.LUT P6, RZ, R25, 0x8000, RZ, 0xc0, !PT ;  /* 0x0000800019ff7812 */ /* 0x000fc400078cc0ff */
[----:B------:R-:W-:Y:S02]  /*174e0*/  @P3 LOP3.LUT R0, R0, 0x1, RZ, 0xfc, !PT ;  /* 0x0000000100003812 */ /* 0x000fe400078efcff */
[----:B------:R-:W-:Y:S02]  /*174f0*/  @!P3 IADD3.X R91, R34, R9, R7, P4, P5 ;  /* 0x00000009225bb210 */ /* 0x000fe400027ea407 */
        /* <DEDUP_REMOVED lines=13> */
[----:B------:R-:W-:Y:S02]  /*175d0*/  LOP3.LUT P2, RZ, R25, 0x4000, RZ, 0xc0, !PT ;  /* 0x0000400019ff7812 */ /* 0x000fe4000784c0ff */
[----:B------:R-:W-:Y:S02]  /*175e0*/  @!P3 IADD3.X R89, R34, R9, R7, P4, P5 ;  /* 0x000000092259b210 */ /* 0x000fe400027ea407 */
[----:B------:R-:W-:-:S02]  /*175f0*/  ISETP.LT.OR P4, PT, R32, 0x69, !P0 ;  /* 0x000000692000780c */ /* 0x000fc40004781670 */
[----:B------:R-:W-:-:S07]  /*17600*/  F2FP.SATFINITE.E4M3.F32.PACK_AB_MERGE_C R8, RZ, R8, RZ ;  /* 0x00000008ff08723e */ /* 0x000fce00048070ff */
[----:B------:R0:W-:Y:S04]  /*17610*/  @!P2 STG.E.U8 desc[UR14][R18.64+0x61], R8 ;  /* 0x000061081200a986 */ /* 0x0001e8000c10110e */
[----:B0-----:R-:W0:Y:S01]  /*17620*/  @!P4 LDC.64 R8, c[0x0][0x5c0] ;  /* 0x00017000ff08cb82 */ /* 0x001e220000000a00 */
[----:B----4-:R-:W-:Y:S02]  /*17630*/  FMUL R13, R226, UR20 ;  /* 0x00000014e20d7c20 */ /* 0x010fe40008400000 */
[----:B------:R-:W4:Y:S01]  /*17640*/  LDL.LU R226, [R1+0x70] ;  /* 0x0000700001e27983 */ /* 0x000f220000300800 */
[----:B0-----:R-:W-:Y:S02]  /*17650*/  @!P4 IADD3 R8, P5, R24, R8, RZ ;  /* 0x000000081808c210 */ /* 0x001fe40007fbe0ff */
[----:B------:R-:W-:-:S03]  /*17660*/  F2FP.SATFINITE.E4M3.F32.PACK_AB_MERGE_C R13, RZ, R13, RZ ;  /* 0x0000000dff0d723e */ /* 0x000fc600048070ff */
[----:B------:R-:W-:-:S05]  /*17670*/  @!P4 IMAD.X R9, R34, 0x1, R9, P5 ;  /* 0x000000012209c824 */ /* 0x000fca00028e0609 */
[----:B------:R0:W-:Y:S01]  /*17680*/  @!P4 STG.E.U8 desc[UR14][R8.64+0x68], R13 ;  /* 0x0000680d0800c986 */ /* 0x0001e2000c10110e */
        /* <DEDUP_REMOVED lines=38> */
[----:B------:R-:W-:Y:S02]  /*178f0*/  LOP3.LUT P2, RZ, R25, 0x10000, RZ, 0xc0, !PT ;  /* 0x0001000019ff7812 */ /* 0x000fe4000784c0ff */
[----:B------:R-:W-:Y:S02]  /*17900*/  @!P3 IADD3.X R81, R34, R9, R7, P1, P4 ;  /* 0x000000092251b210 */ /* 0x000fe40000fe8407 */
[----:B------:R-:W-:-:S02]  /*17910*/  ISETP.LT.OR P1, PT, R32, 0x71, !P0 ;  /* 0x000000712000780c */ /* 0x000fc40004721670 */
[----:B------:R-:W-:-:S07]  /*17920*/  F2FP.SATFINITE.E4M3.F32.PACK_AB_MERGE_C R8, RZ, R8, RZ ;  /* 0x00000008ff08723e */ /* 0x000fce00048070ff */
[----:B------:R0:W-:Y:S04]  /*17930*/  @!P2 STG.E.U8 desc[UR14][R52.64+0x69], R8 ;  /* 0x000069083400a986 */ /* 0x0001e8000c10110e */
[----:B0-----:R-:W0:Y:S01]  /*17940*/  @!P1 LDC.64 R8, c[0x0][0x5c0] ;  /* 0x00017000ff089b82 */ /* 0x001e220000000a00 */
[----:B--2---:R-:W-:Y:S02]  /*17950*/  FMUL R13, R227, UR20 ;  /* 0x00000014e30d7c20 */ /* 0x004fe40008400000 */
[----:B------:R-:W2:Y:S01]  /*17960*/  LDL.LU R227, [R1+0x80] ;  /* 0x0000800001e37983 */ /* 0x000ea20000300800 */
[----:B0-----:R-:W-:Y:S02]  /*17970*/  @!P1 IADD3 R8, P4, R24, R8, RZ ;  /* 0x0000000818089210 */ /* 0x001fe40007f9e0ff */
[----:B------:R-:W-:-:S03]  /*17980*/  F2FP.SATFINITE.E4M3.F32.PACK_AB_MERGE_C R13, RZ, R13, RZ ;  /* 0x0000000dff0d723e */ /* 0x000fc600048070ff */
[----:B------:R-:W-:Y:S01]  /*17990*/  @!P1 IMAD.X R9, R34, 0x1, R9, P4 ;  /* 0x0000000122099824 */ /* 0x000fe200020e0609 */
[----:B------:R-:W-:-:S04]  /*179a0*/  LOP3.LUT R0, R0, 0xffffffbf, RZ, 0xc0, !PT ;  /* 0xffffffbf00007812 */ /* 0x000fc800078ec0ff */
[----:B------:R0:W-:Y:S01]  /*179b0*/  @!P1 STG.E.U8 desc[UR14][R8.64+0x70], R13 ;  /* 0x0000700d08009986 */ /* 0x0001e2000c10110e */
[----:B------:R-:W-:Y:S02]  /*179c0*/  ISETP.GE.AND P1, PT, R33, 0x101, PT ;  /* 0x000001012100780c */ /* 0x000fe40003f26270 */
[----:B------:R-:W-:Y:S02]  /*179d0*/  @P3 LOP3.LUT R0, R0, 0x40, RZ, 0xfc, !PT ;  /* 0x0000004000003812 */ /* 0x000fe400078efcff */
[----:B------:R-:W-:-:S13]  /*179e0*/  ISETP.LT.OR P3, PT, R32, 0x1, !P1 ;  /* 0x000000012000780c */ /* 0x000fda0004f61670 */
[----:B0-----:R-:W0:Y:S02]  /*179f0*/  @!P3 LDC.64 R8, c[0x0][0x5c0] ;  /* 0x00017000ff08bb82 */ /* 0x001e240000000a00 */
[----:B0-----:R-:W-:-:S04]  /*17a00*/  @!P3 IADD3 R78, P4, P5, R24, R8, R3 ;  /* 0x00000008184eb210 */ /* 0x001fc80007d9e003 */
[----:B------:R-:W-:Y:S02]  /*17a10*/  @!P3 IADD3.X R79, R34, R9, R4, P4, P5 ;  /* 0x00000009224fb210 */ /* 0x000fe400027ea404 */
[----:B------:R-:W-:-:S13]  /*17a20*/  ISETP.LT.OR P4, PT, R32, 0x72, !P0 ;  /* 0x000000722000780c */ /* 0x000fda0004781670 */
[----:B------:R-:W0:Y:S01]  /*17a30*/  @!P4 LDC.64 R8, c[0x0][0x5c0] ;  /* 0x00017000ff08cb82 */ /* 0x000e220000000a00 */
        /* <DEDUP_REMOVED lines=36> */
[----:B------:R-:W-:Y:S02]  /*17c80*/  ISETP.LT.OR P2, PT, R32, 0x11, !P1 ;  /* 0x000000112000780c */ /* 0x000fe40004f41670 */
[----:B0-----:R-:W-:-:S05]  /*17c90*/  @!P4 IADD3 R8, P5, R24, R8, RZ ;  /* 0x000000081808c210 */ /* 0x001fca0007fbe0ff */
[----:B------:R-:W-:Y:S01]  /*17ca0*/  @!P4 IMAD.X R9, R34, 0x1, R9, P5 ;  /* 0x000000012209c824 */ /* 0x000fe200028e0609 */
[----:B------:R-:W-:Y:S01]  /*17cb0*/  ISETP.LT.OR P0, PT, R32, 0x7a, !P0 ;  /* 0x0000007a2000780c */ /* 0x000fe20004701670 */
[----:B---3--:R-:W-:Y:S02]  /*17cc0*/  FMUL R13, R225, UR20 ;  /* 0x00000014e10d7c20 */ /* 0x008fe40008400000 */
[----:B------:R-:W3:Y:S03]  /*17cd0*/  LDL.LU R225, [R1+0x90] ;  /* 0x0000900001e17983 */ /* 0x000ee60000300800 */
[----:B------:R-:W-:-:S05]  /*17ce0*/  F2FP.SATFINITE.E4M3.F32.PACK_AB_MERGE_C R13, RZ, R13, RZ ;  /* 0x0000000dff0d723e */ /* 0x000fca00048070ff */
[----:B------:R0:W-:Y:S02]  /*17cf0*/  @!P4 STG.E.U8 desc[UR14][R8.64+0x78], R13 ;  /* 0x0000780d0800c986 */ /* 0x0001e4000c10110e */
[----:B0-----:R-:W0:Y:S01]  /*17d00*/  @!P2 LDC.64 R8, c[0x0][0x5c0] ;  /* 0x00017000ff08ab82 */ /* 0x001e220000000a00 */
[----:B------:R-:W-:Y:S02]  /*17d10*/  LOP3.LUT R12, R12, 0x7fffffff, RZ, 0xc0, !PT ;  /* 0x7fffffff0c0c7812 */ /* 0x000fe400078ec0ff */
[----:B0-----:R-:W-:-:S04]  /*17d20*/  @!P2 IADD3 R70, P4, P5, R24, R8, R3 ;  /* 0x000000081846a210 */ /* 0x001fc80007d9e003 */
[----:B------:R-:W-:Y:S02]  /*17d30*/  @!P2 IADD3.X R71, R34, R9, R4, P4, P5 ;  /* 0x000000092247a210 */ /* 0x000fe400027ea404 */
[----:B------:R-:W0:Y:S01]  /*17d40*/  @!P0 LDC.64 R8, c[0x0][0x5c0] ;  /* 0x00017000ff088b82 */ /* 0x000e220000000a00 */
[----:B----4-:R-:W-:Y:S02]  /*17d50*/  FMUL R13, R226, UR20 ;  /* 0x00000014e20d7c20 */ /* 0x010fe40008400000 */
[----:B------:R-:W4:Y:S01]  /*17d60*/  LDL.LU R226, [R1+0x94] ;  /* 0x0000940001e27983 */ /* 0x000f220000300800 */
[----:B------:R-:W-:Y:S02]  /*17d70*/  @P2 LOP3.LUT R12, R12, 0x80000000, RZ, 0xfc, !PT ;  /* 0x800000000c0c2812 */ /* 0x000fe400078efcff */
[----:B------:R-:W-:Y:S02]  /*17d80*/  ISETP.LT.OR P2, PT, R32, 0x12, !P1 ;  /* 0x000000122000780c */ /* 0x000fe40004f41670 */
[----:B0-----:R-:W-:-:S02]  /*17d90*/  @!P0 IADD3 R8, P4, R24, R8, RZ ;  /* 0x0000000818088210 */ /* 0x001fc40007f9e0ff */
[----:B------:R-:W-:-:S03]  /*17da0*/  F2FP.SATFINITE.E4M3.F32.PACK_AB_MERGE_C R13, RZ, R13, RZ ;  /* 0x0000000dff0d723e */ /* 0x000fc600048070ff */
[----:B------:R-:W-:-:S05]  /*17db0*/  @!P0 IMAD.X R9, R34, 0x1, R9, P4 ;  /* 0x0000000122098824 */ /* 0x000fca00020e0609 */
[----:B------:R0:W-:Y:S02]  /*17dc0*/  @!P0 STG.E.U8 desc[UR14][R8.64+0x79], R13 ;  /* 0x0000790d08008986 */ /* 0x0001e4000c10110e */
[----:B0-----:R-:W0:Y:S02]  /*17dd0*/  @!P2 LDC.64 R8, c[0x0][0x5c0] ;  /* 0x00017000ff08ab82 */ /* 0x001e240000000a00 */
        /* <DEDUP_REMOVED lines=10> */
[----:B------:R-:W-:-:S04]  /*17e80*/  @P2 LOP3.LUT R12, R12, 0x40000000, RZ, 0xfc, !PT ;  /* 0x400000000c0c2812 */ /* 0x000fc800078efcff */
[----:B------:R-:W-:-:S04]  /*17e90*/  LOP3.LUT R12, R12, 0xdfffffff, RZ, 0xc0, !PT ;  /* 0xdfffffff0c0c7812 */ /* 0x000fc800078ec0ff */
[----:B------:R-:W-:Y:S02]  /*17ea0*/  @P5 LOP3.LUT R12, R12, 0x20000000, RZ, 0xfc, !PT ;  /* 0x200000000c0c5812 */ /* 0x000fe400078efcff */
[----:B0-----:R-:W-:-:S04]  /*17eb0*/  @!P5 IADD3 R66, P0, P4, R24, R8, R3 ;  /* 0x000000081842d210 */ /* 0x001fc80007c1e003 */
[----:B------:R-:W-:Y:S02]  /*17ec0*/  @!P5 IADD3.X R67, R34, R9, R4, P0, P4 ;  /* 0x000000092243d210 */ /* 0x000fe400007e8404 */
[----:B------:R-:W-:-:S13]  /*17ed0*/  ISETP.LT.OR P5, PT, R32, 0x1a, !P1 ;  /* 0x0000001a2000780c */ /* 0x000fda0004fa1670 */
[----:B------:R-:W0:Y:S01]  /*17ee0*/  @!P5 LDC.64 R8, c[0x0][0x5c0] ;  /* 0x00017000ff08db82 */ /* 0x000e220000000a00 */
[----:B------:R-:W-:-:S04]  /*17ef0*/  LOP3.LUT R0, R0, 0xfffffffb, RZ, 0xc0, !PT ;  /* 0xfffffffb00007812 */ /* 0x000fc800078ec0ff */
[----:B------:R-:W-:Y:S02]  /*17f00*/  @P3 LOP3.LUT R0, R0, 0x4, RZ, 0xfc, !PT ;  /* 0x0000000400003812 */ /* 0x000fe400078efcff */
[----:B------:R-:W-:Y:S02]  /*17f10*/  LOP3.LUT P3, RZ, R25, 0x40000, RZ, 0xc0, !PT ;  /* 0x0004000019ff7812 */ /* 0x000fe4000786c0ff */
[----:B0-----:R-:W-:Y:S01]  /*17f20*/  @!P5 IADD3 R64, P0, P4, R24, R8, R3 ;  /* 0x000000081840d210 */ /* 0x001fe20007c1e003 */
[----:B---3--:R-:W-:-:S05]  /*17f30*/  FMUL R8, R225, UR20 ;  /* 0x00000014e1087c20 */ /* 0x008fca0008400000 */
[----:B------:R-:W-:-:S05]  /*17f40*/  F2FP.SATFINITE.E4M3.F32.PACK_AB_MERGE_C R8, RZ, R8, RZ ;  /* 0x00000008ff08723e */ /* 0x000fca00048070ff */
[----:B------:R0:W-:Y:S01]  /*17f50*/  @!P3 STG.E.U8 desc[UR14][R94.64+0x79], R8 ;  /* 0x000079085e00b986 */ /* 0x0001e2000c10110e */
[----:B------:R-:W-:Y:S02]  /*17f60*/  ISETP.LT.OR P3, PT, R32, 0x21, !P1 ;  /* 0x000000212000780c */ /* 0x000fe40004f61670 */
[----:B------:R-:W-:-:S11]  /*17f70*/  @!P5 IADD3.X R65, R34, R9, R4, P0, P4 ;  /* 0x000000092241d210 */ /* 0x000fd600007e8404 */
[----:B0-----:R-:W0:Y:S02]  /*17f80*/  @!P3 LDC.64 R8, c[0x0][0x5c0] ;  /* 0x00017000ff08bb82 */ /* 0x001e240000000a00 */
[----:B0-----:R-:W-:Y:S02]  /*17f90*/  @!P3 IADD3 R62, P0, P4, R24, R8, R3 ;  /* 0x00000008183eb210 */ /* 0x001fe40007c1e003 */
[----:B------:R-:W-:-:S04]  /*17fa0*/  LOP3.LUT R12, R12, 0xefffffff, RZ, 0xc0, !PT ;  /* 0xefffffff0c0c7812 */ /* 0x000fc800078ec0ff */
[----:B------:R-:W-:Y:S01]  /*17fb0*/  @P5 LOP3.LUT R12, R12, 0x10000000, RZ, 0xfc, !PT ;  /* 0x100000000c0c5812 */ /* 0x000fe200078efcff */
[----:B----4-:R-:W-:Y:S02]  /*17fc0*/  FMUL R8, R226, UR20 ;  /* 0x00000014e2087c20 */ /* 0x010fe40008400000 */
[----:B------:R-:W3:Y:S01]  /*17fd0*/  LDL.LU R226, [R1+0x9c] ;  /* 0x00009c0001e27983 */ /* 0x000ee20000300800 */
[----:B------:R-:W-:Y:S02]  /*17fe0*/  LOP3.LUT R12, R12, 0xf7ffffff, RZ, 0xc0, !PT ;  /* 0xf7ffffff0c0c7812 */ /* 0x000fe400078ec0ff */
[----:B------:R-:W-:Y:S02]  /*17ff0*/  LOP3.LUT P6, RZ, R25, 0x10, RZ, 0xc0, !PT ;  /* 0x0000001019ff7812 */ /* 0x000fe400078cc0ff */
[----:B------:R-:W-:Y:S02]  /*18000*/  @P3 LOP3.LUT R12, R12, 0x8000000, RZ, 0xfc, !PT ;  /* 0x080000000c0c3812 */ /* 0x000fe400078efcff */
[----:B------:R-:W-:-:S02]  /*18010*/  @!P3 IADD3.X R63, R34, R9, R4, P0, P4 ;  /* 0x00000009223fb210 */ /* 0x000fc400007e8404 */
[----:B------:R-:W-:Y:S02]  /*18020*/  ISETP.LT.OR P3, PT, R32, 0x22, !P1 ;  /* 0x000000222000780c */ /* 0x000fe40004f61670 */
[----:B------:R-:W-:-:S05]  /*18030*/  F2FP.SATFINITE.E4M3.F32.PACK_AB_MERGE_C R8, RZ, R8, RZ ;  /* 0x00000008ff08723e */ /* 0x000fca00048070ff */
[----:B------:R0:W-:Y:S06]  /*18040*/  @!P6 STG.E.U8 desc[UR14][R14.64], R8 ;  /* 0x000000080e00e986 */ /* 0x0001ec000c10110e */
[----:B0-----:R-:W0:Y:S02]  /*18050*/  @!P3 LDC.64 R8, c[0x0][0x5c0] ;  /* 0x00017000ff08bb82 */ /* 0x001e240000000a00 */
[----:B0-----:R-:W-:-:S04]  /*18060*/  @!P3 IADD3 R60, P0, P4, R24, R8, R3 ;  /* 0x00000008183cb210 */ /* 0x001fc80007c1e003 */
[----:B------:R-:W-:Y:S01]  /*18070*/  @!P3 IADD3.X R61, R34, R9, R4, P0, P4 ;  /* 0x00000009223db210 */ /* 0x000fe200007e8404 */
[----:B--2---:R-:W-:Y:S02]  /*18080*/  FMUL R9, R227, UR20 ;  /* 0x00000014e3097c20 */ /* 0x004fe40008400000 */
[----:B------:R-:W2:Y:S01]  /*18090*/  LDL.LU R227, [R1+0xa0] ;  /* 0x0000a00001e37983 */ /* 0x000ea20000300800 */
[----:B------:R-:W-:Y:S02]  /*180a0*/  ISETP.GE.AND P0, PT, R33, 0x89, PT ;  /* 0x000000892100780c */ /* 0x000fe40003f06270 */
[----:B------:R-:W-:Y:S01]  /*180b0*/  LOP3.LUT P2, RZ, R26, 0x10, RZ, 0xc0, !PT ;  /* 0x000000101aff7812 */ /* 0x000fe2000784c0ff */
[----:B------:R-:W4:Y:S01]  /*180c0*/  LDL.LU R225, [R1+0xa4] ;  /* 0x0000a40001e17983 */ /* 0x000f220000300800 */
[----:B------:R-:W-:Y:S02]  /*180d0*/  ISETP.LT.OR P4, PT, R32, 0x1, !P0 ;  /* 0x000000012000780c */ /* 0x000fe40004781670 */
[----:B------:R-:W-:-:S09]  /*180e0*/  F2FP.SATFINITE.E4M3.F32.PACK_AB_MERGE_C R9, RZ, R9, RZ ;  /* 0x00000009ff09723e */ /* 0x000fd200048070ff */
[----:B------:R0:W-:Y:S01]  /*180f0*/  @!P2 STG.E.U8 desc[UR14][R10.64+0x1], R9 ;  /* 0x000001090a00a986 */ /* 0x0001e2000c10110e */
[----:B------:R-:W-:Y:S01]  /*18100*/  LOP3.LUT R12, R12, 0xfeffffff, RZ, 0xc0, !PT ;  /* 0xfeffffff0c0c7812 */ /* 0x000fe200078ec0ff */
[----:B0-----:R-:W0:Y:S03]  /*18110*/  @!P4 LDC.64 R10, c[0x0][0x5c0] ;  /* 0x00017000ff0acb82 */ /* 0x001e260000000a00 */
[----:B------:R-:W-:Y:S02]  /*18120*/  @P3 LOP3.LUT R12, R12, 0x1000000, RZ, 0xfc, !PT ;  /* 0x010000000c0c3812 */ /* 0x000fe400078efcff */
[----:B------:R-:W-:Y:S02]  /*18130*/  ISETP.LT.OR P3, PT, R32, 0x29, !P1 ;  /* 0x000000292000780c */ /* 0x000fe40004f61670 */
[----:B------:R-:W-:-:S04]  /*18140*/  @!P4 IADD3 R8, P5, P6, R5, R24, R2 ;  /* 0x000000180508c210 */ /* 0x000fc80007ebe002 */
[----:B0-----:R-:W-:-:S07]  /*18150*/  @!P4 IADD3 R10, P2, R8, R10, RZ ;  /* 0x0000000a080ac210 */ /* 0x001fce0007f5e0ff */
[----:B------:R-:W0:Y:S01]  /*18160*/  @!P3 LDC.64 R8, c[0x0][0x5c0] ;  /* 0x00017000ff08bb82 */ /* 0x000e220000000a00 */
[----:B------:R-:W-:-:S05]  /*18170*/  @!P4 IADD3.X R13, R7, R34, R6, P5, P6 ;  /* 0x00000022070dc210 */ /* 0x000fca0002fec406 */
[----:B------:R-:W-:Y:S01]  /*18180*/  @!P4 IMAD.X R11, R13, 0x1, R11, P2 ;  /* 0x000000010d0bc824 */ /* 0x000fe200010e060b */
[----:B------:R-:W-:Y:S02]  /*18190*/  ISETP.LT.OR P2, PT, R32, 0x2, !P0 ;  /* 0x000000022000780c */ /* 0x000fe40004741670 */
[----:B0-----:R-:W-:-:S04]  /*181a0*/  @!P3 IADD3 R58, P5, P6, R24, R8, R3 ;  /* 0x00000008183ab210 */ /* 0x001fc80007ebe003 */
[----:B------:R-:W-:Y:S02]  /*181b0*/  @!P3 IADD3.X R59, R34, R9, R4, P5, P6 ;  /* 0x00000009223bb210 */ /* 0x000fe40002fec404 */
[----:B------:R-:W-:Y:S02]  /*181c0*/  LOP3.LUT P6, RZ, R25, 0x100, RZ, 0xc0, !PT ;  /* 0x0000010019ff7812 */ /* 0x000fe400078cc0ff */
[----:B------:R-:W-:-:S11]  /*181d0*/  LOP3.LUT R26, R26, 0xfffffff7, RZ, 0xc0, !PT ;  /* 0xfffffff71a1a7812 */ /* 0x000fd600078ec0ff */
[----:B------:R-:W-:Y:S02]  /*181e0*/  @P6 LOP3.LUT R26, R26, 0x8, RZ, 0xfc, !PT ;  /* 0x000000081a1a6812 */ /* 0x000fe400078efcff */
[----:B------:R-:W-:Y:S01]  /*181f0*/  ISETP.LT.OR P6, PT, R32, 0x2a, !P1 ;  /* 0x0000002a2000780c */ /* 0x000fe20004fc1670 */
[----:B---3--:R-:W-:Y:S02]  /*18200*/  FMUL R8, R226, UR20 ;  /* 0x00000014e2087c20 */ /* 0x008fe40008400000 */
[----:B------:R-:W3:Y:S03]  /*18210*/  LDL.LU R226, [R1+0xa8] ;  /* 0x0000a80001e27983 */ /* 0x000ee60000300800 */
[----:B------:R-:W-:-:S05]  /*18220*/  F2FP.SATFINITE.E4M3.F32.PACK_AB_MERGE_C R8, RZ, R8, RZ ;  /* 0x00000008ff08723e */ /* 0x000fca00048070ff */
[----:B------:R0:W-:Y:S02]  /*18230*/  @!P4 STG.E.U8 desc[UR14][R10.64], R8 ;  /* 0x000000080a00c986 */ /* 0x0001e4000c10110e */
[----:B0-----:R-:W0:Y:S01]  /*18240*/  @!P2 LDC.64 R8, c[0x0][0x5c0] ;  /* 0x00017000ff08ab82 */ /* 0x001e220000000a00 */
[----:B------:R-:W-:-:S04]  /*18250*/  @!P2 IADD3 R10, P4, P5, R5, R24, R2 ;  /* 0x00000018050aa210 */ /* 0x000fc80007d9e002 */
[----:B------:R-:W-:Y:S02]  /*18260*/  @!P2 IADD3.X R11, R7, R34, R6, P4, P5 ;  /* 0x00000022070ba210 */ /* 0x000fe400027ea406 */
[----:B0-----:R-:W-:-:S05]  /*18270*/  @!P2 IADD3 R10, P4, R10, R8, RZ ;  /* 0x000000080a0aa210 */ /* 0x001fca0007f9e0ff */
[----:B------:R-:W-:Y:S02]  /*18280*/  @!P2 IMAD.X R11, R11, 0x1, R9, P4 ;  /* 0x000000010b0ba824 */ /* 0x000fe400020e0609 */
[----:B------:R-:W0:Y:S02]  /*18290*/  @!P6 LDC.64 R8, c[0x0][0x5c0] ;  /* 0x00017000ff08eb82 */ /* 0x000e240000000a00 */
[----:B0-----:R-:W-:Y:S01]  /*182a0*/  @!P6 IADD3 R56, P4, P5, R24, R8, R3 ;  /* 0x000000081838e210 */ /* 0x001fe20007d9e003 */
[----:B--2---:R-:W-:Y:S02]  /*182b0*/  FMUL R8, R227, UR20 ;  /* 0x00000014e3087c20 */ /* 0x004fe40008400000 */
[----:B------:R-:W2:Y:S01]  /*182c0*/  LDL.LU R227, [R1+0xac] ;  /* 0x0000ac0001e37983 */ /* 0x000ea20000300800 */
[----:B------:R-:W-:Y:S02]  /*182d0*/  @!P6 IADD3.X R57, R34, R9, R4, P4, P5 ;  /* 0x000000092239e210 */ /* 0x000fe400027ea404 */
[----:B------:R-:W-:-:S02]  /*182e0*/  ISETP.LT.OR P5, PT, R32, 0x31, !P1 ;  /* 0x000000312000780c */ /* 0x000fc40004fa1670 */
[----:B------:R-:W-:-:S05]  /*182f0*/  F2FP.SATFINITE.E4M3.F32.PACK_AB_MERGE_C R8, RZ, R8, RZ ;  /* 0x00000008ff08723e */ /* 0x000fca00048070ff */
[----:B------:R0:W-:Y:S01]  /*18300*/  @!P2 STG.E.U8 desc[UR14][R10.64+0x1], R8 ;  /* 0x000001080a00a986 */ /* 0x0001e2000c10110e */
[----:B------:R-:W-:-:S05]  /*18310*/  LOP3.LUT R12, R12, 0xff7fffff, RZ, 0xc0, !PT ;  /* 0xff7fffff0c0c7812 */ /* 0x000fca00078ec0ff */
[----:B0-----:R-:W0:Y:S01]  /*18320*/  @!P5 LDC.64 R8, c[0x0][0x5c0] ;  /* 0x00017000ff08db82 */ /* 0x001e220000000a00 */
[----:B------:R-:W-:-:S04]  /*18330*/  @P3 LOP3.LUT R12, R12, 0x800000, RZ, 0xfc, !PT ;  /* 0x008000000c0c3812 */ /* 0x000fc800078efcff */
[----:B------:R-:W-:-:S04]  /*18340*/  LOP3.LUT R12, R12, 0xffbfffff, RZ, 0xc0, !PT ;  /* 0xffbfffff0c0c7812 */ /* 0x000fc800078ec0ff */
[----:B------:R-:W-:-:S04]  /*18350*/  @P6 LOP3.LUT R12, R12, 0x400000, RZ, 0xfc, !PT ;  /* 0x004000000c0c6812 */ /* 0x000fc800078efcff */
[----:B------:R-:W-:Y:S02]  /*18360*/  LOP3.LUT R12, R12, 0xffdfffff, RZ, 0xc0, !PT ;  /* 0xffdfffff0c0c7812 */ /* 0x000fe400078ec0ff */
[----:B------:R-:W-:Y:S02]  /*18370*/  LOP3.LUT P6, RZ, R26, 0x8, RZ, 0xc0, !PT ;  /* 0x000000081aff7812 */ /* 0x000fe400078cc0ff */
[----:B------:R-:W-:Y:S02]  /*18380*/  @P5 LOP3.LUT R12, R12, 0x200000, RZ, 0xfc, !PT ;  /* 0x002000000c0c5812 */ /* 0x000fe400078efcff */
[----:B0-----:R-:W-:Y:S01]  /*18390*/  @!P5 IADD3 R54, P2, P4, R24, R8, R3 ;  /* 0x000000081836d210 */ /* 0x001fe20007c5e003 */
[----:B----4-:R-:W-:-:S03]  /*183a0*/  FMUL R8, R225, UR20 ;  /* 0x00000014e1087c20 */ /* 0x010fc60008400000 */
[----:B------:R-:W-:Y:S02]  /*183b0*/  @!P5 IADD3.X R55, R34, R9, R4, P2, P4 ;  /* 0x000000092237d210 */ /* 0x000fe400017e8404 */
[----:B------:R-:W-:Y:S02]  /*183c0*/  ISETP.LT.OR P5, PT, R32, 0x32, !P1 ;  /* 0x000000322000780c */ /* 0x000fe40004fa1670 */
[----:B------:R-:W-:-:S05]  /*183d0*/  F2FP.SATFINITE.E4M3.F32.PACK_AB_MERGE_C R8, RZ, R8, RZ ;  /* 0x00000008ff08723e */ /* 0x000fca00048070ff */
[----:B------:R0:W-:Y:S06]  /*183e0*/  @!P6 STG.E.U8 desc[UR14][R96.64+0x8], R8 ;  /* 0x000008086000e986 */ /* 0x0001ec000c10110e */
[----:B0-----:R-:W0:Y:S02]  /*183f0*/  @!P5 LDC.64 R8, c[0x0][0x5c0] ;  /* 0x00017000ff08db82 */ /* 0x001e240000000a00 */
[----:B0-----:R-:W-:-:S04]  /*18400*/  @!P5 IADD3 R52, P2, P4, R24, R8, R3 ;  /* 0x000000081834d210 */ /* 0x001fc80007c5e003 */
[----:B------:R-:W-:Y:S02]  /*18410*/  @!P5 IADD3.X R53, R34, R9, R4, P2, P4 ;  /* 0x000000092235d210 */ /* 0x000fe400017e8404 */
[----:B------:R-:W-:Y:S02]  /*18420*/  ISETP.LT.OR P2, PT, R32, 0x9, !P0 ;  /* 0x000000092000780c */ /* 0x000fe40004741670 */
[----:B------:R-:W-:-:S11]  /*18430*/  LOP3.LUT P3, RZ, R25, 0x80000, RZ, 0xc0, !PT ;  /* 0x0008000019ff7812 */ /* 0x000fd6000786c0ff */
[----:B------:R-:W0:Y:S01]  /*18440*/  @!P2 LDC.64 R10, c[0x0][0x5c0] ;  /* 0x00017000ff0aab82 */ /* 0x000e220000000a00 */
[----:B------:R-:W-:-:S04]  /*18450*/  LOP3.LUT R12, R12, 0xfffbffff, RZ, 0xc0, !PT ;  /* 0xfffbffff0c0c7812 */ /* 0x000fc800078ec0ff */
[----:B------:R-:W-:Y:S02]  /*18460*/  @P5 LOP3.LUT R12, R12, 0x40000, RZ, 0xfc, !PT ;  /* 0x000400000c0c5812 */ /* 0x000fe400078efcff */
[----:B------:R-:W-:-:S04]  /*18470*/  @!P2 IADD3 R8, P4, P5, R5, R24, R2 ;  /* 0x000000180508a210 */ /* 0x000fc80007d9e002 */
[----:B------:R-:W-:Y:S02]  /*18480*/  @!P2 IADD3.X R13, R7, R34, R6, P4, P5 ;  /* 0x00000022070da210 */ /* 0x000fe400027ea406 */
[----:B0-----:R-:W-:Y:S01]  /*18490*/  @!P2 IADD3 R10, P4, R8, R10, RZ ;  /* 0x0000000a080aa210 */ /* 0x001fe20007f9e0ff */
[----:B---3--:R-:W-:Y:S02]  /*184a0*/  FMUL R9, R226, UR20 ;  /* 0x00000014e2097c20 */ /* 0x008fe40008400000 */
[----:B------:R-:W3:Y:S03]  /*184b0*/  LDL.LU R226, [R1+0xb0] ;  /* 0x0000b00001e27983 */ /* 0x000ee60000300800 */
[----:B------:R-:W-:Y:S01]  /*184c0*/  F2FP.SATFINITE.E4M3.F32.PACK_AB_MERGE_C R9, RZ, R9, RZ ;  /* 0x00000009ff09723e */ /* 0x000fe200048070ff */
[----:B------:R-:W4:Y:S04]  /*184d0*/  LDL.LU R225, [R1+0xb4] ;  /* 0x0000b40001e17983 */ /* 0x000f280000300800 */
[----:B------:R0:W-:Y:S01]  /*184e0*/  @!P3 STG.E.U8 desc[UR14][R100.64+0x9], R9 ;  /* 0x000009096400b986 */ /* 0x0001e2000c10110e */
[----:B------:R-:W-:-:S13]  /*184f0*/  ISETP.LT.OR P3, PT, R32, 0x39, !P1 ;  /* 0x000000392000780c */ /* 0x000fda0004f61670 */
[----:B0-----:R-:W0:Y:S02]  /*18500*/  @!P3 LDC.64 R8, c[0x0][0x5c0] ;  /* 0x00017000ff08bb82 */ /* 0x001e240000000a00 */
[----:B0-----:R-:W-:Y:S01]  /*18510*/  @!P3 IADD3 R50, P5, P6, R24, R8, R3 ;  /* 0x000000081832b210 */ /* 0x001fe20007ebe003 */
[----:B--2---:R-:W-:Y:S02]  /*18520*/  FMUL R8, R227, UR20 ;  /* 0x00000014e3087c20 */ /* 0x004fe40008400000 */
[----:B------:R-:W2:Y:S01]  /*18530*/  LDL.LU R227, [R1+0xb8] ;  /* 0x0000b80001e37983 */ /* 0x000ea20000300800 */
[----:B------:R-:W-:Y:S02]  /*18540*/  @!P2 IMAD.X R11, R13, 0x1, R11, P4 ;  /* 0x000000010d0ba824 */ /* 0x000fe400020e060b */
[----:B------:R-:W-:-:S05]  /*18550*/  F2FP.SATFINITE.E4M3.F32.PACK_AB_MERGE_C R8, RZ, R8, RZ ;  /* 0x00000008ff08723e */ /* 0x000fca00048070ff */
[----:B------:R0:W-:Y:S01]  /*18560*/  @!P2 STG.E.U8 desc[UR14][R10.64+0x8], R8 ;  /* 0x000008080a00a986 */ /* 0x0001e2000c10110e */
[----:B------:R-:W-:Y:S02]  /*18570*/  ISETP.LT.OR P2, PT, R32, 0xa, !P0 ;  /* 0x0000000a2000780c */ /* 0x000fe40004741670 */
[----:B------:R-:W-:Y:S02]  /*18580*/  @!P3 IADD3.X R51, R34, R9, R4, P5, P6 ;  /* 0x000000092233b210 */ /* 0x000fe40002fec404 */
[----:B------:R-:W-:-:S09]  /*18590*/  LOP3.LUT P6, RZ, R25, 0x200000, RZ, 0xc0, !PT ;  /* 0x0020000019ff7812 */ /* 0x000fd200078cc0ff */
[----:B0-----:R-:W0:Y:S01]  /*185a0*/  @!P2 LDC.64 R8, c[0x0][0x5c0] ;  /* 0x00017000ff08ab82 */ /* 0x001e220000000a00 */
[----:B------:R-:W-:-:S04]  /*185b0*/  LOP3.LUT R26, R26, 0xfffffffb, RZ, 0xc0, !PT ;  /* 0xfffffffb1a1a7812 */ /* 0x000fc800078ec0ff */
[----:B------:R-:W-:Y:S02]  /*185c0*/  @P6 LOP3.LUT R26, R26, 0x4, RZ, 0xfc, !PT ;  /* 0x000000041a1a6812 */ /* 0x000fe400078efcff */
[----:B------:R-:W-:Y:S02]  /*185d0*/  ISETP.LT.OR P6, PT, R32, 0x3a, !P1 ;  /* 0x0000003a2000780c */ /* 0x000fe40004fc1670 */
[----:B------:R-:W-:-:S04]  /*185e0*/  @!P2 IADD3 R10, P4, P5, R5, R24, R2 ;  /* 0x00000018050aa210 */ /* 0x000fc80007d9e002 */
[----:B------:R-:W-:Y:S02]  /*185f0*/  @!P2 IADD3.X R11, R7, R34, R6, P4, P5 ;  /* 0x00000022070ba210 */ /* 0x000fe400027ea406 */
[----:B0-----:R-:W-:-:S05]  /*18600*/  @!P2 IADD3 R10, P4, R10, R8, RZ ;  /* 0x000000080a0aa210 */ /* 0x001fca0007f9e0ff */
[----:B------:R-:W-:Y:S02]  /*18610*/  @!P2 IMAD.X R11, R11, 0x1, R9, P4 ;  /* 0x000000010b0ba824 */ /* 0x000fe400020e0609 */
[----:B------:R-:W0:Y:S02]  /*18620*/  @!P6 LDC.64 R8, c[0x0][0x5c0] ;  /* 0x00017000ff08eb82 */ /* 0x000e240000000a00 */
[----:B0-----:R-:W-:-:S04]  /*18630*/  @!P6 IADD3 R48, P4, P5, R24, R8, R3 ;  /* 0x000000081830e210 */ /* 0x001fc80007d9e003 */
[----:B------:R-:W-:Y:S02]  /*18640*/  @!P6 IADD3.X R49, R34, R9, R4, P4, P5 ;  /* 0x000000092231e210 */ /* 0x000fe400027ea404 */
[----:B------:R-:W-:Y:S02]  /*18650*/  ISETP.LT.OR P5, PT, R32, 0x41, !P1 ;  /* 0x000000412000780c */ /* 0x000fe40004fa1670 */
[----:B------:R-:W-:-:S04]  /*18660*/  LOP3.LUT R12, R12, 0xfffdffff, RZ, 0xc0, !PT ;  /* 0xfffdffff0c0c7812 */ /* 0x000fc800078ec0ff */
[----:B------:R-:W-:-:S04]  /*18670*/  @P3 LOP3.LUT R12, R12, 0x20000, RZ, 0xfc, !PT ;  /* 0x000200000c0c3812 */ /* 0x000fc800078efcff */
[----:B------:R-:W-:-:S04]  /*18680*/  LOP3.LUT R12, R12, 0xfffeffff, RZ, 0xc0, !PT ;  /* 0xfffeffff0c0c7812 */ /* 0x000fc800078ec0ff */
[----:B------:R-:W-:-:S04]  /*18690*/  @P6 LOP3.LUT R12, R12, 0x10000, RZ, 0xfc, !PT ;  /* 0x000100000c0c6812 */ /* 0x000fc800078efcff */
[----:B------:R-:W-:Y:S02]  /*186a0*/  LOP3.LUT R12, R12, 0xffffbfff, RZ, 0xc0, !PT ;  /* 0xffffbfff0c0c7812 */ /* 0x000fe400078ec0ff */
[----:B------:R-:W-:Y:S02]  /*186b0*/  LOP3.LUT P6, RZ, R26, 0x4, RZ, 0xc0, !PT ;  /* 0x000000041aff7812 */ /* 0x000fe400078cc0ff */
[----:B------:R-:W-:Y:S01]  /*186c0*/  @P5 LOP3.LUT R12, R12, 0x4000, RZ, 0xfc, !PT ;  /* 0x000040000c0c5812 */ /* 0x000fe200078efcff */
[----:B---3--:R-:W-:Y:S02]  /*186d0*/  FMUL R8, R226, UR20 ;  /* 0x00000014e2087c20 */ /* 0x008fe40008400000 */
[----:B------:R-:W3:Y:S03]  /*186e0*/  LDL.LU R226, [R1+0xbc] ;  /* 0x0000bc0001e27983 */ /* 0x000ee60000300800 */
[----:B------:R-:W-:-:S05]  /*186f0*/  F2FP.SATFINITE.E4M3.F32.PACK_AB_MERGE_C R8, RZ, R8, RZ ;  /* 0x00000008ff08723e */ /* 0x000fca00048070ff */
[----:B------:R0:W-:Y:S02]  /*18700*/  @!P2 STG.E.U8 desc[UR14][R10.64+0x9], R8 ;  /* 0x000009080a00a986 */ /* 0x0001e4000c10110e */
[----:B0-----:R-:W0:Y:S02]  /*18710*/  @!P5 LDC.64 R8, c[0x0][0x5c0] ;  /* 0x00017000ff08db82 */ /* 0x001e240000000a00 */
        /* <DEDUP_REMOVED lines=11> */
[----:B------:R-:W-:Y:S02]  /*187d0*/  ISETP.LT.OR P2, PT, R32, 0x11, !P0 ;  /* 0x000000112000780c */ /* 0x000fe40004741670 */
[----:B------:R-:W-:Y:S01]  /*187e0*/  LOP3.LUT P3, RZ, R25, 0x100000, RZ, 0xc0, !PT ;  /* 0x0010000019ff7812 */ /* 0x000fe2000786c0ff */
[----:B------:R-:W4:Y:S01]  /*187f0*/  LDL.LU R225, [R1+0xc4] ;  /* 0x0000c40001e17983 */ /* 0x000f220000300800 */
[----:B------:R-:W-:-:S09]  /*18800*/  F2FP.SATFINITE.E4M3.F32.PACK_AB_MERGE_C R9, RZ, R9, RZ ;  /* 0x00000009ff09723e */ /* 0x000fd200048070ff */
[----:B------:R-:W0:Y:S02]  /*18810*/  @!P2 LDC.64 R10, c[0x0][0x5c0] ;  /* 0x00017000ff0aab82 */ /* 0x000e240000000a00 */
[----:B------:R1:W-:Y:S01]  /*18820*/  @!P3 STG.E.U8 desc[UR14][R30.64+0x11], R9 ;  /* 0x000011091e00b986 */ /* 0x0003e2000c10110e */
[----:B------:R-:W-:Y:S02]  /*18830*/  ISETP.LT.OR P3, PT, R32, 0x49, !P1 ;  /* 0x000000492000780c */ /* 0x000fe40004f61670 */
[----:B------:R-:W-:-:S04]  /*18840*/  LOP3.LUT R12, R12, 0xffffdfff, RZ, 0xc0, !PT ;  /* 0xffffdfff0c0c7812 */ /* 0x000fc800078ec0ff */
[----:B------:R-:W-:Y:S02]  /*18850*/  @P5 LOP3.LUT R12, R12, 0x2000, RZ, 0xfc, !PT ;  /* 0x000020000c0c5812 */ /* 0x000fe400078efcff */
[----:B------:R-:W-:-:S04]  /*18860*/  @!P2 IADD3 R8, P4, P5, R5, R24, R2 ;  /* 0x000000180508a210 */ /* 0x000fc80007d9e002 */
[----:B------:R-:W-:Y:S02]  /*18870*/  @!P2 IADD3.X R13, R7, R34, R6, P4, P5 ;  /* 0x00000022070da210 */ /* 0x000fe400027ea406 */
[----:B0-----:R-:W-:Y:S02]  /*18880*/  @!P2 IADD3 R10, P4, R8, R10, RZ ;  /* 0x0000000a080aa210 */ /* 0x001fe40007f9e0ff */
[----:B-1----:R-:W0:Y:S03]  /*18890*/  @!P3 LDC.64 R8, c[0x0][0x5c0] ;  /* 0x00017000ff08bb82 */ /* 0x002e260000000a00 */
[----:B------:R-:W-:Y:S01]  /*188a0*/  @!P2 IMAD.X R11, R13, 0x1, R11, P4 ;  /* 0x000000010d0ba824 */ /* 0x000fe200020e060b */
        /* <DEDUP_REMOVED lines=9> */
[----:B------:R0:W-:Y:S01]  /*18940*/  @!P2 STG.E.U8 desc[UR14][R10.64+0x10], R8 ;  /* 0x000010080a00a986 */ /* 0x0001e2000c10110e */
[----:B------:R-:W-:-:S13]  /*18950*/  ISETP.LT.OR P2, PT, R32, 0x12, !P0 ;  /* 0x000000122000780c */ /* 0x000fda0004741670 */
        /* <DEDUP_REMOVED lines=12> */
[----:B------:R0:W-:Y:S06]  /*18a20*/  @!P2 STG.E.U8 desc[UR14][R10.64+0x11], R8 ;  /* 0x000011080a00a986 */ /* 0x0001ec000c10110e */
[----:B0-----:R-:W0:Y:S01]  /*18a30*/  @!P5 LDC.64 R8, c[0x0][0x5c0] ;  /* 0x00017000ff08db82 */ /* 0x001e220000000a00 */
[----:B------:R-:W-:-:S04]  /*18a40*/  LOP3.LUT R12, R12, 0xffffefff, RZ, 0xc0, !PT ;  /* 0xffffefff0c0c7812 */ /* 0x000fc800078ec0ff */
[----:B------:R-:W-:-:S04]  /*18a50*/  @P3 LOP3.LUT R12, R12, 0x1000, RZ, 0xfc, !PT ;  /* 0x000010000c0c3812 */ /* 0x000fc800078efcff */
[----:B------:R-:W-:Y:S02]  /*18a60*/  LOP3.LUT R12, R12, 0xfffff7ff, RZ, 0xc0, !PT ;  /* 0xfffff7ff0c0c7812 */ /* 0x000fe400078ec0ff */
[----:B0-----:R-:W-:Y:S01]  /*18a70*/  @!P5 IADD3 R38, P2, P4, R24, R8, R3 ;  /* 0x000000081826d210 */ /* 0x001fe20007c5e003 */
[----:B----4-:R-:W-:Y:S02]  /*18a80*/  FMUL R8, R225, UR20 ;  /* 0x00000014e1087c20 */ /* 0x010fe40008400000 */
[----:B------:R-:W4:Y:S01]  /*18a90*/  LDL.LU R225, [R1+0xd0] ;  /* 0x0000d00001e17983 */ /* 0x000f220000300800 */
[----:B------:R-:W-:-:S04]  /*18aa0*/  @P6 LOP3.LUT R12, R12, 0x800, RZ, 0xfc, !PT ;  /* 0x000008000c0c6812 */ /* 0x000fc800078efcff */
[----:B------:R-:W-:Y:S02]  /*18ab0*/  LOP3.LUT R12, R12, 0xfffffbff, RZ, 0xc0, !PT ;  /* 0xfffffbff0c0c7812 */ /* 0x000fe400078ec0ff */
[----:B------:R-:W-:Y:S02]  /*18ac0*/  LOP3.LUT P6, RZ, R26, 0x2, RZ, 0xc0, !PT ;  /* 0x000000021aff7812 */ /* 0x000fe400078cc0ff */
[----:B------:R-:W-:Y:S02]  /*18ad0*/  @P5 LOP3.LUT R12, R12, 0x400, RZ, 0xfc, !PT ;  /* 0x000004000c0c5812 */ /* 0x000fe400078efcff */
[----:B------:R-:W-:Y:S02]  /*18ae0*/  @!P5 IADD3.X R39, R34, R9, R4, P2, P4 ;  /* 0x000000092227d210 */ /* 0x000fe400017e8404 */
[----:B------:R-:W-:Y:S02]  /*18af0*/  ISETP.LT.OR P5, PT, R32, 0x52, !P1 ;  /* 0x000000522000780c */ /* 0x000fe40004fa1670 */
[----:B------:R-:W-:-:S05]  /*18b00*/  F2FP.SATFINITE.E4M3.F32.PACK_AB_MERGE_C R8, RZ, R8, RZ ;  /* 0x00000008ff08723e */ /* 0x000fca00048070ff */
[----:B------:R0:W-:Y:S06]  /*18b10*/  @!P6 STG.E.U8 desc[UR14][R118.64+0x18], R8 ;  /* 0x000018087600e986 */ /* 0x0001ec000c10110e */
[----:B0-----:R-:W0:Y:S01]  /*18b20*/  @!P5 LDC.64 R8, c[0x0][0x5c0] ;  /* 0x00017000ff08db82 */ /* 0x001e220000000a00 */
[----:B------:R-:W-:Y:S02]  /*18b30*/  LOP3.LUT P3, RZ, R25, 0x400000, RZ, 0xc0, !PT ;  /* 0x0040000019ff7812 */ /* 0x000fe4000786c0ff */
[----:B0-----:R-:W-:-:S04]  /*18b40*/  @!P5 IADD3 R36, P2, P4, R24, R8, R3 ;  /* 0x000000081824d210 */ /* 0x001fc80007c5e003 */
[----:B------:R-:W-:Y:S02]  /*18b50*/  @!P5 IADD3.X R37, R34, R9, R4, P2, P4 ;  /* 0x000000092225d210 */ /* 0x000fe400017e8404 */
[----:B------:R-:W-:-:S13]  /*18b60*/  ISETP.LT.OR P2, PT, R32, 0x19, !P0 ;  /* 0x000000192000780c */ /* 0x000fda0004741670 */
        /* <DEDUP_REMOVED lines=8> */
[----:B------:R-:W-:-:S05]  /*18bf0*/  F2FP.SATFINITE.E4M3.F32.PACK_AB_MERGE_C R9, RZ, R9, RZ ;  /* 0x00000009ff09723e */ /* 0x000fca00048070ff */
        /* <DEDUP_REMOVED lines=21> */
[----:B0-----:R-:W-:Y:S01]  /*18d50*/  @!P6 IADD3 R28, P4, P5, R24, R8, R3 ;  /* 0x00000008181ce210 */ /* 0x001fe20007d9e003 */
[----:B----4-:R-:W-:Y:S02]  /*18d60*/  FMUL R8, R225, UR20 ;  /* 0x00000014e1087c20 */ /* 0x010fe40008400000 */
[----:B------:R-:W4:Y:S01]  /*18d70*/  LDL.LU R225, [R1+0xdc] ;  /* 0x0000dc0001e17983 */ /* 0x000f220000300800 */
        /* <DEDUP_REMOVED lines=9> */
[----:B------:R-:W-:-:S04]  /*18e10*/  LOP3.LUT R12, R12, 0xffffffbf, RZ, 0xc0, !PT ;  /* 0xffffffbf0c0c7812 */ /* 0x000fc800078ec0ff */
[----:B------:R-:W-:Y:S02]  /*18e20*/  @P5 LOP3.LUT R12, R12, 0x40, RZ, 0xfc, !PT ;  /* 0x000000400c0c5812 */ /* 0x000fe400078efcff */
[----:B0-----:R-:W-:-:S04]  /*18e30*/  @!P5 IADD3 R22, P2, P4, R24, R8, R3 ;  /* 0x000000081816d210 */ /* 0x001fc80007c5e003 */
[----:B------:R-:W-:Y:S02]  /*18e40*/  @!P5 IADD3.X R23, R34, R9, R4, P2, P4 ;  /* 0x000000092217d210 */ /* 0x000fe400017e8404 */
[----:B------:R-:W-:Y:S01]  /*18e50*/  ISETP.LT.OR P5, PT, R32, 0x62, !P1 ;  /* 0x000000622000780c */ /* 0x000fe20004fa1670 */
[----:B---3--:R-:W-:Y:S02]  /*18e60*/  FMUL R9, R226, UR20 ;  /* 0x00000014e2097c20 */ /* 0x008fe40008400000 */
[----:B------:R-:W3:Y:S03]  /*18e70*/  LDL.LU R226, [R1+0xe0] ;  /* 0x0000e00001e27983 */ /* 0x000ee60000300800 */
[----:B------:R-:W-:-:S07]  /*18e80*/  F2FP.SATFINITE.E4M3.F32.PACK_AB_MERGE_C R15, RZ, R9, RZ ;  /* 0x00000009ff0f723e */ /* 0x000fce00048070ff */
[----:B------:R-:W0:Y:S02]  /*18e90*/  @!P5 LDC.64 R8, c[0x0][0x5c0] ;  /* 0x00017000ff08db82 */ /* 0x000e240000000a00 */
[----:B0-----:R-:W-:-:S04]  /*18ea0*/  @!P5 IADD3 R20, P2, P4, R24, R8, R3 ;  /* 0x000000081814d210 */ /* 0x001fc80007c5e003 */
[----:B------:R-:W-:Y:S01]  /*18eb0*/  @!P5 IADD3.X R21, R34, R9, R4, P2, P4 ;  /* 0x000000092215d210 */ /* 0x000fe200017e8404 */
[----:B--2---:R-:W-:Y:S02]  /*18ec0*/  FMUL R9, R227, UR20 ;  /* 0x00000014e3097c20 */ /* 0x004fe40008400000 */
[----:B------:R-:W2:Y:S01]  /*18ed0*/  LDL.LU R227, [R1+0xe4] ;  /* 0x0000e40001e37983 */ /* 0x000ea20000300800 */
[----:B------:R-:W-:Y:S02]  /*18ee0*/  ISETP.LT.OR P2, PT, R32, 0x21, !P0 ;  /* 0x000000212000780c */ /* 0x000fe40004741670 */
[----:B------:R-:W-:Y:S02]  /*18ef0*/  LOP3.LUT P6, RZ, R26, 0x1, RZ, 0xc0, !PT ;  /* 0x000000011aff7812 */ /* 0x000fe400078cc0ff */
[----:B------:R-:W-:Y:S02]  /*18f00*/  LOP3.LUT P3, RZ, R25, 0x400, RZ, 0xc0, !PT ;  /* 0x0000040019ff7812 */ /* 0x000fe4000786c0ff */
[----:B------:R-:W-:-:S07]  /*18f10*/  F2FP.SATFINITE.E4M3.F32.PACK_AB_MERGE_C R9, RZ, R9, RZ ;  /* 0x00000009ff09723e */ /* 0x000fce00048070ff */
[----:B------:R-:W0:Y:S02]  /*18f20*/  @!P2 LDC.64 R10, c[0x0][0x5c0] ;  /* 0x00017000ff0aab82 */ /* 0x000e240000000a00 */
[----:B------:R-:W-:Y:S01]  /*18f30*/  @!P6 STG.E.U8 desc[UR14][R130.64+0x20], R15 ;  /* 0x0000200f8200e986 */ /* 0x000fe2000c10110e */
[----:B------:R-:W-:-:S03]  /*18f40*/  LOP3.LUT R12, R12, 0xffffffdf, RZ, 0xc0, !PT ;  /* 0xffffffdf0c0c7812 */ /* 0x000fc600078ec0ff */
[----:B------:R1:W-:Y:S01]  /*18f50*/  @!P3 STG.E.U8 desc[UR14][R124.64+0x21], R9 ;  /* 0x000021097c00b986 */ /* 0x0003e2000c10110e */
[----:B------:R-:W-:Y:S02]  /*18f60*/  ISETP.LT.OR P3, PT, R32, 0x69, !P1 ;  /* 0x000000692000780c */ /* 0x000fe40004f61670 */
[----:B------:R-:W-:Y:S02]  /*18f70*/  @P5 LOP3.LUT R12, R12, 0x20, RZ, 0xfc, !PT ;  /* 0x000000200c0c5812 */ /* 0x000fe400078efcff */
[----:B------:R-:W-:-:S04]  /*18f80*/  @!P2 IADD3 R8, P4, P5, R5, R24, R2 ;  /* 0x000000180508a210 */ /* 0x000fc80007d9e002 */
[----:B------:R-:W-:Y:S02]  /*18f90*/  @!P2 IADD3.X R13, R7, R34, R6, P4, P5 ;  /* 0x00000022070da210 */ /* 0x000fe400027ea406 */
[----:B0-----:R-:W-:-:S03]  /*18fa0*/  @!P2 IADD3 R10, P4, R8, R10, RZ ;  /* 0x0000000a080aa210 */ /* 0x001fc60007f9e0ff */
[----:B-1----:R-:W0:Y:S02]  /*18fb0*/  @!P3 LDC.64 R8, c[0x0][0x5c0] ;  /* 0x00017000ff08bb82 */ /* 0x002e240000000a00 */
[----:B------:R-:W-:Y:S01]  /*18fc0*/  @!P2 IMAD.X R11, R13, 0x1, R11, P4 ;  /* 0x000000010d0ba824 */ /* 0x000fe200020e060b */
[----:B0-----:R-:W-:Y:S01]  /*18fd0*/  @!P3 IADD3 R18, P5, P6, R24, R8, R3 ;  /* 0x000000081812b210 */ /* 0x001fe20007ebe003 */
[----:B----4-:R-:W-:-:S03]  /*18fe0*/  FMUL R8, R225, UR20 ;  /* 0x00000014e1087c20 */ /* 0x010fc60008400000 */
[----:B------:R-:W-:Y:S01]  /*18ff0*/  @!P3 IADD3.X R19, R34, R9, R4, P5, P6 ;  /* 0x000000092213b210 */ /* 0x000fe20002fec404 */
[----:B------:R-:W4:Y:S01]  /*19000*/  LDL.LU R225, [R1+0xe8] ;  /* 0x0000e80001e17983 */ /* 0x000f220000300800 */
[----:B------:R-:W-:-:S05]  /*19010*/  F2FP.SATFINITE.E4M3.F32.PACK_AB_MERGE_C R13, RZ, R8, RZ ;  /* 0x00000008ff0d723e */ /* 0x000fca00048070ff */
[----:B------:R0:W-:Y:S01]  /*19020*/  @!P2 STG.E.U8 desc[UR14][R10.64+0x20], R13 ;  /* 0x0000200d0a00a986 */ /* 0x0001e2000c10110e */
[----:B------:R-:W-:-:S13]  /*19030*/  ISETP.LT.OR P2, PT, R32, 0x22, !P0 ;  /* 0x000000222000780c */ /* 0x000fda0004741670 */
[----:B------:R-:W1:Y:S01]  /*19040*/  @!P2 LDC.64 R8, c[0x0][0x5c0] ;  /* 0x00017000ff08ab82 */ /* 0x000e620000000a00 */
[----:B------:R-:W-:Y:S02]  /*19050*/  ISETP.LT.OR P3, PT, R32, 0x6a, !P1 ;  /* 0x0000006a2000780c */ /* 0x000fe40004f61670 */
[----:B0-----:R-:W-:-:S04]  /*19060*/  @!P2 IADD3 R10, P4, P5, R5, R24, R2 ;  /* 0x00000018050aa210 */ /* 0x001fc80007d9e002 */
[----:B------:R-:W-:Y:S02]  /*19070*/  @!P2 IADD3.X R11, R7, R34, R6, P4, P5 ;  /* 0x00000022070ba210 */ /* 0x000fe400027ea406 */
[----:B-1----:R-:W-:-:S05]  /*19080*/  @!P2 IADD3 R10, P4, R10, R8, RZ ;  /* 0x000000080a0aa210 */ /* 0x002fca0007f9e0ff */
[----:B------:R-:W-:Y:S02]  /*19090*/  @!P2 IMAD.X R11, R11, 0x1, R9, P4 ;  /* 0x000000010b0ba824 */ /* 0x000fe400020e0609 */
[----:B------:R-:W0:Y:S02]  /*190a0*/  @!P3 LDC.64 R8, c[0x0][0x5c0] ;  /* 0x00017000ff08bb82 */ /* 0x000e240000000a00 */
[----:B0-----:R-:W-:-:S04]  /*190b0*/  @!P3 IADD3 R16, P4, P5, R24, R8, R3 ;  /* 0x000000081810b210 */ /* 0x001fc80007d9e003 */
[----:B------:R-:W-:Y:S02]  /*190c0*/  @!P3 IADD3.X R17, R34, R9, R4, P4, P5 ;  /* 0x000000092211b210 */ /* 0x000fe400027ea404 */
[----:B------:R-:W-:Y:S01]  /*190d0*/  ISETP.LT.OR P5, PT, R32, 0x71, !P1 ;  /* 0x000000712000780c */ /* 0x000fe20004fa1670 */
[----:B---3--:R-:W-:Y:S02]  /*190e0*/  FMUL R8, R226, UR20 ;  /* 0x00000014e2087c20 */ /* 0x008fe40008400000 */
[----:B------:R-:W3:Y:S03]  /*190f0*/  LDL.LU R226, [R1+0xec] ;  /* 0x0000ec0001e27983 */ /* 0x000ee60000300800 */
[----:B------:R-:W-:-:S05]  /*19100*/  F2FP.SATFINITE.E4M3.F32.PACK_AB_MERGE_C R8, RZ, R8, RZ ;  /* 0x00000008ff08723e */ /* 0x000fca00048070ff */
[----:B------:R0:W-:Y:S02]  /*19110*/  @!P2 STG.E.U8 desc[UR14][R10.64+0x21], R8 ;  /* 0x000021080a00a986 */ /* 0x0001e4000c10110e */
[----:B0-----:R-:W0:Y:S02]  /*19120*/  @!P5 LDC.64 R8, c[0x0][0x5c0] ;  /* 0x00017000ff08db82 */ /* 0x001e240000000a00 */
[----:B0-----:R-:W-:-:S04]  /*19130*/  @!P5 IADD3 R14, P2, P4, R24, R8, R3 ;  /* 0x00000008180ed210 */ /* 0x001fc80007c5e003 */
[----:B------:R-:W-:Y:S01]  /*19140*/  @!P5 IADD3.X R15, R34, R9, R4, P2, P4 ;  /* 0x00000009220fd210 */ /* 0x000fe200017e8404 */
[----:B--2---:R-:W-:Y:S02]  /*19150*/  FMUL R9, R227, UR20 ;  /* 0x00000014e3097c20 */ /* 0x004fe40008400000 */
[----:B------:R-:W2:Y:S01]  /*19160*/  LDL.LU R227, [R1+0xf0] ;  /* 0x0000f00001e37983 */ /* 0x000ea20000300800 */
[----:B------:R-:W-:Y:S02]  /*19170*/  ISETP.LT.OR P5, PT, R32, 0x72, !P1 ;  /* 0x000000722000780c */ /* 0x000fe40004fa1670 */
[----:B------:R-:W-:-:S11]  /*19180*/  F2FP.SATFINITE.E4M3.F32.PACK_AB_MERGE_C R27, RZ, R9, RZ ;  /* 0x00000009ff1b723e */ /* 0x000fd600048070ff */
[----:B------:R-:W0:Y:S01]  /*19190*/  @!P5 LDC.64 R8, c[0x0][0x5c0] ;  /* 0x00017000ff08db82 */ /* 0x000e220000000a00 */
[----:B------:R-:W-:Y:S02]  /*191a0*/  LOP3.LUT P6, RZ, R25, 0x1, RZ, 0xc0, !PT ;  /* 0x0000000119ff7812 */ /* 0x000fe400078cc0ff */
[----:B------:R-:W-:Y:S02]  /*191b0*/  LOP3.LUT P3, RZ, R0, 0x80000000, RZ, 0xc0, !PT ;  /* 0x8000000000ff7812 */ /* 0x000fe4000786c0ff */
[----:B0-----:R-:W-:-:S04]  /*191c0*/  @!P5 IADD3 R10, P2, P4, R24, R8, R3 ;  /* 0x00000008180ad210 */ /* 0x001fc80007c5e003 */
[----:B------:R-:W-:Y:S02]  /*191d0*/  @!P5 IADD3.X R11, R34, R9, R4, P2, P4 ;  /* 0x00000009220bd210 */ /* 0x000fe400017e8404 */
[----:B------:R-:W-:-:S03]  /*191e0*/  ISETP.LT.OR P2, PT, R32, 0x29, !P0 ;  /* 0x000000292000780c */ /* 0x000fc60004741670 */
[----:B------:R-:W-:Y:S01]  /*191f0*/  @!P6 STG.E.U8 desc[UR14][R134.64+0x28], R27 ;  /* 0x0000281b8600e986 */ /* 0x000fe2000c10110e */
[----:B----4-:R-:W-:-:S09]  /*19200*/  FMUL R8, R225, UR20 ;  /* 0x00000014e1087c20 */ /* 0x010fd20008400000 */
[----:B------:R-:W-:Y:S01]  /*19210*/  @!P2 IADD3 R13, P4, P5, R5, R24, R2 ;  /* 0x00000018050da210 */ /* 0x000fe20007d9e002 */
[----:B------:R-:W4:Y:S01]  /*19220*/  LDL.LU R225, [R1+0xf4] ;  /* 0x0000f40001e17983 */ /* 0x000f220000300800 */
[----:B------:R-:W-:-:S05]  /*19230*/  F2FP.SATFINITE.E4M3.F32.PACK_AB_MERGE_C R8, RZ, R8, RZ ;  /* 0x00000008ff08723e */ /* 0x000fca00048070ff */
[----:B------:R0:W-:Y:S02]  /*19240*/  @!P3 STG.E.U8 desc[UR14][R136.64+0x29], R8 ;  /* 0x000029088800b986 */ /* 0x0001e4000c10110e */
[----:B0-----:R-:W0:Y:S01]  /*19250*/  @!P2 LDC.64 R8, c[0x0][0x5c0] ;  /* 0x00017000ff08ab82 */ /* 0x001e220000000a00 */
[----:B------:R-:W-:Y:S02]  /*19260*/  @!P2 IADD3.X R26, R7, R34, R6, P4, P5 ;  /* 0x00000022071aa210 */ /* 0x000fe400027ea406 */
[----:B0-----:R-:W-:-:S05]  /*19270*/  @!P2 IADD3 R8, P4, R13, R8, RZ ;  /* 0x000000080d08a210 */ /* 0x001fca0007f9e0ff */
[----:B------:R-:W-:Y:S02]  /*19280*/  @!P2 IMAD.X R9, R26, 0x1, R9, P4 ;  /* 0x000000011a09a824 */ /* 0x000fe400020e0609 */
[----:B---3--:R-:W-:Y:S02]  /*19290*/  FMUL R26, R226, UR20 ;  /* 0x00000014e21a7c20 */ /* 0x008fe40008400000 */
[----:B------:R-:W3:Y:S03]  /*192a0*/  LDL.LU R226, [R1+0xf8] ;  /* 0x0000f80001e27983 */ /* 0x000ee60000300800 */
[----:B------:R-:W-:Y:S01]  /*192b0*/  F2FP.SATFINITE.E4M3.F32.PACK_AB_MERGE_C R97, RZ, R26, RZ ;  /* 0x0000001aff61723e */ /* 0x000fe200048070ff */
[----:B--2---:R-:W-:Y:S02]  /*192c0*/  FMUL R26, R227, UR20 ;  /* 0x00000014e31a7c20 */ /* 0x004fe40008400000 */
[----:B------:R-:W2:Y:S01]  /*192d0*/  LDL.LU R227, [R1+0xfc] ;  /* 0x0000fc0001e37983 */ /* 0x000ea20000300800 */
[----:B------:R-:W-:-:S03]  /*192e0*/  ISETP.LT.OR P3, PT, R32, 0x2a, !P0 ;  /* 0x0000002a2000780c */ /* 0x000fc60004761670 */
[----:B------:R0:W-:Y:S01]  /*192f0*/  @!P2 STG.E.U8 desc[UR14][R8.64+0x28], R97 ;  /* 0x000028610800a986 */ /* 0x0001e2000c10110e */
[----:B------:R-:W-:-:S09]  /*19300*/  ISETP.LT.OR P2, PT, R32, 0x31, !P0 ;  /* 0x000000312000780c */ /* 0x000fd20004741670 */
[----:B0-----:R-:W0:Y:S01]  /*19310*/  @!P3 LDC.64 R8, c[0x0][0x5c0] ;  /* 0x00017000ff08bb82 */ /* 0x001e220000000a00 */
[----:B------:R-:W-:-:S04]  /*19320*/  @!P3 IADD3 R27, P5, P6, R5, R24, R2 ;  /* 0x00000018051bb210 */ /* 0x000fc80007ebe002 */
[----:B------:R-:W-:Y:S02]  /*19330*/  @!P3 IADD3.X R13, R7, R34, R6, P5, P6 ;  /* 0x00000022070db210 */ /* 0x000fe40002fec406 */
[----:B------:R-:W-:Y:S02]  /*19340*/  ISETP.LT.OR P6, PT, R32, 0x32, !P0 ;  /* 0x000000322000780c */ /* 0x000fe400047c1670 */
[----:B------:R-:W-:-:S04]  /*19350*/  @!P2 IADD3 R95, P4, P5, R5, R24, R2 ;  /* 0x00000018055fa210 */ /* 0x000fc80007d9e002 */
[----:B------:R-:W-:Y:S02]  /*19360*/  @!P2 IADD3.X R35, R7, R34, R6, P4, P5 ;  /* 0x000000220723a210 */ /* 0x000fe400027ea406 */
[----:B0-----:R-:W-:-:S05]  /*19370*/  @!P3 IADD3 R8, P4, R27, R8, RZ ;  /* 0x000000081b08b210 */ /* 0x001fca0007f9e0ff */
[----:B------:R-:W-:Y:S01]  /*19380*/  @!P3 IMAD.X R9, R13, 0x1, R9, P4 ;  /* 0x000000010d09b824 */ /* 0x000fe200020e0609 */
[----:B------:R-:W-:-:S04]  /*19390*/  @!P6 IADD3 R27, P4, P5, R5, R24, R2 ;  /* 0x00000018051be210 */ /* 0x000fc80007d9e002 */
[----:B------:R-:W-:Y:S02]  /*193a0*/  @!P6 IADD3.X R13, R7, R34, R6, P4, P5 ;  /* 0x00000022070de210 */ /* 0x000fe400027ea406 */
[----:B------:R-:W-:Y:S02]  /*193b0*/  ISETP.LT.OR P5, PT, R32, 0x39, !P0 ;  /* 0x000000392000780c */ /* 0x000fe400047a1670 */
[----:B------:R-:W-:Y:S02]  /*193c0*/  F2FP.SATFINITE.E4M3.F32.PACK_AB_MERGE_C R26, RZ, R26, RZ ;  /* 0x0000001aff1a723e */ /* 0x000fe400048070ff */
[----:B------:R-:W-:-:S03]  /*193d0*/  LOP3.LUT R0, R0, 0xffffbfff, RZ, 0xc0, !PT ;  /* 0xffffbfff00007812 */ /* 0x000fc600078ec0ff */
[----:B------:R0:W-:Y:S01]  /*193e0*/  @!P3 STG.E.U8 desc[UR14][R8.64+0x29], R26 ;  /* 0x0000291a0800b986 */ /* 0x0001e2000c10110e */
[----:B------:R-:W-:Y:S02]  /*193f0*/  @P1 LOP3.LUT R0, R0, 0x4000, RZ, 0xfc, !PT ;  /* 0x0000400000001812 */ /* 0x000fe400078efcff */
[----:B------:R-:W-:-:S03]  /*19400*/  LOP3.LUT P1, RZ, R25, 0x2000000, RZ, 0xc0, !PT ;  /* 0x0200000019ff7812 */ /* 0x000fc6000782c0ff */
[----:B0-----:R-:W-:-:S04]  /*19410*/  @!P5 IADD3 R26, P3, P4, R5, R24, R2 ;  /* 0x00000018051ad210 */ /* 0x001fc80007c7e002 */
[----:B------:R-:W-:Y:S02]  /*19420*/  @!P5 IADD3.X R94, R7, R34, R6, P3, P4 ;  /* 0x00000022075ed210 */ /* 0x000fe40001fe8406 */
[----:B------:R-:W-:Y:S01]  /*19430*/  LOP3.LUT P4, RZ, R25, 0x1000000, RZ, 0xc0, !PT ;  /* 0x0100000019ff7812 */ /* 0x000fe2000788c0ff */
[----:B----4-:R-:W-:-:S05]  /*19440*/  FMUL R96, R225, UR20 ;  /* 0x00000014e1607c20 */ /* 0x010fca0008400000 */
[----:B------:R-:W-:-:S07]  /*19450*/  F2FP.SATFINITE.E4M3.F32.PACK_AB_MERGE_C R101, RZ, R96, RZ ;  /* 0x00000060ff65723e */ /* 0x000fce00048070ff */
[----:B------:R-:W-:Y:S01]  /*19460*/  @!P4 STG.E.U8 desc[UR14][R138.64+0x30], R101 ;  /* 0x000030658a00c986 */ /* 0x000fe2000c10110e */
[----:B---3--:R-:W-:-:S03]  /*19470*/  FMUL R8, R226, UR20 ;  /* 0x00000014e2087c20 */ /* 0x008fc60008400000 */
[----:B------:R-:W3:Y:S02]  /*19480*/  LDL.LU R226, [R1+0x100] ;  /* 0x0001000001e27983 */ /* 0x000ee40000300800 */
[----:B------:R-:W-:Y:S02]  /*19490*/  F2FP.SATFINITE.E4M3.F32.PACK_AB_MERGE_C R8, RZ, R8, RZ ;  /* 0x00000008ff08723e */ /* 0x000fe400048070ff */
[----:B------:R-:W4:Y:S04]  /*194a0*/  LDL.LU R225, [R1+0x104] ;  /* 0x0001040001e17983 */ /* 0x000f280000300800 */
[----:B------:R0:W-:Y:S02]  /*194b0*/  @!P1 STG.E.U8 desc[UR14][R128.64+0x31], R8 ;  /* 0x0000310880009986 */ /* 0x0001e4000c10110e */
[----:B0-----:R-:W0:Y:S02]  /*194c0*/  @!P2 LDC.64 R8, c[0x0][0x5c0] ;  /* 0x00017000ff08ab82 */ /* 0x001e240000000a00 */
[----:B0-----:R-:W-:-:S05]  /*194d0*/  @!P2 IADD3 R8, P1, R95, R8, RZ ;  /* 0x000000085f08a210 */ /* 0x001fca0007f3e0ff */
[----:B------:R-:W-:Y:S02]  /*194e0*/  @!P2 IMAD.X R9, R35, 0x1, R9, P1 ;  /* 0x000000012309a824 */ /* 0x000fe400008e0609 */
[----:B--2---:R-:W-:Y:S02]  /*194f0*/  FMUL R35, R227, UR20 ;  /* 0x00000014e3237c20 */ /* 0x004fe40008400000 */
[----:B------:R-:W2:Y:S01]  /*19500*/  LDL.LU R227, [R1+0x108] ;  /* 0x0001080001e37983 */ /* 0x000ea20000300800 */
[----:B------:R-:W-:-:S04]  /*19510*/  LOP3.LUT R0, R0, 0xbfffffff, RZ, 0xc0, !PT ;  /* 0xbfffffff00007812 */ /* 0x000fc800078ec0ff */
[----:B------:R-:W-:Y:S02]  /*19520*/  @P5 LOP3.LUT R0, R0, 0x40000000, RZ, 0xfc, !PT ;  /* 0x4000000000005812 */ /* 0x000fe400078efcff */
[----:B------:R-:W-:-:S13]  /*19530*/  ISETP.LT.OR P5, PT, R32, 0x3a, !P0 ;  /* 0x0000003a2000780c */ /* 0x000fda00047a1670 */
[----:B------:R-:W-:-:S04]  /*19540*/  @!P5 IADD3 R96, P3, P4, R5, R24, R2 ;  /* 0x000000180560d210 */ /* 0x000fc80007c7e002 */
[----:B------:R-:W-:Y:S02]  /*19550*/  @!P5 IADD3.X R97, R7, R34, R6, P3, P4 ;  /* 0x000000220761d210 */ /* 0x000fe40001fe8406 */
[----:B------:R-:W-:Y:S02]  /*19560*/  ISETP.LT.OR P5, PT, R32, 0x41, !P0 ;  /* 0x000000412000780c */ /* 0x000fe400047a1670 */
[----:B------:R-:W-:-:S11]  /*19570*/  F2FP.SATFINITE.E4M3.F32.PACK_AB_MERGE_C R125, RZ, R35, RZ ;  /* 0x00000023ff7d723e */ /* 0x000fd600048070ff */
[----:B------:R-:W-:-:S04]  /*19580*/  @!P5 IADD3 R109, P3, P4, R5, R24, R2 ;  /* 0x00000018056dd210 */ /* 0x000fc80007c7e002 */
[----:B------:R-:W-:Y:S02]  /*19590*/  @!P5 IADD3.X R121, R7, R34, R6, P3, P4 ;  /* 0x000000220779d210 */ /* 0x000fe40001fe8406 */
[----:B------:R-:W-:Y:S01]  /*195a0*/  ISETP.LT.OR P4, PT, R32, 0x42, !P0 ;  /* 0x000000422000780c */ /* 0x000fe20004781670 */
[----:B------:R0:W-:Y:S02]  /*195b0*/  @!P2 STG.E.U8 desc[UR14][R8.64+0x30], R125 ;  /* 0x0000307d0800a986 */ /* 0x0001e4000c10110e */
[----:B0-----:R-:W0:Y:S10]  /*195c0*/  @!P6 LDC.64 R8, c[0x0][0x5c0] ;  /* 0x00017000ff08eb82 */ /* 0x001e340000000a00 */
[----:B------:R-:W-:-:S04]  /*195d0*/  @!P4 IADD3 R95, P5, P3, R5, R24, R2 ;  /* 0x00000018055fc210 */ /* 0x000fc80007bbe002 */
[----:B------:R-:W-:Y:S02]  /*195e0*/  @!P4 IADD3.X R119, R7, R34, R6, P5, P3 ;  /* 0x000000220777c210 */ /* 0x000fe40002fe6406 */
[----:B------:R-:W-:-:S13]  /*195f0*/  ISETP.LT.OR P3, PT, R32, 0x49, !P0 ;  /* 0x000000492000780c */ /* 0x000fda0004761670 */
[----:B------:R-:W-:-:S04]  /*19600*/  @!P3 IADD3 R35, P5, P2, R5, R24, R2 ;  /* 0x000000180523b210 */ /* 0x000fc80007abe002 */
[----:B------:R-:W-:Y:S02]  /*19610*/  @!P3 IADD3.X R108, R7, R34, R6, P5, P2 ;  /* 0x00000022076cb210 */ /* 0x000fe40002fe4406 */
[----:B0-----:R-:W-:-:S05]  /*19620*/  @!P6 IADD3 R8, P2, R27, R8, RZ ;  /* 0x000000081b08e210 */ /* 0x001fca0007f5e0ff */
[----:B------:R-:W-:Y:S02]  /*19630*/  @!P6 IMAD.X R9, R13, 0x1, R9, P2 ;  /* 0x000000010d09e824 */ /* 0x000fe400010e0609 */
[----:B---3--:R-:W-:Y:S02]  /*19640*/  FMUL R27, R226, UR20 ;  /* 0x00000014e21b7c20 */ /* 0x008fe40008400000 */
[----:B------:R-:W3:Y:S03]  /*19650*/  LDL.LU R226, [R1+0x10c] ;  /* 0x00010c0001e27983 */ /* 0x000ee60000300800 */
[----:B------:R-:W-:-:S05]  /*19660*/  F2FP.SATFINITE.E4M3.F32.PACK_AB_MERGE_C R27, RZ, R27, RZ ;  /* 0x0000001bff1b723e */ /* 0x000fca00048070ff */
[----:B------:R2:W-:Y:S02]  /*19670*/  @!P6 STG.E.U8 desc[UR14][R8.64+0x31], R27 ;  /* 0x0000311b0800e986 */ /* 0x0005e4000c10110e */
[----:B--2---:R-:W-:Y:S02]  /*19680*/  FMUL R8, R227, UR20 ;  /* 0x00000014e3087c20 */ /* 0x004fe40008400000 */
[----:B------:R-:W2:Y:S01]  /*19690*/  LDL.LU R227, [R1+0x110] ;  /* 0x0001100001e37983 */ /* 0x000ea20000300800 */
[----:B------:R-:W-:Y:S02]  /*196a0*/  LOP3.LUT R0, R0, 0xefffffff, RZ, 0xc0, !PT ;  /* 0xefffffff00007812 */ /* 0x000fe400078ec0ff */
[----:B------:R-:W-:Y:S02]  /*196b0*/  ISETP.LT.OR P2, PT, R32, 0x4a, !P0 ;  /* 0x0000004a2000780c */ /* 0x000fe40004741670 */
[----:B------:R-:W-:-:S04]  /*196c0*/  @P4 LOP3.LUT R0, R0, 0x10000000, RZ, 0xfc, !PT ;  /* 0x1000000000004812 */ /* 0x000fc800078efcff */
[----:B------:R-:W-:-:S04]  /*196d0*/  LOP3.LUT R0, R0, 0xf7ffffff, RZ, 0xc0, !PT ;  /* 0xf7ffffff00007812 */ /* 0x000fc800078ec0ff */
[----:B------:R-:W-:-:S03]  /*196e0*/  @P3 LOP3.LUT R0, R0, 0x8000000, RZ, 0xfc, !PT ;  /* 0x0800000000003812 */ /* 0x000fc600078efcff */
[----:B------:R-:W-:Y:S02]  /*196f0*/  @!P2 IADD3 R13, P3, P5, R5, R24, R2 ;  /* 0x00000018050da210 */ /* 0x000fe40007d7e002 */
[C---:B------:R-:W-:Y:S02]  /*19700*/  LOP3.LUT P4, RZ, R25.reuse, 0x4000000, RZ, 0xc0, !PT ;  /* 0x0400000019ff7812 */ /* 0x040fe4000788c0ff */
[----:B------:R-:W-:Y:S02]  /*19710*/  LOP3.LUT P1, RZ, R25, 0x8000000, RZ, 0xc0, !PT ;  /* 0x0800000019ff7812 */ /* 0x000fe4000782c0ff */
[----:B------:R-:W-:Y:S01]  /*19720*/  @!P2 IADD3.X R101, R7, R34, R6, P3, P5 ;  /* 0x000000220765a210 */ /* 0x000fe20001fea406 */
[----:B----4-:R-:W-:Y:S01]  /*19730*/  FMUL R100, R225, UR20 ;  /* 0x00000014e1647c20 */ /* 0x010fe20008400000 */
[----:B------:R-:W-:Y:S01]  /*19740*/  LOP3.LUT P5, RZ, R0, 0x40000000, RZ, 0xc0, !PT ;  /* 0x4000000000ff7812 */ /* 0x000fe200078ac0ff */
[----:B------:R-:W4:Y:S01]  /*19750*/  LDL.LU R225, [R1+0x114] ;  /* 0x0001140001e17983 */ /* 0x000f220000300800 */
[----:B------:R-:W-:-:S02]  /*19760*/  F2FP.SATFINITE.E4M3.F32.PACK_AB_MERGE_C R8, RZ, R8, RZ ;  /* 0x00000008ff08723e */ /* 0x000fc400048070ff */
[----:B------:R-:W-:-:S05]  /*19770*/  F2FP.SATFINITE.E4M3.F32.PACK_AB_MERGE_C R125, RZ, R100, RZ ;  /* 0x00000064ff7d723e */ /* 0x000fca00048070ff */
[----:B------:R-:W-:Y:S04]  /*19780*/  @!P4 STG.E.U8 desc[UR14][R132.64+0x38], R125 ;  /* 0x0000387d8400c986 */ /* 0x000fe8000c10110e */
[----:B------:R0:W-:Y:S02]  /*19790*/  @!P1 STG.E.U8 desc[UR14][R126.64+0x39], R8 ;  /* 0x000039087e009986 */ /* 0x0001e4000c10110e */
[----:B0-----:R-:W0:Y:S02]  /*197a0*/  @!P5 LDC.64 R8, c[0x0][0x5c0] ;  /* 0x00017000ff08db82 */ /* 0x001e240000000a00 */
[----:B0-----:R-:W-:-:S05]  /*197b0*/  @!P5 IADD3 R8, P1, R26, R8, RZ ;  /* 0x000000081a08d210 */ /* 0x001fca0007f3e0ff */
[----:B------:R-:W-:Y:S02]  /*197c0*/  @!P5 IMAD.X R9, R94, 0x1, R9, P1 ;  /* 0x000000015e09d824 */ /* 0x000fe400008e0609 */
[----:B---3--:R-:W-:Y:S02]  /*197d0*/  FMUL R94, R226, UR20 ;  /* 0x00000014e25e7c20 */ /* 0x008fe40008400000 */
[----:B------:R-:W3:Y:S03]  /*197e0*/  LDL.LU R226, [R1+0x118] ;  /* 0x0001180001e27983 */ /* 0x000ee60000300800 */
[----:B------:R-:W-:Y:S01]  /*197f0*/  F2FP.SATFINITE.E4M3.F32.PACK_AB_MERGE_C R131, RZ, R94, RZ ;  /* 0x0000005eff83723e */ /* 0x000fe200048070ff */
[----:B--2---:R-:W-:Y:S02]  /*19800*/  FMUL R94, R227, UR20 ;  /* 0x00000014e35e7c20 */ /* 0x004fe40008400000 */
[----:B------:R-:W2:Y:S01]  /*19810*/  LDL.LU R227, [R1+0x11c] ;  /* 0x00011c0001e37983 */ /* 0x000ea20000300800 */
[----:B------:R-:W-:-:S02]  /*19820*/  ISETP.LT.OR P3, PT, R32, 0x51, !P0 ;  /* 0x000000512000780c */ /* 0x000fc40004761670 */
[----:B------:R-:W-:Y:S02]  /*19830*/  LOP3.LUT R0, R0, 0xdfffffff, RZ, 0xc0, !PT ;  /* 0xdfffffff00007812 */ /* 0x000fe400078ec0ff */
[----:B------:R-:W-:Y:S02]  /*19840*/  LOP3.LUT R25, R25, 0xffffffef, RZ, 0xc0, !PT ;  /* 0xffffffef19197812 */ /* 0x000fe400078ec0ff */
[----:B------:R-:W-:-:S07]  /*19850*/  @P2 LOP3.LUT R0, R0, 0x20000000, RZ, 0xfc, !PT ;  /* 0x2000000000002812 */ /* 0x000fce00078efcff */
[----:B------:R-:W-:Y:S02]  /*19860*/  @!P3 IADD3 R27, P2, P6, R5, R24, R2 ;  /* 0x00000018051bb210 */ /* 0x000fe40007e5e002 */
[----:B------:R-:W-:Y:S02]  /*19870*/  @P3 LOP3.LUT R25, R25, 0x10, RZ, 0xfc, !PT ;  /* 0x0000001019193812 */ /* 0x000fe400078efcff */
[----:B------:R-:W-:Y:S02]  /*19880*/  @!P3 IADD3.X R118, R7, R34, R6, P2, P6 ;  /* 0x000000220776b210 */ /* 0x000fe400017ec406 */
[----:B------:R-:W-:Y:S02]  /*19890*/  ISETP.LT.OR P3, PT, R32, 0x52, !P0 ;  /* 0x000000522000780c */ /* 0x000fe40004761670 */
[----:B------:R-:W-:-:S11]  /*198a0*/  LOP3.LUT R25, R25, 0xffffffdf, RZ, 0xc0, !PT ;  /* 0xffffffdf19197812 */ /* 0x000fd600078ec0ff */
        /* <DEDUP_REMOVED lines=9> */
[C---:B------:R-:W-:Y:S02]  /*19940*/  LOP3.LUT P4, RZ, R25.reuse, 0x800, RZ, 0xc0, !PT ;  /* 0x0000080019ff7812 */ /* 0x040fe4000788c0ff */
[----:B------:R-:W-:-:S09]  /*19950*/  LOP3.LUT R25, R25, 0xfbffffff, RZ, 0xc0, !PT ;  /* 0xfbffffff19197812 */ /* 0x000fd200078ec0ff */
[----:B------:R-:W-:Y:S02]  /*19960*/  @!P3 IADD3 R26, P2, P6, R5, R24, R2 ;  /* 0x00000018051ab210 */ /* 0x000fe40007e5e002 */
[----:B------:R-:W-:Y:S02]  /*19970*/  @P3 LOP3.LUT R25, R25, 0x4000000, RZ, 0xfc, !PT ;  /* 0x0400000019193812 */ /* 0x000fe400078efcff */
[----:B------:R-:W-:Y:S02]  /*19980*/  @!P3 IADD3.X R125, R7, R34, R6, P2, P6 ;  /* 0x00000022077db210 */ /* 0x000fe400017ec406 */
[C---:B------:R-:W-:Y:S01]  /*19990*/  ISETP.LT.OR P3, PT, R32.reuse, 0x3a, !P0 ;  /* 0x0000003a2000780c */ /* 0x040fe20004761670 */
[----:B------:R0:W-:Y:S01]  /*199a0*/  @!P5 STG.E.U8 desc[UR14][R8.64+0x38], R131 ;  /* 0x000038830800d986 */ /* 0x0001e2000c10110e */
[----:B------:R-:W-:-:S11]  /*199b0*/  ISETP.LT.OR P2, PT, R32, 0x61, !P0 ;  /* 0x000000612000780c */ /* 0x000fd60004741670 */
[----:B0-----:R-:W0:Y:S02]  /*199c0*/  @!P3 LDC.64 R8, c[0x0][0x5c0] ;  /* 0x00017000ff08bb82 */ /* 0x001e240000000a00 */
[----:B------:R-:W-:-:S04]  /*199d0*/  @!P2 IADD3 R126, P5, P6, R5, R24, R2 ;  /* 0x00000018057ea210 */ /* 0x000fc80007ebe002 */
[----:B------:R-:W-:Y:S02]  /*199e0*/  @!P2 IADD3.X R129, R7, R34, R6, P5, P6 ;  /* 0x000000220781a210 */ /* 0x000fe40002fec406 */
[----:B------:R-:W-:Y:S02]  /*199f0*/  F2FP.SATFINITE.E4M3.F32.PACK_AB_MERGE_C R94, RZ, R94, RZ ;  /* 0x0000005eff5e723e */ /* 0x000fe400048070ff */
[----:B0-----:R-:W-:Y:S01]  /*19a00*/  @!P3 IADD3 R8, P5, R96, R8, RZ ;  /* 0x000000086008b210 */ /* 0x001fe20007fbe0ff */
[----:B----4-:R-:W-:Y:S02]  /*19a10*/  FMUL R96, R225, UR20 ;  /* 0x00000014e1607c20 */ /* 0x010fe40008400000 */
[----:B------:R-:W4:Y:S02]  /*19a20*/  LDL.LU R225, [R1+0x120] ;  /* 0x0001200001e17983 */ /* 0x000f240000300800 */
[----:B------:R-:W-:-:S05]  /*19a30*/  @!P3 IMAD.X R9, R97, 0x1, R9, P5 ;  /* 0x000000016109b824 */ /* 0x000fca00028e0609 */
[----:B------:R3:W-:Y:S02]  /*19a40*/  @!P3 STG.E.U8 desc[UR14][R8.64+0x39], R94 ;  /* 0x0000395e0800b986 */ /* 0x0007e4000c10110e */
[----:B---3--:R-:W-:Y:S02]  /*19a50*/  FMUL R8, R226, UR20 ;  /* 0x00000014e2087c20 */ /* 0x008fe40008400000 */
[----:B------:R-:W3:Y:S01]  /*19a60*/  LDL.LU R226, [R1+0x124] ;  /* 0x0001240001e27983 */ /* 0x000ee20000300800 */
[----:B--2---:R-:W-:-:S03]  /*19a70*/  FMUL R94, R227, UR20 ;  /* 0x00000014e35e7c20 */ /* 0x004fc60008400000 */
[----:B------:R-:W2:Y:S01]  /*19a80*/  LDL.LU R227, [R1+0x128] ;  /* 0x0001280001e37983 */ /* 0x000ea20000300800 */
[C---:B------:R-:W-:Y:S02]  /*19a90*/  LOP3.LUT P1, RZ, R25.reuse, 0x20000000, RZ, 0xc0, !PT ;  /* 0x2000000019ff7812 */ /* 0x040fe4000782c0ff */
[----:B------:R-:W-:Y:S01]  /*19aa0*/  LOP3.LUT R25, R25, 0xfffffffd, RZ, 0xc0, !PT ;  /* 0xfffffffd19197812 */ /* 0x000fe200078ec0ff */
[----:B------:R-:W3:Y:S03]  /*19ab0*/  LDL.LU R224, [R1+0x12c] ;  /* 0x00012c0001e07983 */ /* 0x000ee60000300800 */
[----:B------:R-:W-:Y:S02]  /*19ac0*/  @P2 LOP3.LUT R25, R25, 0x2, RZ, 0xfc, !PT ;  /* 0x0000000219192812 */ /* 0x000fe400078efcff */
[C---:B------:R-:W-:Y:S02]  /*19ad0*/  ISETP.LT.OR P2, PT, R32.reuse, 0x62, !P0 ;  /* 0x000000622000780c */ /* 0x040fe40004741670 */
[----:B------:R-:W-:-:S02]  /*19ae0*/  ISETP.LT.OR P3, PT, R32, 0x69, !P0 ;  /* 0x000000692000780c */ /* 0x000fc40004761670 */
[----:B------:R-:W-:-:S09]  /*19af0*/  LOP3.LUT R12, R12, 0xfffffffe, RZ, 0xc0, !PT ;  /* 0xfffffffe0c0c7812 */ /* 0x000fd200078ec0ff */
[----:B------:R-:W-:-:S04]  /*19b00*/  @!P2 IADD3 R127, P5, P6, R5, R24, R2 ;  /* 0x00000018057fa210 */ /* 0x000fc80007ebe002 */
[----:B------:R-:W-:Y:S02]  /*19b10*/  @!P2 IADD3.X R130, R7, R34, R6, P5, P6 ;  /* 0x000000220782a210 */ /* 0x000fe40002fec406 */
[----:B------:R-:W-:Y:S02]  /*19b20*/  @!P3 IADD3 R131, P5, P6, R5, R24, R2 ;  /* 0x000000180583b210 */ /* 0x000fe40007ebe002 */
[----:B------:R-:W-:Y:S02]  /*19b30*/  @P3 LOP3.LUT R12, R12, 0x1, RZ, 0xfc, !PT ;  /* 0x000000010c0c3812 */ /* 0x000fe400078efcff */
[----:B------:R-:W-:Y:S02]  /*19b40*/  @!P3 IADD3.X R132, R7, R34, R6, P5, P6 ;  /* 0x000000220784b210 */ /* 0x000fe40002fec406 */
[----:B------:R-:W-:Y:S02]  /*19b50*/  ISETP.LT.OR P3, PT, R32, 0x6a, !P0 ;  /* 0x0000006a2000780c */ /* 0x000fe40004761670 */
[----:B------:R-:W-:-:S02]  /*19b60*/  LOP3.LUT R25, R25, 0xefffffff, RZ, 0xc0, !PT ;  /* 0xefffffff19197812 */ /* 0x000fc400078ec0ff */
[----:B------:R-:W-:Y:S02]  /*19b70*/  F2FP.SATFINITE.E4M3.F32.PACK_AB_MERGE_C R97, RZ, R96, RZ ;  /* 0x00000060ff61723e */ /* 0x000fe400048070ff */
[----:B------:R-:W-:-:S03]  /*19b80*/  @P2 LOP3.LUT R25, R25, 0x10000000, RZ, 0xfc, !PT ;  /* 0x1000000019192812 */ /* 0x000fc600078efcff */
[----:B------:R0:W-:Y:S01]  /*19b90*/  @!P4 STG.E.U8 desc[UR14][R122.64+0x40], R97 ;  /* 0x000040617a00c986 */ /* 0x0001e2000c10110e */
[----:B------:R-:W-:-:S04]  /*19ba0*/  LOP3.LUT R25, R25, 0x7fffffff, RZ, 0xc0, !PT ;  /* 0x7fffffff19197812 */ /* 0x000fc800078ec0ff */
[----:B------:R-:W-:Y:S02]  /*19bb0*/  @P3 LOP3.LUT R25, R25, 0x80000000, RZ, 0xfc, !PT ;  /* 0x8000000019193812 */ /* 0x000fe400078efcff */
[----:B0-----:R-:W-:-:S04]  /*19bc0*/  @!P3 IADD3 R122, P5, P6, R5, R24, R2 ;  /* 0x00000018057ab210 */ /* 0x001fc80007ebe002 */
[----:B------:R-:W-:Y:S02]  /*19bd0*/  @!P3 IADD3.X R133, R7, R34, R6, P5, P6 ;  /* 0x000000220785b210 */ /* 0x000fe40002fec406 */
[----:B------:R-:W-:Y:S02]  /*19be0*/  ISETP.LT.OR P3, PT, R32, 0x71, !P0 ;  /* 0x000000712000780c */ /* 0x000fe40004761670 */
[----:B------:R-:W-:-:S11]  /*19bf0*/  LOP3.LUT R25, R25, 0xbfffffff, RZ, 0xc0, !PT ;  /* 0xbfffffff19197812 */ /* 0x000fd600078ec0ff */
[----:B------:R-:W-:Y:S02]  /*19c00*/  @!P3 IADD3 R138, P5, P6, R5, R24, R2 ;  /* 0x00000018058ab210 */ /* 0x000fe40007ebe002 */
[----:B------:R-:W-:Y:S02]  /*19c10*/  @P3 LOP3.LUT R25, R25, 0x40000000, RZ, 0xfc, !PT ;  /* 0x4000000019193812 */ /* 0x000fe400078efcff */
[----:B------:R-:W-:Y:S02]  /*19c20*/  @!P3 IADD3.X R144, R7, R34, R6, P5, P6 ;  /* 0x000000220790b210 */ /* 0x000fe40002fec406 */
[----:B------:R-:W-:Y:S02]  /*19c30*/  ISETP.LT.OR P3, PT, R32, 0x41, !P0 ;  /* 0x000000412000780c */ /* 0x000fe40004761670 */
[----:B------:R-:W-:-:S05]  /*19c40*/  F2FP.SATFINITE.E4M3.F32.PACK_AB_MERGE_C R8, RZ, R8, RZ ;  /* 0x00000008ff08723e */ /* 0x000fca00048070ff */
[----:B------:R0:W-:Y:S01]  /*19c50*/  @!P1 STG.E.U8 desc[UR14][R114.64+0x41], R8 ;  /* 0x0000410872009986 */ /* 0x0001e2000c10110e */
[----:B------:R-:W-:-:S05]  /*19c60*/  ISETP.LT.OR P4, PT, R32, 0x72, !P0 ;  /* 0x000000722000780c */ /* 0x000fca0004781670 */
[----:B0-----:R-:W0:Y:S01]  /*19c70*/  @!P3 LDC.64 R8, c[0x0][0x5c0] ;  /* 0x00017000ff08bb82 */ /* 0x001e220000000a00 */
[----:B------:R-:W-:-:S07]  /*19c80*/  LOP3.LUT R25, R25, 0xdfffffff, RZ, 0xc0, !PT ;  /* 0xdfffffff19197812 */ /* 0x000fce00078ec0ff */
[----:B------:R-:W-:Y:S02]  /*19c90*/  @!P4 IADD3 R134, P5, P6, R5, R24, R2 ;  /* 0x000000180586c210 */ /* 0x000fe40007ebe002 */
[----:B------:R-:W-:Y:S02]  /*19ca0*/  @P4 LOP3.LUT R25, R25, 0x20000000, RZ, 0xfc, !PT ;  /* 0x2000000019194812 */ /* 0x000fe400078efcff */
[----:B------:R-:W-:Y:S02]  /*19cb0*/  @!P4 IADD3.X R141, R7, R34, R6, P5, P6 ;  /* 0x00000022078dc210 */ /* 0x000fe40002fec406 */
[----:B------:R-:W-:Y:S02]  /*19cc0*/  LOP3.LUT P4, RZ, R0, 0x10000000, RZ, 0xc0, !PT ;  /* 0x1000000000ff7812 */ /* 0x000fe4000788c0ff */
[----:B------:R-:W-:Y:S02]  /*19cd0*/  F2FP.SATFINITE.E4M3.F32.PACK_AB_MERGE_C R97, RZ, R94, RZ ;  /* 0x0000005eff61723e */ /* 0x000fe400048070ff */
[----:B0-----:R-:W-:-:S05]  /*19ce0*/  @!P3 IADD3 R8, P1, R109, R8, RZ ;  /* 0x000000086d08b210 */ /* 0x001fca0007f3e0ff */
[----:B------:R-:W-:-:S05]  /*19cf0*/  @!P3 IMAD.X R9, R121, 0x1, R9, P1 ;  /* 0x000000017909b824 */ /* 0x000fca00008e0609 */
[----:B------:R0:W-:Y:S01]  /*19d00*/  @!P3 STG.E.U8 desc[UR14][R8.64+0x40], R97 ;  /* 0x000040610800b986 */ /* 0x0001e2000c10110e */
[----:B------:R-:W-:Y:S01]  /*19d10*/  ISETP.LT.OR P3, PT, R32, 0x79, !P0 ;  /* 0x000000792000780c */ /* 0x000fe20004761670 */
[----:B0-----:R-:W0:-:S12]  /*19d20*/  @!P4 LDC.64 R8, c[0x0][0x5c0] ;  /* 0x00017000ff08cb82 */ /* 0x001e180000000a00 */
[----:B------:R-:W-:Y:S01]  /*19d30*/  @!P3 IADD3 R123, P5, P6, R5, R24, R2 ;  /* 0x00000018057bb210 */ /* 0x000fe20007ebe002 */
[----:B----4-:R-:W-:Y:S02]  /*19d40*/  FMUL R94, R225, UR20 ;  /* 0x00000014e15e7c20 */ /* 0x010fe40008400000 */
[----:B------:R-:W4:Y:S01]  /*19d50*/  LDL.LU R225, [R1+0x130] ;  /* 0x0001300001e17983 */ /* 0x000f220000300800 */
[----:B------:R-:W-:Y:S02]  /*19d60*/  @!P3 IADD3.X R137, R7, R34, R6, P5, P6 ;  /* 0x000000220789b210 */ /* 0x000fe40002fec406 */
[----:B------:R-:W-:Y:S02]  /*19d70*/  F2FP.SATFINITE.E4M3.F32.PACK_AB_MERGE_C R94, RZ, R94, RZ ;  /* 0x0000005eff5e723e */ /* 0x000fe400048070ff */
[----:B0-----:R-:W-:-:S05]  /*19d80*/  @!P4 IADD3 R8, P5, R95, R8, RZ ;  /* 0x000000085f08c210 */ /* 0x001fca0007fbe0ff */
[----:B------:R-:W-:-:S05]  /*19d90*/  @!P4 IMAD.X R9, R119, 0x1, R9, P5 ;  /* 0x000000017709c824 */ /* 0x000fca00028e0609 */
[----:B------:R2:W-:Y:S02]  /*19da0*/  @!P4 STG.E.U8 desc[UR14][R8.64+0x41], R94 ;  /* 0x0000415e0800c986 */ /* 0x0005e4000c10110e */
[----:B--2---:R-:W-:Y:S02]  /*19db0*/  FMUL R9, R227, UR20 ;  /* 0x00000014e3097c20 */ /* 0x004fe40008400000 */
[----:B------:R-:W2:Y:S01]  /*19dc0*/  LDL.LU R227, [R1+0x134] ;  /* 0x0001340001e37983 */ /* 0x000ea20000300800 */
[----:B------:R-:W-:-:S04]  /*19dd0*/  LOP3.LUT R25, R25, 0xf7ffffff, RZ, 0xc0, !PT ;  /* 0xf7ffffff19197812 */ /* 0x000fc800078ec0ff */
[----:B------:R-:W-:Y:S02]  /*19de0*/  @P3 LOP3.LUT R25, R25, 0x8000000, RZ, 0xfc, !PT ;  /* 0x0800000019193812 */ /* 0x000fe400078efcff */
[----:B------:R-:W-:Y:S02]  /*19df0*/  ISETP.LT.OR P3, PT, R32, 0x7a, !P0 ;  /* 0x0000007a2000780c */ /* 0x000fe40004761670 */
[C---:B------:R-:W-:Y:S02]  /*19e00*/  LOP3.LUT P6, RZ, R25.reuse, 0x1000, RZ, 0xc0, !PT ;  /* 0x0000100019ff7812 */ /* 0x040fe400078cc0ff */
[----:B------:R-:W-:-:S09]  /*19e10*/  LOP3.LUT R25, R25, 0xfdffffff, RZ, 0xc0, !PT ;  /* 0xfdffffff19197812 */ /* 0x000fd200078ec0ff */
[----:B------:R-:W-:-:S04]  /*19e20*/  @!P3 IADD3 R121, P0, P5, R5, R24, R2 ;  /* 0x000000180579b210 */ /* 0x000fc80007d1e002 */
[----:B------:R-:W-:Y:S02]  /*19e30*/  @!P3 IADD3.X R136, R7, R34, R6, P0, P5 ;  /* 0x000000220788b210 */ /* 0x000fe400007ea406 */
[----:B------:R-:W-:Y:S02]  /*19e40*/  ISETP.GE.AND P0, PT, R33, 0x109, PT ;  /* 0x000001092100780c */ /* 0x000fe40003f06270 */
[----:B------:R-:W-:Y:S02]  /*19e50*/  @P3 LOP3.LUT R25, R25, 0x2000000, RZ, 0xfc, !PT ;  /* 0x0200000019193812 */ /* 0x000fe400078efcff */
[----:B------:R-:W-:-:S13]  /*19e60*/  ISETP.LT.OR P3, PT, R32, 0x1, !P0 ;  /* 0x000000012000780c */ /* 0x000fda0004761670 */
[----:B------:R-:W-:-:S04]  /*19e70*/  @!P3 IADD3 R119, P4, P5, R3, R24, R2 ;  /* 0x000000180377b210 */ /* 0x000fc80007d9e002 */
[----:B------:R-:W-:Y:S02]  /*19e80*/  @!P3 IADD3.X R135, R4, R34, R6, P4, P5 ;  /* 0x000000220487b210 */ /* 0x000fe400027ea406 */
[----:B------:R-:W-:Y:S01]  /*19e90*/  ISETP.LT.OR P3, PT, R32, 0x2, !P0 ;  /* 0x000000022000780c */ /* 0x000fe20004761670 */
[----:B---3--:R-:W-:Y:S01]  /*19ea0*/  FMUL R8, R226, UR20 ;  /* 0x00000014e2087c20 */ /* 0x008fe20008400000 */
[----:B------:R-:W-:Y:S02]  /*19eb0*/  LOP3.LUT P1, RZ, R12, 0x8000, RZ, 0xc0, !PT ;  /* 0x000080000cff7812 */ /* 0x000fe4000782c0ff */
[----:B------:R-:W-:Y:S02]  /*19ec0*/  F2FP.SATFINITE.E4M3.F32.PACK_AB_MERGE_C R95, RZ, R9, RZ ;  /* 0x00000009ff5f723e */ /* 0x000fe400048070ff */
[----:B------:R-:W-:Y:S01]  /*19ed0*/  LOP3.LUT P2, RZ, R0, 0x20000000, RZ, 0xc0, !PT ;  /* 0x2000000000ff7812 */ /* 0x000fe2000784c0ff */
[----:B------:R-:W-:-:S06]  /*19ee0*/  FMUL R33, R224, UR20 ;  /* 0x00000014e0217c20 */ /* 0x000fcc0008400000 */
[----:B------:R-:W-:Y:S01]  /*19ef0*/  @!P3 IADD3 R143, P4, P5, R3, R24, R2 ;  /* 0x00000018038fb210 */ /* 0x000fe20007d9e002 */
[----:B------:R-:W3:Y:S03]  /*19f00*/  LDL.LU R226, [R1+0x138] ;  /* 0x0001380001e27983 */ /* 0x000ee60000300800 */
[----:B------:R-:W-:Y:S01]  /*19f10*/  @!P3 IADD3.X R150, R4, R34, R6, P4, P5 ;  /* 0x000000220496b210 */ /* 0x000fe200027ea406 */
[----:B------:R-:W3:Y:S01]  /*19f20*/  LDL.LU R224, [R1+0x13c] ;  /* 0x00013c0001e07983 */ /* 0x000ee20000300800 */
[----:B------:R-:W-:Y:S02]  /*19f30*/  LOP3.LUT P3, RZ, R0, 0x8000000, RZ, 0xc0, !PT ;  /* 0x0800000000ff7812 */ /* 0x000fe4000786c0ff */
[----:B------:R-:W-:-:S05]  /*19f40*/  F2FP.SATFINITE.E4M3.F32.PACK_AB_MERGE_C R8, RZ, R8, RZ ;  /* 0x00000008ff08723e */ /* 0x000fca00048070ff */
[----:B------:R0:W-:Y:S01]  /*19f50*/  @!P6 STG.E.U8 desc[UR14][R116.64+0x48], R8 ;  /* 0x000048087400e986 */ /* 0x0001e2000c10110e */
[----:B------:R-:W-:-:S03]  /*19f60*/  ISETP.LT.OR P6, PT, R32, 0x9, !P0 ;  /* 0x000000092000780c */ /* 0x000fc600047c1670 */
[----:B------:R-:W-:Y:S01]  /*19f70*/  @!P1 STG.E.U8 desc[UR14][R112.64+0x49], R95 ;  /* 0x0000495f70009986 */ /* 0x000fe2000c10110e */
[----:B------:R-:W-:Y:S01]  /*19f80*/  ISETP.LT.OR P1, PT, R32, 0xa, !P0 ;  /* 0x0000000a2000780c */ /* 0x000fe20004721670 */
[----:B0-----:R-:W0:Y:S08]  /*19f90*/  @!P3 LDC.64 R8, c[0x0][0x5c0] ;  /* 0x00017000ff08bb82 */ /* 0x001e300000000a00 */
[----:B------:R-:W-:-:S04]  /*19fa0*/  @!P6 IADD3 R146, P4, P5, R3, R24, R2 ;  /* 0x000000180392e210 */ /* 0x000fc80007d9e002 */
[----:B------:R-:W-:Y:S02]  /*19fb0*/  @!P6 IADD3.X R152, R4, R34, R6, P4, P5 ;  /* 0x000000220498e210 */ /* 0x000fe400027ea406 */
[----:B------:R-:W-:-:S04]  /*19fc0*/  @!P1 IADD3 R149, P4, P5, R3, R24, R2 ;  /* 0x0000001803959210 */ /* 0x000fc80007d9e002 */
[----:B------:R-:W-:Y:S02]  /*19fd0*/  @!P1 IADD3.X R157, R4, R34, R6, P4, P5 ;  /* 0x00000022049d9210 */ /* 0x000fe400027ea406 */
[----:B------:R-:W-:Y:S02]  /*19fe0*/  F2FP.SATFINITE.E4M3.F32.PACK_AB_MERGE_C R33, RZ, R33, RZ ;  /* 0x00000021ff21723e */ /* 0x000fe400048070ff */
[----:B0-----:R-:W-:-:S05]  /*19ff0*/  @!P3 IADD3 R8, P4, R35, R8, RZ ;  /* 0x000000082308b210 */ /* 0x001fca0007f9e0ff */
[----:B------:R-:W-:-:S05]  /*1a000*/  @!P3 IMAD.X R9, R108, 0x1, R9, P4 ;  /* 0x000000016c09b824 */ /* 0x000fca00020e0609 */
[----:B------:R0:W-:Y:S02]  /*1a010*/  @!P3 STG.E.U8 desc[UR14][R8.64+0x48], R33 ;  /* 0x000048210800b986 */ /* 0x0001e4000c10110e */
[----:B0-----:R-:W0:Y:S02]  /*1a020*/  @!P2 LDC.64 R8, c[0x0][0x5c0] ;  /* 0x00017000ff08ab82 */ /* 0x001e240000000a00 */
[----:B0-----:R-:W-:Y:S01]  /*1a030*/  @!P2 IADD3 R8, P3, R13, R8, RZ ;  /* 0x000000080d08a210 */ /* 0x001fe20007f7e0ff */
[----:B----4-:R-:W-:-:S04]  /*1a040*/  FMUL R13, R225, UR20 ;  /* 0x00000014e10d7c20 */ /* 0x010fc80008400000 */
[----:B------:R-:W-:Y:S01]  /*1a050*/  @!P2 IMAD.X R9, R101, 0x1, R9, P3 ;  /* 0x000000016509a824 */ /* 0x000fe200018e0609 */
[----:B------:R-:W-:-:S05]  /*1a060*/  F2FP.SATFINITE.E4M3.F32.PACK_AB_MERGE_C R13, RZ, R13, RZ ;  /* 0x0000000dff0d723e */ /* 0x000fca00048070ff */
[----:B------:R2:W-:Y:S02]  /*1a070*/  @!P2 STG.E.U8 desc[UR14][R8.64+0x49], R13 ;  /* 0x0000490d0800a986 */ /* 0x0005e4000c10110e */
[----:B--2---:R-:W-:Y:S02]  /*1a080*/  FMUL R8, R227, UR20 ;  /* 0x00000014e3087c20 */ /* 0x004fe40008400000 */
[----:B------:R-:W2:Y:S01]  /*1a090*/  LDL.LU R227, [R1+0x140] ;  /* 0x0001400001e37983 */ /* 0x000ea20000300800 */
[----:B------:R-:W-:Y:S02]  /*1a0a0*/  LOP3.LUT P6, RZ, R12, 0x100000, RZ, 0xc0, !PT ;  /* 0x001000000cff7812 */ /* 0x000fe400078cc0ff */
[----:B------:R-:W-:-:S11]  /*1a0b0*/  LOP3.LUT R0, R0, 0xfbffffff, RZ, 0xc0, !PT ;  /* 0xfbffffff00007812 */ /* 0x000fd600078ec0ff */
[----:B------:R-:W-:Y:S02]  /*1a0c0*/  @P6 LOP3.LUT R0, R0, 0x4000000, RZ, 0xfc, !PT ;  /* 0x0400000000006812 */ /* 0x000fe400078efcff */
[----:B------:R-:W-:-:S13]  /*1a0d0*/  ISETP.LT.OR P6, PT, R32, 0x11, !P0 ;  /* 0x000000112000780c */ /* 0x000fda00047c1670 */
[----:B------:R-:W-:-:S04]  /*1a0e0*/  @!P6 IADD3 R148, P4, P5, R3, R24, R2 ;  /* 0x000000180394e210 */ /* 0x000fc80007d9e002 */
[----:B------:R-:W-:Y:S02]  /*1a0f0*/  @!P6 IADD3.X R156, R4, R34, R6, P4, P5 ;  /* 0x00000022049ce210 */ /* 0x000fe400027ea406 */
[----:B------:R-:W-:-:S13]  /*1a100*/  ISETP.LT.OR P6, PT, R32, 0x12, !P0 ;  /* 0x000000122000780c */ /* 0x000fda00047c1670 */
[----:B------:R-:W-:-:S04]  /*1a110*/  @!P6 IADD3 R145, P4, P5, R3, R24, R2 ;  /* 0x000000180391e210 */ /* 0x000fc80007d9e002 */
[----:B------:R-:W-:Y:S02]  /*1a120*/  @!P6 IADD3.X R151, R4, R34, R6, P4, P5 ;  /* 0x000000220497e210 */ /* 0x000fe400027ea406 */
[----:B------:R-:W-:Y:S01]  /*1a130*/  ISETP.LT.OR P4, PT, R32, 0x19, !P0 ;  /* 0x000000192000780c */ /* 0x000fe20004781670 */
[----:B---3--:R-:W-:Y:S02]  /*1a140*/  FMUL R9, R226, UR20 ;  /* 0x00000014e2097c20 */ /* 0x008fe40008400000 */
[----:B------:R-:W3:Y:S10]  /*1a150*/  LDL.LU R226, [R1+0x144] ;  /* 0x0001440001e27983 */ /* 0x000ef40000300800 */
[----:B------:R-:W-:Y:S01]  /*1a160*/  @!P4 IADD3 R142, P2, P3, R3, R24, R2 ;  /* 0x00000018038ec210 */ /* 0x000fe20007b5e002 */
[----:B------:R-:W4:Y:S03]  /*1a170*/  LDL.LU R225, [R1+0x148] ;  /* 0x0001480001e17983 */ /* 0x000f260000300800 */
[----:B------:R-:W-:-:S02]  /*1a180*/  @!P4 IADD3.X R147, R4, R34, R6, P2, P3 ;  /* 0x000000220493c210 */ /* 0x000fc400017e6406 */
[----:B------:R-:W-:Y:S02]  /*1a190*/  ISETP.LT.OR P4, PT, R32, 0x1a, !P0 ;  /* 0x0000001a2000780c */ /* 0x000fe40004781670 */
[----:B------:R-:W-:Y:S02]  /*1a1a0*/  LOP3.LUT P6, RZ, R0, 0x4000000, RZ, 0xc0, !PT ;  /* 0x0400000000ff7812 */ /* 0x000fe400078cc0ff */
[----:B------:R-:W-:Y:S02]  /*1a1b0*/  LOP3.LUT P5, RZ, R25, 0x10, RZ, 0xc0, !PT ;  /* 0x0000001019ff7812 */ /* 0x000fe400078ac0ff */
[----:B------:R-:W-:Y:S02]  /*1a1c0*/  LOP3.LUT P1, RZ, R12, 0x80000, RZ, 0xc0, !PT ;  /* 0x000800000cff7812 */ /* 0x000fe4000782c0ff */
[----:B------:R-:W-:Y:S02]  /*1a1d0*/  F2FP.SATFINITE.E4M3.F32.PACK_AB_MERGE_C R8, RZ, R8, RZ ;  /* 0x00000008ff08723e */ /* 0x000fe400048070ff */
[----:B------:R-:W-:-:S03]  /*1a1e0*/  F2FP.SATFINITE.E4M3.F32.PACK_AB_MERGE_C R33, RZ, R9, RZ ;  /* 0x00000009ff21723e */ /* 0x000fc600048070ff */
[C---:B------:R-:W-:Y:S02]  /*1a1f0*/  @!P4 IADD3 R155, P2, P3, R3.reuse, R24, R2 ;  /* 0x00000018039bc210 */ /* 0x040fe40007b5e002 */
[----:B------:R0:W-:Y:S02]  /*1a200*/  @!P6 STG.E.U8 desc[UR14][R110.64+0x50], R8 ;  /* 0x000050086e00e986 */ /* 0x0001e4000c10110e */
[----:B------:R-:W-:Y:S02]  /*1a210*/  @!P4 IADD3.X R160, R4, R34, R6, P2, P3 ;  /* 0x0000002204a0c210 */ /* 0x000fe400017e6406 */
[C---:B------:R-:W-:Y:S01]  /*1a220*/  ISETP.LT.OR P4, PT, R32.reuse, 0x21, !P0 ;  /* 0x000000212000780c */ /* 0x040fe20004781670 */
[----:B------:R-:W-:Y:S01]  /*1a230*/  @!P1 STG.E.U8 desc[UR14][R104.64+0x51], R33 ;  /* 0x0000512168009986 */ /* 0x000fe2000c10110e */
[----:B------:R-:W-:Y:S01]  /*1a240*/  ISETP.LT.OR P1, PT, R32, 0x22, !P0 ;  /* 0x000000222000780c */ /* 0x000fe20004721670 */
[----:B0-----:R-:W0:Y:S10]  /*1a250*/  @!P5 LDC.64 R8, c[0x0][0x5c0] ;  /* 0x00017000ff08db82 */ /* 0x001e340000000a00 */
[----:B------:R-:W-:-:S04]  /*1a260*/  @!P4 IADD3 R158, P2, P3, R3, R24, R2 ;  /* 0x00000018039ec210 */ /* 0x000fc80007b5e002 */
[----:B------:R-:W-:Y:S02]  /*1a270*/  @!P4 IADD3.X R161, R4, R34, R6, P2, P3 ;  /* 0x0000002204a1c210 */ /* 0x000fe400017e6406 */
[----:B------:R-:W-:-:S04]  /*1a280*/  @!P1 IADD3 R159, P2, P3, R3, R24, R2 ;  /* 0x00000018039f9210 */ /* 0x000fc80007b5e002 */
[----:B------:R-:W-:Y:S02]  /*1a290*/  @!P1 IADD3.X R162, R4, R34, R6, P2, P3 ;  /* 0x0000002204a29210 */ /* 0x000fe400017e6406 */
[----:B0-----:R-:W-:Y:S01]  /*1a2a0*/  @!P5 IADD3 R8, P2, R27, R8, RZ ;  /* 0x000000081b08d210 */ /* 0x001fe20007f5e0ff */
[----:B--2---:R-:W-:Y:S02]  /*1a2b0*/  FMUL R27, R227, UR20 ;  /* 0x00000014e31b7c20 */ /* 0x004fe40008400000 */
[----:B------:R-:W2:Y:S01]  /*1a2c0*/  LDL.LU R227, [R1+0x14c] ;  /* 0x00014c0001e37983 */ /* 0x000ea20000300800 */
[----:B------:R-:W-:Y:S02]  /*1a2d0*/  LOP3.LUT P6, RZ, R12, 0x2000000, RZ, 0xc0, !PT ;  /* 0x020000000cff7812 */ /* 0x000fe400078cc0ff */
[----:B------:R-:W-:Y:S01]  /*1a2e0*/  LOP3.LUT R0, R0, 0xfdffffff, RZ, 0xc0, !PT ;  /* 0xfdffffff00007812 */ /* 0x000fe200078ec0ff */
[----:B------:R-:W-:Y:S01]  /*1a2f0*/  FMUL R13, R224, UR20 ;  /* 0x00000014e00d7c20 */ /* 0x000fe20008400000 */
[----:B------:R-:W-:-:S09]  /*1a300*/  @!P5 IMAD.X R9, R118, 0x1, R9, P2 ;  /* 0x000000017609d824 */ /* 0x000fd200010e0609 */
[----:B------:R-:W-:Y:S02]  /*1a310*/  @P6 LOP3.LUT R0, R0, 0x2000000, RZ, 0xfc, !PT ;  /* 0x0200000000006812 */ /* 0x000fe400078efcff */
[----:B------:R-:W-:Y:S02]  /*1a320*/  LOP3.LUT P6, RZ, R25, 0x20, RZ, 0xc0, !PT ;  /* 0x0000002019ff7812 */ /* 0x000fe400078cc0ff */
[----:B------:R-:W-:-:S05]  /*1a330*/  F2FP.SATFINITE.E4M3.F32.PACK_AB_MERGE_C R13, RZ, R13, RZ ;  /* 0x0000000dff0d723e */ /* 0x000fca00048070ff */
[----:B------:R0:W-:Y:S01]  /*1a340*/  @!P5 STG.E.U8 desc[UR14][R8.64+0x50], R13 ;  /* 0x0000500d0800d986 */ /* 0x0001e2000c10110e */
[----:B------:R-:W-:-:S05]  /*1a350*/  ISETP.LT.OR P4, PT, R32, 0x29, !P0 ;  /* 0x000000292000780c */ /* 0x000fca0004781670 */
[----:B0-----:R-:W0:Y:S08]  /*1a360*/  @!P6 LDC.64 R8, c[0x0][0x5c0] ;  /* 0x00017000ff08eb82 */ /* 0x001e300000000a00 */
[----:B------:R-:W-:-:S04]  /*1a370*/  @!P4 IADD3 R154, P2, P3, R3, R24, R2 ;  /* 0x00000018039ac210 */ /* 0x000fc80007b5e002 */
[----:B------:R-:W-:Y:S02]  /*1a380*/  @!P4 IADD3.X R153, R4, R34, R6, P2, P3 ;  /* 0x000000220499c210 */ /* 0x000fe400017e6406 */
[----:B------:R-:W-:Y:S02]  /*1a390*/  F2FP.SATFINITE.E4M3.F32.PACK_AB_MERGE_C R27, RZ, R27, RZ ;  /* 0x0000001bff1b723e */ /* 0x000fe400048070ff */
[----:B0-----:R-:W-:-:S05]  /*1a3a0*/  @!P6 IADD3 R8, P4, R100, R8, RZ ;  /* 0x000000086408e210 */ /* 0x001fca0007f9e0ff */
[----:B------:R-:W-:-:S05]  /*1a3b0*/  @!P6 IMAD.X R9, R120, 0x1, R9, P4 ;  /* 0x000000017809e824 */ /* 0x000fca00020e0609 */
[----:B------:R3:W-:Y:S02]  /*1a3c0*/  @!P6 STG.E.U8 desc[UR14][R8.64+0x51], R27 ;  /* 0x0000511b0800e986 */ /* 0x0007e4000c10110e */
[----:B---3--:R-:W-:Y:S02]  /*1a3d0*/  FMUL R8, R226, UR20 ;  /* 0x00000014e2087c20 */ /* 0x008fe40008400000 */
[----:B------:R-:W3:Y:S01]  /*1a3e0*/  LDL.LU R226, [R1+0x150] ;  /* 0x0001500001e27983 */ /* 0x000ee20000300800 */
[----:B----4-:R-:W-:-:S03]  /*1a3f0*/  FMUL R9, R225, UR20 ;  /* 0x00000014e1097c20 */ /* 0x010fc60008400000 */
[----:B------:R-:W4:Y:S01]  /*1a400*/  LDL.LU R225, [R1+0x154] ;  /* 0x0001540001e17983 */ /* 0x000f220000300800 */
[C---:B------:R-:W-:Y:S02]  /*1a410*/  ISETP.LT.OR P5, PT, R32.reuse, 0x2a, !P0 ;  /* 0x0000002a2000780c */ /* 0x040fe400047a1670 */
[----:B------:R-:W-:-:S11]  /*1a420*/  ISETP.LT.OR P6, PT, R32, 0x31, !P0 ;  /* 0x000000312000780c */ /* 0x000fd600047c1670 */
[----:B------:R-:W-:-:S04]  /*1a430*/  @!P5 IADD3 R140, P2, P3, R3, R24, R2 ;  /* 0x00000018038cd210 */ /* 0x000fc80007b5e002 */
[----:B------:R-:W-:Y:S02]  /*1a440*/  @!P5 IADD3.X R139, R4, R34, R6, P2, P3 ;  /* 0x00000022048bd210 */ /* 0x000fe400017e6406 */
[----:B------:R-:W-:-:S04]  /*1a450*/  @!P6 IADD3 R118, P3, P2, R3, R24, R2 ;  /* 0x000000180376e210 */ /* 0x000fc80007a7e002 */
[----:B------:R-:W-:Y:S02]  /*1a460*/  @!P6 IADD3.X R117, R4, R34, R6, P3, P2 ;  /* 0x000000220475e210 */ /* 0x000fe40001fe4406 */
[----:B------:R-:W-:Y:S01]  /*1a470*/  ISETP.LT.OR P6, PT, R32, 0x32, !P0 ;  /* 0x000000322000780c */ /* 0x000fe200047c1670 */
[----:B--2---:R-:W-:Y:S02]  /*1a480*/  FMUL R33, R227, UR20 ;  /* 0x00000014e3217c20 */ /* 0x004fe40008400000 */
[----:B------:R-:W2:Y:S10]  /*1a490*/  LDL.LU R227, [R1+0x158] ;  /* 0x0001580001e37983 */ /* 0x000eb40000300800 */
[----:B------:R-:W-:-:S04]  /*1a4a0*/  @!P6 IADD3 R116, P3, P2, R3, R24, R2 ;  /* 0x000000180374e210 */ /* 0x000fc80007a7e002 */
[----:B------:R-:W-:Y:S02]  /*1a4b0*/  @!P6 IADD3.X R115, R4, R34, R6, P3, P2 ;  /* 0x000000220473e210 */ /* 0x000fe40001fe4406 */
[----:B------:R-:W-:Y:S02]  /*1a4c0*/  LOP3.LUT P6, RZ, R0, 0x2000000, RZ, 0xc0, !PT ;  /* 0x0200000000ff7812 */ /* 0x000fe400078cc0ff */
[----:B------:R-:W-:Y:S02]  /*1a4d0*/  F2FP.SATFINITE.E4M3.F32.PACK_AB_MERGE_C R8, RZ, R8, RZ ;  /* 0x00000008ff08723e */ /* 0x000fe400048070ff */
[----:B------:R-:W-:-:S09]  /*1a4e0*/  LOP3.LUT P4, RZ, R25, 0x40, RZ, 0xc0, !PT ;  /* 0x0000004019ff7812 */ /* 0x000fd2000788c0ff */
[----:B------:R0:W-:Y:S01]  /*1a4f0*/  @!P6 STG.E.U8 desc[UR14][R106.64+0x58], R8 ;  /* 0x000058086a00e986 */ /* 0x0001e2000c10110e */
[----:B------:R-:W-:Y:S02]  /*1a500*/  ISETP.LT.OR P6, PT, R32, 0x39, !P0 ;  /* 0x000000392000780c */ /* 0x000fe400047c1670 */
[----:B------:R-:W-:Y:S02]  /*1a510*/  F2FP.SATFINITE.E4M3.F32.PACK_AB_MERGE_C R35, RZ, R9, RZ ;  /* 0x00000009ff23723e */ /* 0x000fe400048070ff */
[----:B0-----:R-:W0:Y:S09]  /*1a520*/  @!P4 LDC.64 R8, c[0x0][0x5c0] ;  /* 0x00017000ff08cb82 */ /* 0x001e320000000a00 */
[----:B------:R-:W-:-:S04]  /*1a530*/  @!P6 IADD3 R114, P3, P2, R3, R24, R2 ;  /* 0x000000180372e210 */ /* 0x000fc80007a7e002 */
[----:B------:R-:W-:Y:S02]  /*1a540*/  @!P6 IADD3.X R113, R4, R34, R6, P3, P2 ;  /* 0x000000220471e210 */ /* 0x000fe40001fe4406 */
[----:B------:R-:W-:Y:S02]  /*1a550*/  ISETP.LT.OR P6, PT, R32, 0x3a, !P0 ;  /* 0x0000003a2000780c */ /* 0x000fe400047c1670 */
[----:B------:R-:W-:Y:S02]  /*1a560*/  LOP3.LUT P1, RZ, R12, 0x4000000, RZ, 0xc0, !PT ;  /* 0x040000000cff7812 */ /* 0x000fe4000782c0ff */
[----:B------:R-:W-:-:S09]  /*1a570*/  LOP3.LUT P5, RZ, R25, 0x4000000, RZ, 0xc0, !PT ;  /* 0x0400000019ff7812 */ /* 0x000fd200078ac0ff */
[----:B------:R-:W-:-:S04]  /*1a580*/  @!P6 IADD3 R112, P3, P2, R3, R24, R2 ;  /* 0x000000180370e210 */ /* 0x000fc80007a7e002 */
[----:B------:R-:W-:Y:S02]  /*1a590*/  @!P6 IADD3.X R111, R4, R34, R6, P3, P2 ;  /* 0x00000022046fe210 */ /* 0x000fe40001fe4406 */
[----:B0-----:R-:W-:Y:S02]  /*1a5a0*/  @!P4 IADD3 R8, P2, R124, R8, RZ ;  /* 0x000000087c08c210 */ /* 0x001fe40007f5e0ff */
[----:B------:R-:W-:-:S03]  /*1a5b0*/  F2FP.SATFINITE.E4M3.F32.PACK_AB_MERGE_C R33, RZ, R33, RZ ;  /* 0x00000021ff21723e */ /* 0x000fc600048070ff */
[----:B------:R-:W-:Y:S01]  /*1a5c0*/  @!P4 IMAD.X R9, R128, 0x1, R9, P2 ;  /* 0x000000018009c824 */ /* 0x000fe200010e0609 */
[----:B------:R-:W-:Y:S04]  /*1a5d0*/  @!P1 STG.E.U8 desc[UR14][R102.64+0x59], R35 ;  /* 0x0000592366009986 */ /* 0x000fe8000c10110e */
[----:B------:R0:W-:Y:S02]  /*1a5e0*/  @!P4 STG.E.U8 desc[UR14][R8.64+0x58], R33 ;  /* 0x000058210800c986 */ /* 0x0001e4000c10110e */
[----:B0-----:R-:W0:Y:S01]  /*1a5f0*/  @!P5 LDC.64 R8, c[0x0][0x5c0] ;  /* 0x00017000ff08db82 */ /* 0x001e220000000a00 */
[----:B---3--:R-:W-:Y:S02]  /*1a600*/  FMUL R35, R226, UR20 ;  /* 0x00000014e2237c20 */ /* 0x008fe40008400000 */
[----:B------:R-:W3:Y:S03]  /*1a610*/  LDL.LU R226, [R1+0x15c] ;  /* 0x00015c0001e27983 */ /* 0x000ee60000300800 */
[----:B------:R-:W-:-:S02]  /*1a620*/  F2FP.SATFINITE.E4M3.F32.PACK_AB_MERGE_C R97, RZ, R35, RZ ;  /* 0x00000023ff61723e */ /* 0x000fc400048070ff */
[----:B0-----:R-:W-:-:S05]  /*1a630*/  @!P5 IADD3 R8, P4, R26, R8, RZ ;  /* 0x000000081a08d210 */ /* 0x001fca0007f9e0ff */
[----:B------:R-:W-:-:S05]  /*1a640*/  @!P5 IMAD.X R9, R125, 0x1, R9, P4 ;  /* 0x000000017d09d824 */ /* 0x000fca00020e0609 */
[----:B------:R4:W-:Y:S02]  /*1a650*/  @!P5 STG.E.U8 desc[UR14][R8.64+0x59], R97 ;  /* 0x000059610800d986 */ /* 0x0009e4000c10110e */
[----:B----4-:R-:W-:Y:S02]  /*1a660*/  FMUL R8, R225, UR20 ;  /* 0x00000014e1087c20 */ /* 0x010fe40008400000 */
[----:B------:R-:W4:Y:S01]  /*1a670*/  LDL.LU R225, [R1+0x160] ;  /* 0x0001600001e17983 */ /* 0x000f220000300800 */
[C---:B------:R-:W-:Y:S01]  /*1a680*/  LOP3.LUT P1, RZ, R0.reuse, 0x2, RZ, 0xc0, !PT ;  /* 0x0000000200ff7812 */ /* 0x040fe2000782c0ff */
[----:B--2---:R-:W-:Y:S02]  /*1a690*/  FMUL R9, R227, UR20 ;  /* 0x00000014e3097c20 */ /* 0x004fe40008400000 */
[----:B------:R-:W2:Y:S01]  /*1a6a0*/  LDL.LU R227, [R1+0x164] ;  /* 0x0001640001e37983 */ /* 0x000ea20000300800 */
[----:B------:R-:W-:-:S09]  /*1a6b0*/  LOP3.LUT R0, R0, 0xfeffffff, RZ, 0xc0, !PT ;  /* 0xfeffffff00007812 */ /* 0x000fd200078ec0ff */
[----:B------:R-:W-:Y:S02]  /*1a6c0*/  @P1 LOP3.LUT R0, R0, 0x1000000, RZ, 0xfc, !PT ;  /* 0x0100000000001812 */ /* 0x000fe400078efcff */
[C---:B------:R-:W-:Y:S02]  /*1a6d0*/  ISETP.LT.OR P1, PT, R32.reuse, 0x41, !P0 ;  /* 0x000000412000780c */ /* 0x040fe40004721670 */
[----:B------:R-:W-:-:S11]  /*1a6e0*/  ISETP.LT.OR P5, PT, R32, 0x49, !P0 ;  /* 0x000000492000780c */ /* 0x000fd600047a1670 */
[----:B------:R-:W-:-:S04]  /*1a6f0*/  @!P1 IADD3 R13, P3, P2, R3, R24, R2 ;  /* 0x00000018030d9210 */ /* 0x000fc80007a7e002 */
[----:B------:R-:W-:Y:S02]  /*1a700*/  @!P1 IADD3.X R27, R4, R34, R6, P3, P2 ;  /* 0x00000022041b9210 */ /* 0x000fe40001fe4406 */
[----:B------:R-:W-:Y:S02]  /*1a710*/  ISETP.LT.OR P1, PT, R32, 0x42, !P0 ;  /* 0x000000422000780c */ /* 0x000fe40004721670 */
[----:B------:R-:W-:-:S11]  /*1a720*/  LOP3.LUT P4, RZ, R25, 0x2, RZ, 0xc0, !PT ;  /* 0x0000000219ff7812 */ /* 0x000fd6000788c0ff */
[----:B------:R-:W-:-:S04]  /*1a730*/  @!P1 IADD3 R26, P3, P2, R3, R24, R2 ;  /* 0x00000018031a9210 */ /* 0x000fc80007a7e002 */
[----:B------:R-:W-:Y:S02]  /*1a740*/  @!P1 IADD3.X R33, R4, R34, R6, P3, P2 ;  /* 0x0000002204219210 */ /* 0x000fe40001fe4406 */
[----:B------:R-:W-:Y:S02]  /*1a750*/  @!P5 IADD3 R95, P3, P2, R3, R24, R2 ;  /* 0x00000018035fd210 */ /* 0x000fe40007a7e002 */
[----:B------:R-:W-:Y:S02]  /*1a760*/  LOP3.LUT P1, RZ, R0, 0x1000000, RZ, 0xc0, !PT ;  /* 0x0100000000ff7812 */ /* 0x000fe4000782c0ff */
[----:B------:R-:W-:Y:S02]  /*1a770*/  @!P5 IADD3.X R96, R4, R34, R6, P3, P2 ;  /* 0x000000220460d210 */ /* 0x000fe40001fe4406 */
[----:B------:R-:W-:Y:S02]  /*1a780*/  ISETP.LT.OR P5, PT, R32, 0x4a, !P0 ;  /* 0x0000004a2000780c */ /* 0x000fe400047a1670 */
[----:B------:R-:W-:-:S02]  /*1a790*/  F2FP.SATFINITE.E4M3.F32.PACK_AB_MERGE_C R8, RZ, R8, RZ ;  /* 0x00000008ff08723e */ /* 0x000fc400048070ff */
[----:B------:R-:W-:-:S05]  /*1a7a0*/  F2FP.SATFINITE.E4M3.F32.PACK_AB_MERGE_C R103, RZ, R9, RZ ;  /* 0x00000009ff67723e */ /* 0x000fca00048070ff */
[----:B------:R0:W-:Y:S01]  /*1a7b0*/  @!P1 STG.E.U8 desc[UR14][R98.64+0x60], R8 ;  /* 0x0000600862009986 */ /* 0x0001e2000c10110e */
[----:B------:R-:W-:-:S03]  /*1a7c0*/  ISETP.LT.OR P1, PT, R32, 0x51, !P0 ;  /* 0x000000512000780c */ /* 0x000fc60004721670 */
[----:B------:R-:W-:Y:S02]  /*1a7d0*/  @!P5 IADD3 R35, P3, P2, R3, R24, R2 ;  /* 0x000000180323d210 */ /* 0x000fe40007a7e002 */
[----:B------:R-:W-:Y:S01]  /*1a7e0*/  LOP3.LUT P6, RZ, R0, 0x1, RZ, 0xc0, !PT ;  /* 0x0000000100ff7812 */ /* 0x000fe200078cc0ff */
[----:B0-----:R-:W0:Y:S01]  /*1a7f0*/  @!P4 LDC.64 R8, c[0x0][0x5c0] ;  /* 0x00017000ff08cb82 */ /* 0x001e220000000a00 */
[----:B------:R-:W-:Y:S02]  /*1a800*/  @!P5 IADD3.X R94, R4, R34, R6, P3, P2 ;  /* 0x00000022045ed210 */ /* 0x000fe40001fe4406 */
[----:B------:R-:W-:-:S04]  /*1a810*/  ISETP.LT.OR P5, PT, R32, 0x52, !P0 ;  /* 0x000000522000780c */ /* 0x000fc800047a1670 */
[----:B------:R-:W-:Y:S02]  /*1a820*/  @!P1 IADD3 R97, P3, P2, R3, R24, R2 ;  /* 0x0000001803619210 */ /* 0x000fe40007a7e002 */
[----:B------:R-:W-:-:S03]  /*1a830*/  LOP3.LUT R0, R0, 0xfff7ffff, RZ, 0xc0, !PT ;  /* 0xfff7ffff00007812 */ /* 0x000fc600078ec0ff */
[----:B------:R1:W-:Y:S01]  /*1a840*/  @!P6 STG.E.U8 desc[UR14][R90.64+0x61], R103 ;  /* 0x000061675a00e986 */ /* 0x0003e2000c10110e */
[----:B------:R-:W-:Y:S02]  /*1a850*/  @!P1 IADD3.X R98, R4, R34, R6, P3, P2 ;  /* 0x0000002204629210 */ /* 0x000fe40001fe4406 */
[----:B------:R-:W-:Y:S02]  /*1a860*/  @P1 LOP3.LUT R0, R0, 0x80000, RZ, 0xfc, !PT ;  /* 0x0008000000001812 */ /* 0x000fe400078efcff */
[----:B------:R-:W-:Y:S01]  /*1a870*/  LOP3.LUT P1, RZ, R25, 0x10000000, RZ, 0xc0, !PT ;  /* 0x1000000019ff7812 */ /* 0x000fe2000782c0ff */
[----:B---3--:R-:W-:Y:S02]  /*1a880*/  FMUL R101, R226, UR20 ;  /* 0x00000014e2657c20 */ /* 0x008fe40008400000 */
[----:B------:R-:W3:Y:S01]  /*1a890*/  LDL.LU R226, [R1+0x168] ;  /* 0x0001680001e27983 */ /* 0x000ee20000300800 */
[----:B-1----:R-:W-:-:S04]  /*1a8a0*/  @!P5 IADD3 R90, P3, P2, R3, R24, R2 ;  /* 0x00000018035ad210 */ /* 0x002fc80007a7e002 */
[----:B------:R-:W-:Y:S02]  /*1a8b0*/  @!P5 IADD3.X R91, R4, R34, R6, P3, P2 ;  /* 0x00000022045bd210 */ /* 0x000fe40001fe4406 */
[----:B0-----:R-:W-:Y:S02]  /*1a8c0*/  @!P4 IADD3 R8, P2, R126, R8, RZ ;  /* 0x000000087e08c210 */ /* 0x001fe40007f5e0ff */
[----:B------:R-:W-:-:S03]  /*1a8d0*/  F2FP.SATFINITE.E4M3.F32.PACK_AB_MERGE_C R101, RZ, R101, RZ ;  /* 0x00000065ff65723e */ /* 0x000fc600048070ff */
[----:B------:R-:W-:-:S05]  /*1a8e0*/  @!P4 IMAD.X R9, R129, 0x1, R9, P2 ;  /* 0x000000018109c824 */ /* 0x000fca00010e0609 */
[----:B------:R0:W-:Y:S02]  /*1a8f0*/  @!P4 STG.E.U8 desc[UR14][R8.64+0x60], R101 ;  /* 0x000060650800c986 */ /* 0x0001e4000c10110e */
[----:B0-----:R-:W0:Y:S01]  /*1a900*/  @!P1 LDC.64 R8, c[0x0][0x5c0] ;  /* 0x00017000ff089b82 */ /* 0x001e220000000a00 */
[----:B----4-:R-:W-:-:S05]  /*1a910*/  FMUL R103, R225, UR20 ;  /* 0x00000014e1677c20 */ /* 0x010fca0008400000 */
[----:B------:R-:W-:Y:S02]  /*1a920*/  F2FP.SATFINITE.E4M3.F32.PACK_AB_MERGE_C R107, RZ, R103, RZ ;  /* 0x00000067ff6b723e */ /* 0x000fe400048070ff */
[----:B0-----:R-:W-:-:S05]  /*1a930*/  @!P1 IADD3 R8, P4, R127, R8, RZ ;  /* 0x000000087f089210 */ /* 0x001fca0007f9e0ff */
[----:B------:R-:W-:-:S05]  /*1a940*/  @!P1 IMAD.X R9, R130, 0x1, R9, P4 ;  /* 0x0000000182099824 */ /* 0x000fca00020e0609 */
[----:B------:R2:W-:Y:S02]  /*1a950*/  @!P1 STG.E.U8 desc[UR14][R8.64+0x61], R107 ;  /* 0x0000616b08009986 */ /* 0x0005e4000c10110e */
[----:B--2---:R-:W-:Y:S02]  /*1a960*/  FMUL R8, R227, UR20 ;  /* 0x00000014e3087c20 */ /* 0x004fe40008400000 */
[----:B------:R-:W2:Y:S01]  /*1a970*/  LDL.LU R227, [R1+0x16c] ;  /* 0x00016c0001e37983 */ /* 0x000ea20000300800 */
[----:B---3--:R-:W-:-:S03]  /*1a980*/  FMUL R9, R226, UR20 ;  /* 0x00000014e2097c20 */ /* 0x008fc60008400000 */
[----:B------:R-:W3:Y:S04]  /*1a990*/  LDL.LU R226, [R1+0x170] ;  /* 0x0001700001e27983 */ /* 0x000ee80000300800 */
[----:B------:R-:W4:Y:S01]  /*1a9a0*/  LDL.LU R223, [R1+0x174] ;  /* 0x0001740001df7983 */ /* 0x000f220000300800 */
[C---:B------:R-:W-:Y:S02]  /*1a9b0*/  LOP3.LUT P5, RZ, R0.reuse, 0x80, RZ, 0xc0, !PT ;  /* 0x0000008000ff7812 */ /* 0x040fe400078ac0ff */
[----:B------:R-:W-:Y:S02]  /*1a9c0*/  LOP3.LUT R0, R0, 0xff7fffff, RZ, 0xc0, !PT ;  /* 0xff7fffff00007812 */ /* 0x000fe400078ec0ff */
[C---:B------:R-:W-:Y:S02]  /*1a9d0*/  ISETP.LT.OR P6, PT, R32.reuse, 0x59, !P0 ;  /* 0x000000592000780c */ /* 0x040fe400047c1670 */
[----:B------:R-:W-:-:S07]  /*1a9e0*/  ISETP.LT.OR P1, PT, R32, 0x61, !P0 ;  /* 0x000000612000780c */ /* 0x000fce0004721670 */
[----:B------:R-:W-:Y:S02]  /*1a9f0*/  @P5 LOP3.LUT R0, R0, 0x800000, RZ, 0xfc, !PT ;  /* 0x0080000000005812 */ /* 0x000fe400078efcff */
[----:B------:R-:W-:Y:S02]  /*1aa00*/  ISETP.LT.OR P5, PT, R32, 0x5a, !P0 ;  /* 0x0000005a2000780c */ /* 0x000fe400047a1670 */
[----:B------:R-:W-:-:S04]  /*1aa10*/  @!P6 IADD3 R99, P3, P2, R3, R24, R2 ;  /* 0x000000180363e210 */ /* 0x000fc80007a7e002 */
[----:B------:R-:W-:-:S07]  /*1aa20*/  @!P6 IADD3.X R100, R4, R34, R6, P3, P2 ;  /* 0x000000220464e210 */ /* 0x000fce0001fe4406 */
[----:B------:R-:W-:-:S04]  /*1aa30*/  @!P5 IADD3 R101, P3, P2, R3, R24, R2 ;  /* 0x000000180365d210 */ /* 0x000fc80007a7e002 */
[----:B------:R-:W-:Y:S02]  /*1aa40*/  @!P5 IADD3.X R102, R4, R34, R6, P3, P2 ;  /* 0x000000220466d210 */ /* 0x000fe40001fe4406 */
[----:B------:R-:W-:-:S04]  /*1aa50*/  @!P1 IADD3 R105, P3, P2, R3, R24, R2 ;  /* 0x0000001803699210 */ /* 0x000fc80007a7e002 */
[----:B------:R-:W-:Y:S02]  /*1aa60*/  @!P1 IADD3.X R106, R4, R34, R6, P3, P2 ;  /* 0x00000022046a9210 */ /* 0x000fe40001fe4406 */
[----:B------:R-:W-:Y:S02]  /*1aa70*/  ISETP.LT.OR P2, PT, R32, 0x62, !P0 ;  /* 0x000000622000780c */ /* 0x000fe40004741670 */
[C---:B------:R-:W-:Y:S02]  /*1aa80*/  LOP3.LUT P6, RZ, R0.reuse, 0x100, RZ, 0xc0, !PT ;  /* 0x0000010000ff7812 */ /* 0x040fe400078cc0ff */
[C---:B------:R-:W-:Y:S02]  /*1aa90*/  LOP3.LUT P5, RZ, R0.reuse, 0x800000, RZ, 0xc0, !PT ;  /* 0x0080000000ff7812 */ /* 0x040fe400078ac0ff */
[----:B------:R-:W-:Y:S01]  /*1aaa0*/  LOP3.LUT R0, R0, 0xffff7fff, RZ, 0xc0, !PT ;  /* 0xffff7fff00007812 */ /* 0x000fe200078ec0ff */
[----:B--2---:R-:W-:Y:S02]  /*1aab0*/  FMUL R109, R227, UR20 ;  /* 0x00000014e36d7c20 */ /* 0x004fe40008400000 */
[----:B------:R-:W2:Y:S04]  /*1aac0*/  LDL.LU R227, [R1+0x178] ;  /* 0x0001780001e37983 */ /* 0x000ea80000300800 */
[----:B------:R-:W-:-:S02]  /*1aad0*/  @!P2 IADD3 R103, P4, P3, R3, R24, R2 ;  /* 0x000000180367a210 */ /* 0x000fc40007b9e002 */
[----:B------:R-:W-:Y:S01]  /*1aae0*/  @P2 LOP3.LUT R0, R0, 0x8000, RZ, 0xfc, !PT ;  /* 0x0000800000002812 */ /* 0x000fe200078efcff */
[----:B------:R-:W2:Y:S01]  /*1aaf0*/  LDL.LU R224, [R1+0x17c] ;  /* 0x00017c0001e07983 */ /* 0x000ea20000300800 */
[----:B------:R-:W-:Y:S02]  /*1ab00*/  @!P2 IADD3.X R104, R4, R34, R6, P4, P3 ;  /* 0x000000220468a210 */ /* 0x000fe400027e6406 */
[----:B------:R-:W-:Y:S01]  /*1ab10*/  LOP3.LUT P2, RZ, R12, 0x1, RZ, 0xc0, !PT ;  /* 0x000000010cff7812 */ /* 0x000fe2000784c0ff */
[----:B------:R-:W2:Y:S01]  /*1ab20*/  LDL.LU R225, [R1+0x180] ;  /* 0x0001800001e17983 */ /* 0x000ea20000300800 */
[----:B------:R-:W-:Y:S02]  /*1ab30*/  ISETP.LT.OR P3, PT, R32, 0x69, !P0 ;  /* 0x000000692000780c */ /* 0x000fe40004761670 */
[----:B------:R-:W-:Y:S01]  /*1ab40*/  F2FP.SATFINITE.E4M3.F32.PACK_AB_MERGE_C R8, RZ, R8, RZ ;  /* 0x00000008ff08723e */ /* 0x000fe200048070ff */
[----:B------:R-:W2:Y:S01]  /*1ab50*/  LDL.LU R222, [R1+0x184] ;  /* 0x0001840001de7983 */ /* 0x000ea20000300800 */
[----:B------:R-:W-:-:S03]  /*1ab60*/  F2FP.SATFINITE.E4M3.F32.PACK_AB_MERGE_C R125, RZ, R9, RZ ;  /* 0x00000009ff7d723e */ /* 0x000fc600048070ff */
[----:B------:R0:W-:Y:S04]  /*1ab70*/  @!P5 STG.E.U8 desc[UR14][R92.64+0x68], R8 ;  /* 0x000068085c00d986 */ /* 0x0001e8000c10110e */
[----:B0-----:R-:W0:Y:S02]  /*1ab80*/  @!P2 LDC.64 R8, c[0x0][0x5c0] ;  /* 0x00017000ff08ab82 */ /* 0x001e240000000a00 */
[----:B------:R-:W-:-:S04]  /*1ab90*/  @!P3 IADD3 R92, P5, P4, R3, R24, R2 ;  /* 0x00000018035cb210 */ /* 0x000fc80007cbe002 */
[----:B------:R-:W-:Y:S02]  /*1aba0*/  @!P3 IADD3.X R93, R4, R34, R6, P5, P4 ;  /* 0x00000022045db210 */ /* 0x000fe40002fe8406 */
[----:B------:R-:W-:Y:S01]  /*1abb0*/  ISETP.LT.OR P4, PT, R32, 0x6a, !P0 ;  /* 0x0000006a2000780c */ /* 0x000fe20004781670 */
[----:B------:R1:W-:-:S12]  /*1abc0*/  @!P6 STG.E.U8 desc[UR14][R88.64+0x69], R125 ;  /* 0x0000697d5800e986 */ /* 0x0003d8000c10110e */
[----:B-1----:R-:W-:-:S04]  /*1abd0*/  @!P4 IADD3 R88, P6, P5, R3, R24, R2 ;  /* 0x000000180358c210 */ /* 0x002fc80007dde002 */
[----:B------:R-:W-:Y:S02]  /*1abe0*/  @!P4 IADD3.X R89, R4, R34, R6, P6, P5 ;  /* 0x000000220459c210 */ /* 0x000fe400037ea406 */
[----:B0-----:R-:W-:Y:S02]  /*1abf0*/  @!P2 IADD3 R8, P5, R131, R8, RZ ;  /* 0x000000088308a210 */ /* 0x001fe40007fbe0ff */
[----:B------:R-:W-:-:S03]  /*1ac00*/  LOP3.LUT R0, R0, 0xffffdfff, RZ, 0xc0, !PT ;  /* 0xffffdfff00007812 */ /* 0x000fc600078ec0ff */
[----:B------:R-:W-:Y:S01]  /*1ac10*/  @!P2 IMAD.X R9, R132, 0x1, R9, P5 ;  /* 0x000000018409a824 */ /* 0x000fe200028e0609 */
[----:B------:R-:W-:Y:S02]  /*1ac20*/  ISETP.LT.OR P5, PT, R32, 0x71, !P0 ;  /* 0x000000712000780c */ /* 0x000fe400047a1670 */
[----:B------:R-:W-:-:S04]  /*1ac30*/  @P3 LOP3.LUT R0, R0, 0x2000, RZ, 0xfc, !PT ;  /* 0x0000200000003812 */ /* 0x000fc800078efcff */
[----:B------:R-:W-:-:S04]  /*1ac40*/  LOP3.LUT R0, R0, 0xfffeffff, RZ, 0xc0, !PT ;  /* 0xfffeffff00007812 */ /* 0x000fc800078ec0ff */
[----:B------:R-:W-:-:S03]  /*1ac50*/  @P4 LOP3.LUT R0, R0, 0x10000, RZ, 0xfc, !PT ;  /* 0x0001000000004812 */ /* 0x000fc600078efcff */
[----:B------:R-:W-:-:S04]  /*1ac60*/  @!P5 IADD3 R108, P3, P6, R3, R24, R2 ;  /* 0x00000018036cd210 */ /* 0x000fc80007e7e002 */
[----:B------:R-:W-:Y:S02]  /*1ac70*/  @!P5 IADD3.X R107, R4, R34, R6, P3, P6 ;  /* 0x00000022046bd210 */ /* 0x000fe40001fec406 */
[C---:B------:R-:W-:Y:S02]  /*1ac80*/  LOP3.LUT P3, RZ, R0.reuse, 0x400, RZ, 0xc0, !PT ;  /* 0x0000040000ff7812 */ /* 0x040fe4000786c0ff */
[----:B------:R-:W-:Y:S02]  /*1ac90*/  LOP3.LUT R0, R0, 0xffbfffff, RZ, 0xc0, !PT ;  /* 0xffbfffff00007812 */ /* 0x000fe400078ec0ff */
[----:B------:R-:W-:-:S09]  /*1aca0*/  ISETP.LT.OR P6, PT, R32, 0x72, !P0 ;  /* 0x000000722000780c */ /* 0x000fd200047c1670 */
[----:B------:R-:W-:-:S04]  /*1acb0*/  @P3 LOP3.LUT R0, R0, 0x400000, RZ, 0xfc, !PT ;  /* 0x0040000000003812 */ /* 0x000fc800078efcff */
[----:B------:R-:W-:Y:S02]  /*1acc0*/  LOP3.LUT R0, R0, 0xfffdffff, RZ, 0xc0, !PT ;  /* 0xfffdffff00007812 */ /* 0x000fe400078ec0ff */
[----:B------:R-:W-:Y:S02]  /*1acd0*/  F2FP.SATFINITE.E4M3.F32.PACK_AB_MERGE_C R109, RZ, R109, RZ ;  /* 0x0000006dff6d723e */ /* 0x000fe400048070ff */
[----:B------:R-:W-:-:S04]  /*1ace0*/  @P5 LOP3.LUT R0, R0, 0x20000, RZ, 0xfc, !PT ;  /* 0x0002000000005812 */ /* 0x000fc800078efcff */
[C---:B------:R-:W-:Y:S02]  /*1acf0*/  LOP3.LUT P5, RZ, R0.reuse, 0x800, RZ, 0xc0, !PT ;  /* 0x0000080000ff7812 */ /* 0x040fe400078ac0ff */
[----:B------:R-:W-:Y:S01]  /*1ad00*/  LOP3.LUT R0, R0, 0xffefffff, RZ, 0xc0, !PT ;  /* 0xffefffff00007812 */ /* 0x000fe200078ec0ff */
[----:B------:R0:W-:Y:S01]  /*1ad10*/  @!P2 STG.E.U8 desc[UR14][R8.64+0x68], R109 ;  /* 0x0000686d0800a986 */ /* 0x0001e2000c10110e */
[----:B------:R-:W-:Y:S02]  /*1ad20*/  LOP3.LUT P1, RZ, R25, 0x80000000, RZ, 0xc0, !PT ;  /* 0x8000000019ff7812 */ /* 0x000fe4000782c0ff */
[----:B------:R-:W-:Y:S02]  /*1ad30*/  @!P6 IADD3 R110, P2, P3, R3, R24, R2 ;  /* 0x00000018036ee210 */ /* 0x000fe40007b5e002 */
[----:B------:R-:W-:Y:S02]  /*1ad40*/  @P0 LOP3.LUT R0, R0, 0x100000, RZ, 0xfc, !PT ;  /* 0x0010000000000812 */ /* 0x000fe400078efcff */
[----:B0-----:R-:W-:-:S02]  /*1ad50*/  @!P6 IADD3.X R109, R4, R34, R6, P2, P3 ;  /* 0x00000022046de210 */ /* 0x001fc400017e6406 */
[----:B------:R-:W-:-:S05]  /*1ad60*/  LOP3.LUT P3, RZ, R0, 0x400000, RZ, 0xc0, !PT ;  /* 0x0040000000ff7812 */ /* 0x000fca000786c0ff */
[----:B------:R-:W0:Y:S01]  /*1ad70*/  @!P1 LDC.64 R8, c[0x0][0x5c0] ;  /* 0x00017000ff089b82 */ /* 0x000e220000000a00 */
[----:B------:R-:W-:-:S04]  /*1ad80*/  LOP3.LUT R0, R0, 0xfffbffff, RZ, 0xc0, !PT ;  /* 0xfffbffff00007812 */ /* 0x000fc800078ec0ff */
[----:B------:R-:W-:-:S04]  /*1ad90*/  @P6 LOP3.LUT R0, R0, 0x40000, RZ, 0xfc, !PT ;  /* 0x0004000000006812 */ /* 0x000fc800078efcff */
[C---:B------:R-:W-:Y:S02]  /*1ada0*/  LOP3.LUT P6, RZ, R0.reuse, 0x200, RZ, 0xc0, !PT ;  /* 0x0000020000ff7812 */ /* 0x040fe400078cc0ff */
[----:B------:R-:W-:Y:S01]  /*1adb0*/  LOP3.LUT R0, R0, 0xffdfffff, RZ, 0xc0, !PT ;  /* 0xffdfffff00007812 */ /* 0x000fe200078ec0ff */
[----:B---3--:R-:W-:Y:S02]  /*1adc0*/  FMUL R120, R226, UR20 ;  /* 0x00000014e2787c20 */ /* 0x008fe40008400000 */
[----:B------:R-:W3:Y:S08]  /*1add0*/  LDL.LU R226, [R1+0x188] ;  /* 0x0001880001e27983 */ /* 0x000ef00000300800 */
[----:B------:R-:W-:-:S02]  /*1ade0*/  @P6 LOP3.LUT R0, R0, 0x200000, RZ, 0xfc, !PT ;  /* 0x0020000000006812 */ /* 0x000fc400078efcff */
[----:B------:R-:W-:Y:S02]  /*1adf0*/  LOP3.LUT P6, RZ, R25, 0x80000000, RZ, 0xc0, !PT ;  /* 0x8000000019ff7812 */ /* 0x000fe400078cc0ff */
[----:B0-----:R-:W-:Y:S02]  /*1ae00*/  @!P1 IADD3 R8, P1, R122, R8, RZ ;  /* 0x000000087a089210 */ /* 0x001fe40007f3e0ff */
[----:B------:R-:W-:Y:S01]  /*1ae10*/  F2FP.SATFINITE.E4M3.F32.PACK_AB_MERGE_C R125, RZ, R120, RZ ;  /* 0x00000078ff7d723e */ /* 0x000fe200048070ff */
[----:B----4-:R-:W-:-:S05]  /*1ae20*/  FMUL R120, R223, UR20 ;  /* 0x00000014df787c20 */ /* 0x010fca0008400000 */
[----:B------:R-:W-:-:S03]  /*1ae30*/  F2FP.SATFINITE.E4M3.F32.PACK_AB_MERGE_C R127, RZ, R120, RZ ;  /* 0x00000078ff7f723e */ /* 0x000fc600048070ff */
[----:B------:R-:W-:Y:S01]  /*1ae40*/  @!P6 IMAD.X R9, R133, 0x1, R9, P1 ;  /* 0x000000018509e824 */ /* 0x000fe200008e0609 */
[C---:B------:R-:W-:Y:S02]  /*1ae50*/  LOP3.LUT P4, RZ, R25.reuse, 0x40000000, RZ, 0xc0, !PT ;  /* 0x4000000019ff7812 */ /* 0x040fe4000788c0ff */
[C---:B------:R-:W-:Y:S02]  /*1ae60*/  LOP3.LUT P0, RZ, R25.reuse, 0x20000000, RZ, 0xc0, !PT ;  /* 0x2000000019ff7812 */ /* 0x040fe4000780c0ff */
[----:B------:R0:W-:Y:S01]  /*1ae70*/  @!P6 STG.E.U8 desc[UR14][R8.64+0x69], R125 ;  /* 0x0000697d0800e986 */ /* 0x0001e2000c10110e */
[----:B------:R-:W-:-:S03]  /*1ae80*/  LOP3.LUT P2, RZ, R25, 0x8000000, RZ, 0xc0, !PT ;  /* 0x0800000019ff7812 */ /* 0x000fc6000784c0ff */
[----:B------:R-:W-:Y:S01]  /*1ae90*/  @!P5 STG.E.U8 desc[UR14][R86.64+0x70], R127 ;  /* 0x0000707f5600d986 */ /* 0x000fe2000c10110e */
[----:B------:R-:W-:-:S04]  /*1aea0*/  LOP3.LUT P5, RZ, R25, 0x2000000, RZ, 0xc0, !PT ;  /* 0x0200000019ff7812 */ /* 0x000fc800078ac0ff */
[----:B0-----:R-:W0:Y:S01]  /*1aeb0*/  @!P4 LDC.64 R8, c[0x0][0x5c0] ;  /* 0x00017000ff08cb82 */ /* 0x001e220000000a00 */
[----:B--2---:R-:W-:Y:S02]  /*1aec0*/  FMUL R25, R227, UR20 ;  /* 0x00000014e3197c20 */ /* 0x004fe40008400000 */
[----:B------:R-:W2:Y:S03]  /*1aed0*/  LDL.LU R227, [R1+0x18c] ;  /* 0x00018c0001e37983 */ /* 0x000ea60000300800 */
[----:B------:R-:W-:Y:S01]  /*1aee0*/  F2FP.SATFINITE.E4M3.F32.PACK_AB_MERGE_C R129, RZ, R25, RZ ;  /* 0x00000019ff81723e */ /* 0x000fe200048070ff */
[----:B------:R-:W-:Y:S02]  /*1aef0*/  FMUL R25, R224, UR20 ;  /* 0x00000014e0197c20 */ /* 0x000fe40008400000 */
[----:B------:R-:W4:Y:S04]  /*1af00*/  LDL.LU R224, [R1+0x190] ;  /* 0x0001900001e07983 */ /* 0x000f280000300800 */
[----:B------:R-:W4:Y:S01]  /*1af10*/  LDL.LU R223, [R1+0x194] ;  /* 0x0001940001df7983 */ /* 0x000f220000300800 */
[----:B------:R-:W-:Y:S01]  /*1af20*/  F2FP.SATFINITE.E4M3.F32.PACK_AB_MERGE_C R125, RZ, R25, RZ ;  /* 0x00000019ff7d723e */ /* 0x000fe200048070ff */
[----:B------:R-:W-:-:S02]  /*1af30*/  FMUL R25, R225, UR20 ;  /* 0x00000014e1197c20 */ /* 0x000fc40008400000 */
[----:B------:R-:W4:Y:S04]  /*1af40*/  LDL.LU R225, [R1+0x198] ;  /* 0x0001980001e17983 */ /* 0x000f280000300800 */
[----:B------:R1:W-:Y:S01]  /*1af50*/  @!P3 STG.E.U8 desc[UR14][R84.64+0x71], R129 ;  /* 0x000071815400b986 */ /* 0x0003e2000c10110e */
[----:B0-----:R-:W-:Y:S02]  /*1af60*/  @!P4 IADD3 R8, P3, R138, R8, RZ ;  /* 0x000000088a08c210 */ /* 0x001fe40007f7e0ff */
[----:B-1----:R-:W-:Y:S01]  /*1af70*/  F2FP.SATFINITE.E4M3.F32.PACK_AB_MERGE_C R85, RZ, R25, RZ ;  /* 0x00000019ff55723e */ /* 0x002fe200048070ff */
[----:B------:R-:W-:-:S05]  /*1af80*/  FMUL R25, R222, UR20 ;  /* 0x00000014de197c20 */ /* 0x000fca0008400000 */
[----:B------:R-:W-:Y:S01]  /*1af90*/  F2FP.SATFINITE.E4M3.F32.PACK_AB_MERGE_C R87, RZ, R25, RZ ;  /* 0x00000019ff57723e */ /* 0x000fe200048070ff */
[----:B------:R-:W-:-:S05]  /*1afa0*/  @!P4 IMAD.X R9, R144, 0x1, R9, P3 ;  /* 0x000000019009c824 */ /* 0x000fca00018e0609 */
[----:B------:R0:W-:Y:S02]  /*1afb0*/  @!P4 STG.E.U8 desc[UR14][R8.64+0x70], R125 ;  /* 0x0000707d0800c986 */ /* 0x0001e4000c10110e */
[----:B0-----:R-:W0:Y:S01]  /*1afc0*/  @!P0 LDC.64 R8, c[0x0][0x5c0] ;  /* 0x00017000ff088b82 */ /* 0x001e220000000a00 */
[----:B---3--:R-:W-:Y:S02]  /*1afd0*/  FMUL R25, R226, UR20 ;  /* 0x00000014e2197c20 */ /* 0x008fe40008400000 */
[----:B------:R-:W3:Y:S03]  /*1afe0*/  LDL.LU R226, [R1+0x19c] ;  /* 0x00019c0001e27983 */ /* 0x000ee60000300800 */
[----:B------:R-:W-:Y:S01]  /*1aff0*/  F2FP.SATFINITE.E4M3.F32.PACK_AB_MERGE_C R125, RZ, R25, RZ ;  /* 0x00000019ff7d723e */ /* 0x000fe200048070ff */
[----:B--2---:R-:W-:Y:S02]  /*1b000*/  FMUL R25, R227, UR20 ;  /* 0x00000014e3197c20 */ /* 0x004fe40008400000 */
[----:B------:R-:W2:Y:S01]  /*1b010*/  LDL.LU R227, [R1+0x1a0] ;  /* 0x0001a00001e37983 */ /* 0x000ea20000300800 */
[----:B0-----:R-:W-:-:S03]  /*1b020*/  @!P0 IADD3 R8, P6, R134, R8, RZ ;  /* 0x0000000886088210 */ /* 0x001fc60007fde0ff */
[----:B------:R-:W2:Y:S02]  /*1b030*/  LDL.LU R222, [R1+0x1a4] ;  /* 0x0001a40001de7983 */ /* 0x000ea40000300800 */
[----:B------:R-:W-:-:S05]  /*1b040*/  @!P0 IMAD.X R9, R141, 0x1, R9, P6 ;  /* 0x000000018d098824 */ /* 0x000fca00030e0609 */
[----:B------:R0:W-:Y:S01]  /*1b050*/  @!P0 STG.E.U8 desc[UR14][R8.64+0x71], R85 ;  /* 0x0000715508008986 */ /* 0x0001e2000c10110e */
[----:B------:R-:W-:Y:S01]  /*1b060*/  LOP3.LUT P6, RZ, R0, 0x200000, RZ, 0xc0, !PT ;  /* 0x0020000000ff7812 */ /* 0x000fe200078cc0ff */
[----:B0-----:R-:W0:Y:S01]  /*1b070*/  @!P2 LDC.64 R8, c[0x0][0x5c0] ;  /* 0x00017000ff08ab82 */ /* 0x001e220000000a00 */
[----:B------:R-:W-:Y:S01]  /*1b080*/  F2FP.SATFINITE.E4M3.F32.PACK_AB_MERGE_C R85, RZ, R25, RZ ;  /* 0x00000019ff55723e */ /* 0x000fe200048070ff */
[----:B----4-:R-:W-:Y:S01]  /*1b090*/  FMUL R25, R224, UR20 ;  /* 0x00000014e0197c20 */ /* 0x010fe20008400000 */
[----:B------:R-:W-:Y:S01]  /*1b0a0*/  LOP3.LUT P1, RZ, R0, 0x40, RZ, 0xc0, !PT ;  /* 0x0000004000ff7812 */ /* 0x000fe2000782c0ff */
[----:B------:R-:W4:Y:S08]  /*1b0b0*/  LDL.LU R224, [R1+0x1a8] ;  /* 0x0001a80001e07983 */ /* 0x000f300000300800 */
[----:B------:R-:W-:Y:S04]  /*1b0c0*/  @!P6 STG.E.U8 desc[UR14][R82.64+0x78], R87 ;  /* 0x000078575200e986 */ /* 0x000fe8000c10110e */
[----:B------:R1:W-:Y:S01]  /*1b0d0*/  @!P1 STG.E.U8 desc[UR14][R80.64+0x79], R125 ;  /* 0x0000797d50009986 */ /* 0x0003e2000c10110e */
[----:B0-----:R-:W-:-:S02]  /*1b0e0*/  @!P2 IADD3 R8, P1, R123, R8, RZ ;  /* 0x000000087b08a210 */ /* 0x001fc40007f3e0ff */
[----:B-1----:R-:W-:Y:S01]  /*1b0f0*/  F2FP.SATFINITE.E4M3.F32.PACK_AB_MERGE_C R81, RZ, R25, RZ ;  /* 0x00000019ff51723e */ /* 0x002fe200048070ff */
[----:B------:R-:W-:Y:S02]  /*1b100*/  FMUL R25, R223, UR20 ;  /* 0x00000014df197c20 */ /* 0x000fe40008400000 */
[----:B------:R-:W-:-:S03]  /*1b110*/  @!P2 IMAD.X R9, R137, 0x1, R9, P1 ;  /* 0x000000018909a824 */ /* 0x000fc600008e0609 */
[----:B------:R-:W-:Y:S02]  /*1b120*/  F2FP.SATFINITE.E4M3.F32.PACK_AB_MERGE_C R83, RZ, R25, RZ ;  /* 0x00000019ff53723e */ /* 0x000fe400048070ff */
[----:B------:R0:W-:Y:S01]  /*1b130*/  @!P2 STG.E.U8 desc[UR14][R8.64+0x78], R85 ;  /* 0x000078550800a986 */ /* 0x0001e2000c10110e */
[----:B------:R-:W-:-:S03]  /*1b140*/  FMUL R25, R225, UR20 ;  /* 0x00000014e1197c20 */ /* 0x000fc60008400000 */
[----:B------:R-:W4:Y:S01]  /*1b150*/  LDL.LU R225, [R1+0x1ac] ;  /* 0x0001ac0001e17983 */ /* 0x000f220000300800 */
[----:B0-----:R-:W0:Y:S01]  /*1b160*/  @!P5 LDC.64 R8, c[0x0][0x5c0] ;  /* 0x00017000ff08db82 */ /* 0x001e220000000a00 */
[----:B------:R-:W-:Y:S02]  /*1b170*/  F2FP.SATFINITE.E4M3.F32.PACK_AB_MERGE_C R85, RZ, R25, RZ ;  /* 0x00000019ff55723e */ /* 0x000fe400048070ff */
[----:B0-----:R-:W-:-:S05]  /*1b180*/  @!P5 IADD3 R8, P6, R121, R8, RZ ;  /* 0x000000087908d210 */ /* 0x001fca0007fde0ff */
[----:B------:R-:W-:-:S05]  /*1b190*/  @!P5 IMAD.X R9, R136, 0x1, R9, P6 ;  /* 0x000000018809d824 */ /* 0x000fca00030e0609 */
[----:B------:R0:W-:Y:S01]  /*1b1a0*/  @!P5 STG.E.U8 desc[UR14][R8.64+0x79], R81 ;  /* 0x000079510800d986 */ /* 0x0001e2000c10110e */
[----:B---3--:R-:W-:-:S03]  /*1b1b0*/  FMUL R25, R226, UR20 ;  /* 0x00000014e2197c20 */ /* 0x008fc60008400000 */
[----:B------:R-:W3:Y:S04]  /*1b1c0*/  LDL.LU R226, [R1+0x1b0] ;  /* 0x0001b00001e27983 */ /* 0x000ee80000300800 */
[----:B------:R-:W3:Y:S01]  /*1b1d0*/  LDL.LU R223, [R1+0x1b4] ;  /* 0x0001b40001df7983 */ /* 0x000ee20000300800 */
[----:B0-----:R-:W-:Y:S01]  /*1b1e0*/  F2FP.SATFINITE.E4M3.F32.PACK_AB_MERGE_C R81, RZ, R25, RZ ;  /* 0x00000019ff51723e */ /* 0x001fe200048070ff */
[----:B--2---:R-:W-:Y:S02]  /*1b1f0*/  FMUL R25, R227, UR20 ;  /* 0x00000014e3197c20 */ /* 0x004fe40008400000 */
[----:B------:R-:W2:Y:S01]  /*1b200*/  LDL.LU R227, [R1+0x1b8] ;  /* 0x0001b80001e37983 */ /* 0x000ea20000300800 */
[C---:B------:R-:W-:Y:S02]  /*1b210*/  LOP3.LUT P3, RZ, R0.reuse, 0x20, RZ, 0xc0, !PT ;  /* 0x0000002000ff7812 */ /* 0x040fe4000786c0ff */
[----:B------:R-:W-:-:S11]  /*1b220*/  LOP3.LUT P0, RZ, R0, 0x100000, RZ, 0xc0, !PT ;  /* 0x0010000000ff7812 */ /* 0x000fd6000780c0ff */
[----:B------:R-:W-:Y:S01]  /*1b230*/  @!P3 STG.E.U8 desc[UR14][R78.64], R83 ;  /* 0x000000534e00b986 */ /* 0x000fe2000c10110e */
[----:B------:R-:W-:Y:S02]  /*1b240*/  ISETP.LT.OR P3, PT, R32, 0x1, !P0 ;  /* 0x000000012000780c */ /* 0x000fe40004761670 */
[----:B------:R-:W-:-:S11]  /*1b250*/  LOP3.LUT P4, RZ, R0, 0x10, RZ, 0xc0, !PT ;  /* 0x0000001000ff7812 */ /* 0x000fd6000788c0ff */
[----:B------:R-:W0:Y:S02]  /*1b260*/  @!P3 LDC.64 R8, c[0x0][0x5c0] ;  /* 0x00017000ff08bb82 */ /* 0x000e240000000a00 */
[----:B------:R1:W-:Y:S01]  /*1b270*/  @!P4 STG.E.U8 desc[UR14][R76.64+0x1], R85 ;  /* 0x000001554c00c986 */ /* 0x0003e2000c10110e */
[----:B------:R-:W-:Y:S02]  /*1b280*/  ISETP.LT.OR P5, PT, R32, 0x2, !P0 ;  /* 0x000000022000780c */ /* 0x000fe400047a1670 */
[----:B-1----:R-:W-:Y:S01]  /*1b290*/  F2FP.SATFINITE.E4M3.F32.PACK_AB_MERGE_C R77, RZ, R25, RZ ;  /* 0x00000019ff4d723e */ /* 0x002fe200048070ff */
[----:B------:R-:W-:-:S05]  /*1b2a0*/  FMUL R25, R222, UR20 ;  /* 0x00000014de197c20 */ /* 0x000fca0008400000 */
[----:B------:R-:W-:Y:S01]  /*1b2b0*/  F2FP.SATFINITE.E4M3.F32.PACK_AB_MERGE_C R79, RZ, R25, RZ ;  /* 0x00000019ff4f723e */ /* 0x000fe200048070ff */
[----:B----4-:R-:W-:Y:S02]  /*1b2c0*/  FMUL R25, R224, UR20 ;  /* 0x00000014e0197c20 */ /* 0x010fe40008400000 */
[----:B------:R-:W4:Y:S01]  /*1b2d0*/  LDL.LU R224, [R1+0x1bc] ;  /* 0x0001bc0001e07983 */ /* 0x000f220000300800 */
[----:B0-----:R-:W-:-:S05]  /*1b2e0*/  @!P3 IADD3 R8, P4, R119, R8, RZ ;  /* 0x000000087708b210 */ /* 0x001fca0007f9e0ff */
[----:B------:R-:W-:-:S05]  /*1b2f0*/  @!P3 IMAD.X R9, R135, 0x1, R9, P4 ;  /* 0x000000018709b824 */ /* 0x000fca00020e0609 */
[----:B------:R0:W-:Y:S02]  /*1b300*/  @!P3 STG.E.U8 desc[UR14][R8.64], R81 ;  /* 0x000000510800b986 */ /* 0x0001e4000c10110e */
[----:B0-----:R-:W0:Y:S01]  /*1b310*/  @!P5 LDC.64 R8, c[0x0][0x5c0] ;  /* 0x00017000ff08db82 */ /* 0x001e220000000a00 */
[----:B------:R-:W-:Y:S01]  /*1b320*/  F2FP.SATFINITE.E4M3.F32.PACK_AB_MERGE_C R81, RZ, R25, RZ ;  /* 0x00000019ff51723e */ /* 0x000fe200048070ff */
[----:B------:R-:W-:Y:S02]  /*1b330*/  FMUL R25, R225, UR20 ;  /* 0x00000014e1197c20 */ /* 0x000fe40008400000 */
[----:B------:R-:W4:Y:S01]  /*1b340*/  LDL.LU R225, [R1+0x1c0] ;  /* 0x0001c00001e17983 */ /* 0x000f220000300800 */
[C---:B------:R-:W-:Y:S02]  /*1b350*/  LOP3.LUT P1, RZ, R0.reuse, 0x8, RZ, 0xc0, !PT ;  /* 0x0000000800ff7812 */ /* 0x040fe4000782c0ff */
[----:B------:R-:W-:Y:S01]  /*1b360*/  LOP3.LUT P2, RZ, R0, 0x4, RZ, 0xc0, !PT ;  /* 0x0000000400ff7812 */ /* 0x000fe2000784c0ff */
[----:B------:R-:W4:Y:S01]  /*1b370*/  LDL.LU R222, [R1+0x1c4] ;  /* 0x0001c40001de7983 */ /* 0x000f220000300800 */
[----:B0-----:R-:W-:-:S05]  /*1b380*/  @!P5 IADD3 R8, P6, R143, R8, RZ ;  /* 0x000000088f08d210 */ /* 0x001fca0007fde0ff */
[----:B------:R-:W-:-:S05]  /*1b390*/  @!P5 IMAD.X R9, R150, 0x1, R9, P6 ;  /* 0x000000019609d824 */ /* 0x000fca00030e0609 */
[----:B------:R0:W-:Y:S04]  /*1b3a0*/  @!P5 STG.E.U8 desc[UR14][R8.64+0x1], R77 ;  /* 0x0000014d0800d986 */ /* 0x0001e8000c10110e */
[----:B------:R-:W-:Y:S01]  /*1b3b0*/  @!P1 STG.E.U8 desc[UR14][R74.64+0x8], R79 ;  /* 0x0000084f4a009986 */ /* 0x000fe2000c10110e */
[----:B0-----:R-:W-:-:S03]  /*1b3c0*/  F2FP.SATFINITE.E4M3.F32.PACK_AB_MERGE_C R77, RZ, R25, RZ ;  /* 0x00000019ff4d723e */ /* 0x001fc600048070ff */
[----:B------:R0:W-:Y:S01]  /*1b3d0*/  @!P2 STG.E.U8 desc[UR14][R72.64+0x9], R81 ;  /* 0x000009514800a986 */ /* 0x0001e2000c10110e */
[----:B---3--:R-:W-:-:S03]  /*1b3e0*/  FMUL R25, R226, UR20 ;  /* 0x00000014e2197c20 */ /* 0x008fc60008400000 */
[----:B------:R-:W3:Y:S02]  /*1b3f0*/  LDL.LU R226, [R1+0x1c8] ;  /* 0x0001c80001e27983 */ /* 0x000ee40000300800 */
[----:B0-----:R-:W-:Y:S01]  /*1b400*/  F2FP.SATFINITE.E4M3.F32.PACK_AB_MERGE_C R73, RZ, R25, RZ ;  /* 0x00000019ff49723e */ /* 0x001fe200048070ff */
[----:B------:R-:W-:-:S05]  /*1b410*/  FMUL R25, R223, UR20 ;  /* 0x00000014df197c20 */ /* 0x000fca0008400000 */
[----:B------:R-:W-:Y:S01]  /*1b420*/  F2FP.SATFINITE.E4M3.F32.PACK_AB_MERGE_C R75, RZ, R25, RZ ;  /* 0x00000019ff4b723e */ /* 0x000fe200048070ff */
[----:B--2---:R-:W-:Y:S02]  /*1b430*/  FMUL R25, R227, UR20 ;  /* 0x00000014e3197c20 */ /* 0x004fe40008400000 */
[----:B------:R-:W2:Y:S01]  /*1b440*/  LDL.LU R227, [R1+0x1cc] ;  /* 0x0001cc0001e37983 */ /* 0x000ea20000300800 */
[----:B------:R-:W-:-:S13]  /*1b450*/  ISETP.LT.OR P1, PT, R32, 0x9, !P0 ;  /* 0x000000092000780c */ /* 0x000fda0004721670 */
[----:B------:R-:W0:Y:S01]  /*1b460*/  @!P1 LDC.64 R8, c[0x0][0x5c0] ;  /* 0x00017000ff089b82 */ /* 0x000e220000000a00 */
[----:B------:R-:W-:Y:S02]  /*1b470*/  ISETP.LT.OR P5, PT, R32, 0xa, !P0 ;  /* 0x0000000a2000780c */ /* 0x000fe400047a1670 */
[----:B0-----:R-:W-:-:S05]  /*1b480*/  @!P1 IADD3 R8, P2, R146, R8, RZ ;  /* 0x0000000892089210 */ /* 0x001fca0007f5e0ff */
[----:B------:R-:W-:-:S05]  /*1b490*/  @!P1 IMAD.X R9, R152, 0x1, R9, P2 ;  /* 0x0000000198099824 */ /* 0x000fca00010e0609 */
[----:B------:R0:W-:Y:S02]  /*1b4a0*/  @!P1 STG.E.U8 desc[UR14][R8.64+0x8], R77 ;  /* 0x0000084d08009986 */ /* 0x0001e4000c10110e */
[----:B0-----:R-:W0:Y:S01]  /*1b4b0*/  @!P5 LDC.64 R8, c[0x0][0x5c0] ;  /* 0x00017000ff08db82 */ /* 0x001e220000000a00 */
[----:B------:R-:W-:Y:S02]  /*1b4c0*/  LOP3.LUT P4, RZ, R12, 0x80000000, RZ, 0xc0, !PT ;  /* 0x800000000cff7812 */ /* 0x000fe4000788c0ff */
[----:B------:R-:W-:Y:S01]  /*1b4d0*/  F2FP.SATFINITE.E4M3.F32.PACK_AB_MERGE_C R77, RZ, R25, RZ ;  /* 0x00000019ff4d723e */ /* 0x000fe200048070ff */
[----:B----4-:R-:W-:Y:S02]  /*1b4e0*/  FMUL R25, R224, UR20 ;  /* 0x00000014e0197c20 */ /* 0x010fe40008400000 */
[----:B------:R-:W4:Y:S04]  /*1b4f0*/  LDL.LU R224, [R1+0x1d0] ;  /* 0x0001d00001e07983 */ /* 0x000f280000300800 */
[----:B------:R-:W4:Y:S01]  /*1b500*/  LDL.LU R223, [R1+0x1d4] ;  /* 0x0001d40001df7983 */ /* 0x000f220000300800 */
[----:B0-----:R-:W-:-:S05]  /*1b510*/  @!P5 IADD3 R8, P6, R149, R8, RZ ;  /* 0x000000089508d210 */ /* 0x001fca0007fde0ff */
[----:B------:R-:W-:-:S05]  /*1b520*/  @!P5 IMAD.X R9, R157, 0x1, R9, P6 ;  /* 0x000000019d09d824 */ /* 0x000fca00030e0609 */
[----:B------:R0:W-:Y:S04]  /*1b530*/  @!P5 STG.E.U8 desc[UR14][R8.64+0x9], R73 ;  /* 0x000009490800d986 */ /* 0x0001e8000c10110e */
[----:B------:R-:W-:Y:S01]  /*1b540*/  @!P4 STG.E.U8 desc[UR14][R70.64+0x10], R75 ;  /* 0x0000104b4600c986 */ /* 0x000fe2000c10110e */
[----:B------:R-:W-:Y:S02]  /*1b550*/  ISETP.LT.OR P4, PT, R32, 0x11, !P0 ;  /* 0x000000112000780c */ /* 0x000fe40004781670 */
[----:B------:R-:W-:Y:S02]  /*1b560*/  LOP3.LUT P3, RZ, R12, 0x40000000, RZ, 0xc0, !PT ;  /* 0x400000000cff7812 */ /* 0x000fe4000786c0ff */
[----:B0-----:R-:W-:Y:S01]  /*1b570*/  F2FP.SATFINITE.E4M3.F32.PACK_AB_MERGE_C R73, RZ, R25, RZ ;  /* 0x00000019ff49723e */ /* 0x001fe200048070ff */
[----:B------:R-:W-:-:S02]  /*1b580*/  FMUL R25, R225, UR20 ;  /* 0x00000014e1197c20 */ /* 0x000fc40008400000 */
[----:B------:R-:W4:Y:S06]  /*1b590*/  LDL.LU R225, [R1+0x1d8] ;  /* 0x0001d80001e17983 */ /* 0x000f2c0000300800 */
[----:B------:R-:W0:Y:S02]  /*1b5a0*/  @!P4 LDC.64 R8, c[0x0][0x5c0] ;  /* 0x00017000ff08cb82 */ /* 0x000e240000000a00 */
[----:B------:R1:W-:Y:S02]  /*1b5b0*/  @!P3 STG.E.U8 desc[UR14][R68.64+0x11], R77 ;  /* 0x0000114d4400b986 */ /* 0x0003e4000c10110e */
[----:B-1----:R-:W-:Y:S01]  /*1b5c0*/  F2FP.SATFINITE.E4M3.F32.PACK_AB_MERGE_C R69, RZ, R25, RZ ;  /* 0x00000019ff45723e */ /* 0x002fe200048070ff */
[----:B------:R-:W-:-:S05]  /*1b5d0*/  FMUL R25, R222, UR20 ;  /* 0x00000014de197c20 */ /* 0x000fca0008400000 */
[----:B------:R-:W-:Y:S01]  /*1b5e0*/  F2FP.SATFINITE.E4M3.F32.PACK_AB_MERGE_C R71, RZ, R25, RZ ;  /* 0x00000019ff47723e */ /* 0x000fe200048070ff */
[----:B---3--:R-:W-:Y:S01]  /*1b5f0*/  FMUL R25, R226, UR20 ;  /* 0x00000014e2197c20 */ /* 0x008fe20008400000 */
[----:B0-----:R-:W-:Y:S01]  /*1b600*/  @!P4 IADD3 R8, P3, R148, R8, RZ ;  /* 0x000000089408c210 */ /* 0x001fe20007f7e0ff */
[----:B------:R-:W3:Y:S04]  /*1b610*/  LDL.LU R226, [R1+0x1dc] ;  /* 0x0001dc0001e27983 */ /* 0x000ee80000300800 */
[----:B------:R-:W-:-:S05]  /*1b620*/  @!P4 IMAD.X R9, R156, 0x1, R9, P3 ;  /* 0x000000019c09c824 */ /* 0x000fca00018e0609 */
[----:B------:R0:W-:Y:S02]  /*1b630*/  @!P4 STG.E.U8 desc[UR14][R8.64+0x10], R73 ;  /* 0x000010490800c986 */ /* 0x0001e4000c10110e */
[----:B0-----:R-:W-:Y:S01]  /*1b640*/  F2FP.SATFINITE.E4M3.F32.PACK_AB_MERGE_C R73, RZ, R25, RZ ;  /* 0x00000019ff49723e */ /* 0x001fe200048070ff */
[----:B--2---:R-:W-:Y:S02]  /*1b650*/  FMUL R25, R227, UR20 ;  /* 0x00000014e3197c20 */ /* 0x004fe40008400000 */
[----:B------:R-:W2:Y:S01]  /*1b660*/  LDL.LU R227, [R1+0x1e0] ;  /* 0x0001e00001e37983 */ /* 0x000ea20000300800 */
[----:B------:R-:W-:Y:S02]  /*1b670*/  ISETP.LT.OR P5, PT, R32, 0x12, !P0 ;  /* 0x000000122000780c */ /* 0x000fe400047a1670 */
[----:B------:R-:W-:Y:S01]  /*1b680*/  LOP3.LUT P2, RZ, R12, 0x20000000, RZ, 0xc0, !PT ;  /* 0x200000000cff7812 */ /* 0x000fe2000784c0ff */
[----:B------:R-:W2:Y:S10]  /*1b690*/  LDL.LU R222, [R1+0x1e4] ;  /* 0x0001e40001de7983 */ /* 0x000eb40000300800 */
[----:B------:R-:W0:Y:S02]  /*1b6a0*/  @!P5 LDC.64 R8, c[0x0][0x5c0] ;  /* 0x00017000ff08db82 */ /* 0x000e240000000a00 */
[----:B0-----:R-:W-:-:S05]  /*1b6b0*/  @!P5 IADD3 R8, P6, R145, R8, RZ ;  /* 0x000000089108d210 */ /* 0x001fca0007fde0ff */
[----:B------:R-:W-:-:S05]  /*1b6c0*/  @!P5 IMAD.X R9, R151, 0x1, R9, P6 ;  /* 0x000000019709d824 */ /* 0x000fca00030e0609 */
[----:B------:R0:W-:Y:S04]  /*1b6d0*/  @!P5 STG.E.U8 desc[UR14][R8.64+0x11], R69 ;  /* 0x000011450800d986 */ /* 0x0001e8000c10110e */
[----:B------:R-:W-:Y:S01]  /*1b6e0*/  @!P2 STG.E.U8 desc[UR14][R66.64+0x18], R71 ;  /* 0x000018474200a986 */ /* 0x000fe2000c10110e */
[----:B------:R-:W-:Y:S02]  /*1b6f0*/  ISETP.LT.OR P2, PT, R32, 0x19, !P0 ;  /* 0x000000192000780c */ /* 0x000fe40004741670 */
[----:B------:R-:W-:-:S11]  /*1b700*/  LOP3.LUT P1, RZ, R12, 0x10000000, RZ, 0xc0, !PT ;  /* 0x100000000cff7812 */ /* 0x000fd6000782c0ff */
[----:B0-----:R-:W0:Y:S01]  /*1b710*/  @!P2 LDC.64 R8, c[0x0][0x5c0] ;  /* 0x00017000ff08ab82 */ /* 0x001e220000000a00 */
[----:B------:R-:W-:Y:S01]  /*1b720*/  F2FP.SATFINITE.E4M3.F32.PACK_AB_MERGE_C R69, RZ, R25, RZ ;  /* 0x00000019ff45723e */ /* 0x000fe200048070ff */
[----:B----4-:R-:W-:Y:S02]  /*1b730*/  FMUL R25, R224, UR20 ;  /* 0x00000014e0197c20 */ /* 0x010fe40008400000 */
[----:B------:R-:W4:Y:S01]  /*1b740*/  LDL.LU R224, [R1+0x1e8] ;  /* 0x0001e80001e07983 */ /* 0x000f220000300800 */
[----:B------:R-:W-:-:S03]  /*1b750*/  ISETP.LT.OR P5, PT, R32, 0x1a, !P0 ;  /* 0x0000001a2000780c */ /* 0x000fc600047a1670 */
[----:B------:R1:W-:Y:S02]  /*1b760*/  @!P1 STG.E.U8 desc[UR14][R64.64+0x19], R73 ;  /* 0x0000194940009986 */ /* 0x0003e4000c10110e */
[----:B-1----:R-:W-:Y:S02]  /*1b770*/  F2FP.SATFINITE.E4M3.F32.PACK_AB_MERGE_C R65, RZ, R25, RZ ;  /* 0x00000019ff41723e */ /* 0x002fe400048070ff */
[----:B0-----:R-:W-:Y:S01]  /*1b780*/  @!P2 IADD3 R8, P1, R142, R8, RZ ;  /* 0x000000088e08a210 */ /* 0x001fe20007f3e0ff */
[----:B------:R-:W-:-:S04]  /*1b790*/  FMUL R25, R223, UR20 ;  /* 0x00000014df197c20 */ /* 0x000fc80008400000 */
[----:B------:R-:W-:Y:S01]  /*1b7a0*/  @!P2 IMAD.X R9, R147, 0x1, R9, P1 ;  /* 0x000000019309a824 */ /* 0x000fe200008e0609 */
[----:B------:R-:W-:-:S04]  /*1b7b0*/  F2FP.SATFINITE.E4M3.F32.PACK_AB_MERGE_C R67, RZ, R25, RZ ;  /* 0x00000019ff43723e */ /* 0x000fc800048070ff */
[----:B------:R0:W-:Y:S01]  /*1b7c0*/  @!P2 STG.E.U8 desc[UR14][R8.64+0x18], R69 ;  /* 0x000018450800a986 */ /* 0x0001e2000c10110e */
[----:B------:R-:W-:-:S03]  /*1b7d0*/  FMUL R25, R225, UR20 ;  /* 0x00000014e1197c20 */ /* 0x000fc60008400000 */
[----:B------:R-:W4:Y:S01]  /*1b7e0*/  LDL.LU R225, [R1+0x1ec] ;  /* 0x0001ec0001e17983 */ /* 0x000f220000300800 */
[----:B0-----:R-:W0:Y:S01]  /*1b7f0*/  @!P5 LDC.64 R8, c[0x0][0x5c0] ;  /* 0x00017000ff08db82 */ /* 0x001e220000000a00 */
[----:B------:R-:W-:Y:S01]  /*1b800*/  F2FP.SATFINITE.E4M3.F32.PACK_AB_MERGE_C R69, RZ, R25, RZ ;  /* 0x00000019ff45723e */ /* 0x000fe200048070ff */
[----:B---3--:R-:W-:Y:S01]  /*1b810*/  FMUL R25, R226, UR20 ;  /* 0x00000014e2197c20 */ /* 0x008fe20008400000 */
[----:B0-----:R-:W-:Y:S01]  /*1b820*/  @!P5 IADD3 R8, P6, R155, R8, RZ ;  /* 0x000000089b08d210 */ /* 0x001fe20007fde0ff */
[----:B------:R-:W3:Y:S04]  /*1b830*/  LDL.LU R226, [R1+0x1f0] ;  /* 0x0001f00001e27983 */ /* 0x000ee80000300800 */
[----:B------:R-:W-:Y:S01]  /*1b840*/  @!P5 IMAD.X R9, R160, 0x1, R9, P6 ;  /* 0x00000001a009d824 */ /* 0x000fe200030e0609 */
[----:B------:R-:W3:Y:S04]  /*1b850*/  LDL.LU R223, [R1+0x1f4] ;  /* 0x0001f40001df7983 */ /* 0x000ee80000300800 */
[----:B------:R0:W-:Y:S02]  /*1b860*/  @!P5 STG.E.U8 desc[UR14][R8.64+0x19], R65 ;  /* 0x000019410800d986 */ /* 0x0001e4000c10110e */
[----:B0-----:R-:W-:Y:S01]  /*1b870*/  F2FP.SATFINITE.E4M3.F32.PACK_AB_MERGE_C R65, RZ, R25, RZ ;  /* 0x00000019ff41723e */ /* 0x001fe200048070ff */
[----:B--2---:R-:W-:-:S02]  /*1b880*/  FMUL R25, R227, UR20 ;  /* 0x00000014e3197c20 */ /* 0x004fc40008400000 */
[----:B------:R-:W2:Y:S01]  /*1b890*/  LDL.LU R227, [R1+0x1f8] ;  /* 0x0001f80001e37983 */ /* 0x000ea20000300800 */
[C---:B------:R-:W-:Y:S02]  /*1b8a0*/  LOP3.LUT P3, RZ, R12.reuse, 0x8000000, RZ, 0xc0, !PT ;  /* 0x080000000cff7812 */ /* 0x040fe4000786c0ff */
[----:B------:R-:W-:-:S11]  /*1b8b0*/  LOP3.LUT P4, RZ, R12, 0x1000000, RZ, 0xc0, !PT ;  /* 0x010000000cff7812 */ /* 0x000fd6000788c0ff */
[----:B------:R-:W-:Y:S01]  /*1b8c0*/  @!P3 STG.E.U8 desc[UR14][R62.64+0x20], R67 ;  /* 0x000020433e00b986 */ /* 0x000fe2000c10110e */
[----:B------:R-:W-:-:S03]  /*1b8d0*/  ISETP.LT.OR P3, PT, R32, 0x21, !P0 ;  /* 0x000000212000780c */ /* 0x000fc60004761670 */
[----:B------:R0:W-:Y:S10]  /*1b8e0*/  @!P4 STG.E.U8 desc[UR14][R60.64+0x21], R69 ;  /* 0x000021453c00c986 */ /* 0x0001f4000c10110e */
[----:B------:R-:W1:Y:S01]  /*1b8f0*/  @!P3 LDC.64 R8, c[0x0][0x5c0] ;  /* 0x00017000ff08bb82 */ /* 0x000e620000000a00 */
[----:B0-----:R-:W-:Y:S01]  /*1b900*/  F2FP.SATFINITE.E4M3.F32.PACK_AB_MERGE_C R61, RZ, R25, RZ ;  /* 0x00000019ff3d723e */ /* 0x001fe200048070ff */
[----:B------:R-:W-:-:S05]  /*1b910*/  FMUL R25, R222, UR20 ;  /* 0x00000014de197c20 */ /* 0x000fca0008400000 */
[----:B------:R-:W-:Y:S02]  /*1b920*/  F2FP.SATFINITE.E4M3.F32.PACK_AB_MERGE_C R63, RZ, R25, RZ ;  /* 0x00000019ff3f723e */ /* 0x000fe400048070ff */
[----:B------:R-:W-:Y:S02]  /*1b930*/  ISETP.LT.OR P5, PT, R32, 0x22, !P0 ;  /* 0x000000222000780c */ /* 0x000fe400047a1670 */
[----:B-1----:R-:W-:-:S05]  /*1b940*/  @!P3 IADD3 R8, P4, R158, R8, RZ ;  /* 0x000000089e08b210 */ /* 0x002fca0007f9e0ff */
[----:B------:R-:W-:Y:S02]  /*1b950*/  @!P3 IMAD.X R9, R161, 0x1, R9, P4 ;  /* 0x00000001a109b824 */ /* 0x000fe400020e0609 */
[----:B----4-:R-:W-:Y:S02]  /*1b960*/  FMUL R25, R224, UR20 ;  /* 0x00000014e0197c20 */ /* 0x010fe40008400000 */
[----:B------:R-:W4:Y:S04]  /*1b970*/  LDL.LU R224, [R1+0x1fc] ;  /* 0x0001fc0001e07983 */ /* 0x000f280000300800 */
[----:B------:R0:W-:Y:S02]  /*1b980*/  @!P3 STG.E.U8 desc[UR14][R8.64+0x20], R65 ;  /* 0x000020410800b986 */ /* 0x0001e4000c10110e */
[----:B0-----:R-:W0:Y:S01]  /*1b990*/  @!P5 LDC.64 R8, c[0x0][0x5c0] ;  /* 0x00017000ff08db82 */ /* 0x001e220000000a00 */
[----:B------:R-:W-:-:S02]  /*1b9a0*/  F2FP.SATFINITE.E4M3.F32.PACK_AB_MERGE_C R65, RZ, R25, RZ ;  /* 0x00000019ff41723e */ /* 0x000fc400048070ff */
[C---:B------:R-:W-:Y:S02]  /*1b9b0*/  LOP3.LUT P1, RZ, R12.reuse, 0x800000, RZ, 0xc0, !PT ;  /* 0x008000000cff7812 */ /* 0x040fe4000782c0ff */
[----:B------:R-:W-:Y:S01]  /*1b9c0*/  LOP3.LUT P2, RZ, R12, 0x400000, RZ, 0xc0, !PT ;  /* 0x004000000cff7812 */ /* 0x000fe2000784c0ff */
[----:B------:R-:W-:Y:S02]  /*1b9d0*/  FMUL R25, R225, UR20 ;  /* 0x00000014e1197c20 */ /* 0x000fe40008400000 */
[----:B------:R-:W4:Y:S01]  /*1b9e0*/  LDL.LU R225, [R1+0x200] ;  /* 0x0002000001e17983 */ /* 0x000f220000300800 */
[----:B0-----:R-:W-:Y:S02]  /*1b9f0*/  @!P5 IADD3 R8, P6, R159, R8, RZ ;  /* 0x000000089f08d210 */ /* 0x001fe40007fde0ff */
[----:B------:R-:W-:Y:S01]  /*1ba00*/  F2FP.SATFINITE.E4M3.F32.PACK_AB_MERGE_C R67, RZ, R25, RZ ;  /* 0x00000019ff43723e */ /* 0x000fe200048070ff */
[----:B------:R-:W4:Y:S02]  /*1ba10*/  LDL.LU R222, [R1+0x204] ;  /* 0x0002040001de7983 */ /* 0x000f240000300800 */
[----:B------:R-:W-:-:S05]  /*1ba20*/  @!P5 IMAD.X R9, R162, 0x1, R9, P6 ;  /* 0x00000001a209d824 */ /* 0x000fca00030e0609 */
[----:B------:R-:W-:Y:S04]  /*1ba30*/  @!P5 STG.E.U8 desc[UR14][R8.64+0x21], R61 ;  /* 0x0000213d0800d986 */ /* 0x000fe8000c10110e */
[----:B------:R-:W-:Y:S04]  /*1ba40*/  @!P1 STG.E.U8 desc[UR14][R58.64+0x28], R63 ;  /* 0x0000283f3a009986 */ /* 0x000fe8000c10110e */
[----:B------:R0:W-:Y:S01]  /*1ba50*/  @!P2 STG.E.U8 desc[UR14][R56.64+0x29], R65 ;  /* 0x000029413800a986 */ /* 0x0001e2000c10110e */
[----:B---3--:R-:W-:-:S03]  /*1ba60*/  FMUL R25, R226, UR20 ;  /* 0x00000014e2197c20 */ /* 0x008fc60008400000 */
[----:B------:R-:W3:Y:S02]  /*1ba70*/  LDL.LU R226, [R1+0x208] ;  /* 0x0002080001e27983 */ /* 0x000ee40000300800 */
[----:B0-----:R-:W-:Y:S01]  /*1ba80*/  F2FP.SATFINITE.E4M3.F32.PACK_AB_MERGE_C R57, RZ, R25, RZ ;  /* 0x00000019ff39723e */ /* 0x001fe200048070ff */
[----:B------:R-:W-:-:S05]  /*1ba90*/  FMUL R25, R223, UR20 ;  /* 0x00000014df197c20 */ /* 0x000fca0008400000 */
[----:B------:R-:W-:Y:S02]  /*1baa0*/  F2FP.SATFINITE.E4M3.F32.PACK_AB_MERGE_C R59, RZ, R25, RZ ;  /* 0x00000019ff3b723e */ /* 0x000fe400048070ff */
[C---:B------:R-:W-:Y:S02]  /*1bab0*/  ISETP.LT.OR P1, PT, R32.reuse, 0x29, !P0 ;  /* 0x000000292000780c */ /* 0x040fe40004721670 */
[----:B------:R-:W-:-:S11]  /*1bac0*/  ISETP.LT.OR P5, PT, R32, 0x2a, !P0 ;  /* 0x0000002a2000780c */ /* 0x000fd600047a1670 */
[----:B------:R-:W0:Y:S08]  /*1bad0*/  @!P1 LDC.64 R8, c[0x0][0x5c0] ;  /* 0x00017000ff089b82 */ /* 0x000e300000000a00 */
[----:B------:R-:W1:Y:S01]  /*1bae0*/  @!P5 LDC.64 R60, c[0x0][0x5c0] ;  /* 0x00017000ff3cdb82 */ /* 0x000e620000000a00 */
[----:B--2---:R-:W-:Y:S02]  /*1baf0*/  FMUL R25, R227, UR20 ;  /* 0x00000014e3197c20 */ /* 0x004fe40008400000 */
[----:B------:R-:W2:Y:S01]  /*1bb00*/  LDL.LU R227, [R1+0x20c] ;  /* 0x00020c0001e37983 */ /* 0x000ea20000300800 */
[----:B------:R-:W-:-:S02]  /*1bb10*/  LOP3.LUT P4, RZ, R12, 0x200000, RZ, 0xc0, !PT ;  /* 0x002000000cff7812 */ /* 0x000fc4000788c0ff */
[----:B0-----:R-:W-:Y:S02]  /*1bb20*/  @!P1 IADD3 R8, P2, R154, R8, RZ ;  /* 0x000000089a089210 */ /* 0x001fe40007f5e0ff */
[----:B-1----:R-:W-:-:S03]  /*1bb30*/  @!P5 IADD3 R60, P6, R140, R60, RZ ;  /* 0x0000003c8c3cd210 */ /* 0x002fc60007fde0ff */
[----:B------:R-:W-:Y:S02]  /*1bb40*/  @!P1 IMAD.X R9, R153, 0x1, R9, P2 ;  /* 0x0000000199099824 */ /* 0x000fe400010e0609 */
[----:B------:R-:W-:-:S03]  /*1bb50*/  @!P5 IMAD.X R61, R139, 0x1, R61, P6 ;  /* 0x000000018b3dd824 */ /* 0x000fc600030e063d */
[----:B------:R0:W-:Y:S04]  /*1bb60*/  @!P1 STG.E.U8 desc[UR14][R8.64+0x28], R67 ;  /* 0x0000284308009986 */ /* 0x0001e8000c10110e */
[----:B------:R-:W-:Y:S04]  /*1bb70*/  @!P5 STG.E.U8 desc[UR14][R60.64+0x29], R57 ;  /* 0x000029393c00d986 */ /* 0x000fe8000c10110e */
[----:B------:R-:W-:Y:S01]  /*1bb80*/  @!P4 STG.E.U8 desc[UR14][R54.64+0x30], R59 ;  /* 0x0000303b3600c986 */ /* 0x000fe2000c10110e */
[----:B------:R-:W-:Y:S02]  /*1bb90*/  ISETP.LT.OR P4, PT, R32, 0x31, !P0 ;  /* 0x000000312000780c */ /* 0x000fe40004781670 */
[----:B------:R-:W-:-:S11]  /*1bba0*/  LOP3.LUT P3, RZ, R12, 0x40000, RZ, 0xc0, !PT ;  /* 0x000400000cff7812 */ /* 0x000fd6000786c0ff */
[----:B0-----:R-:W0:Y:S01]  /*1bbb0*/  @!P4 LDC.64 R8, c[0x0][0x5c0] ;  /* 0x00017000ff08cb82 */ /* 0x001e220000000a00 */
[----:B------:R-:W-:-:S05]  /*1bbc0*/  F2FP.SATFINITE.E4M3.F32.PACK_AB_MERGE_C R25, RZ, R25, RZ ;  /* 0x00000019ff19723e */ /* 0x000fca00048070ff */
[----:B------:R1:W-:Y:S01]  /*1bbd0*/  @!P3 STG.E.U8 desc[UR14][R52.64+0x31], R25 ;  /* 0x000031193400b986 */ /* 0x0003e2000c10110e */
[----:B0-----:R-:W-:Y:S01]  /*1bbe0*/  @!P4 IADD3 R118, P3, R118, R8, RZ ;  /* 0x000000087676c210 */ /* 0x001fe20007f7e0ff */
[----:B----4-:R-:W-:Y:S02]  /*1bbf0*/  FMUL R8, R224, UR20 ;  /* 0x00000014e0087c20 */ /* 0x010fe40008400000 */
[----:B------:R-:W4:Y:S04]  /*1bc00*/  LDL.LU R224, [R1+0x210] ;  /* 0x0002100001e07983 */ /* 0x000f280000300800 */
[----:B------:R-:W4:Y:S01]  /*1bc10*/  LDL.LU R223, [R1+0x214] ;  /* 0x0002140001df7983 */ /* 0x000f220000300800 */
[----:B------:R-:W-:Y:S01]  /*1bc20*/  @!P4 IMAD.X R119, R117, 0x1, R9, P3 ;  /* 0x000000017577c824 */ /* 0x000fe200018e0609 */
[----:B------:R-:W-:Y:S01]  /*1bc30*/  F2FP.SATFINITE.E4M3.F32.PACK_AB_MERGE_C R9, RZ, R8, RZ ;  /* 0x00000008ff09723e */ /* 0x000fe200048070ff */
[----:B------:R-:W-:-:S02]  /*1bc40*/  FMUL R8, R225, UR20 ;  /* 0x00000014e1087c20 */ /* 0x000fc40008400000 */
[----:B------:R-:W4:Y:S03]  /*1bc50*/  LDL.LU R225, [R1+0x218] ;  /* 0x0002180001e17983 */ /* 0x000f260000300800 */
[----:B-1----:R-:W-:Y:S01]  /*1bc60*/  F2FP.SATFINITE.E4M3.F32.PACK_AB_MERGE_C R25, RZ, R8, RZ ;  /* 0x00000008ff19723e */ /* 0x002fe200048070ff */
[----:B------:R-:W-:-:S05]  /*1bc70*/  FMUL R8, R222, UR20 ;  /* 0x00000014de087c20 */ /* 0x000fca0008400000 */
[----:B------:R-:W-:Y:S01]  /*1bc80*/  F2FP.SATFINITE.E4M3.F32.PACK_AB_MERGE_C R53, RZ, R8, RZ ;  /* 0x00000008ff35723e */ /* 0x000fe200048070ff */
[----:B------:R0:W-:Y:S01]  /*1bc90*/  @!P4 STG.E.U8 desc[UR14][R118.64+0x30], R9 ;  /* 0x000030097600c986 */ /* 0x0001e2000c10110e */
[----:B---3--:R-:W-:-:S03]  /*1bca0*/  FMUL R8, R226, UR20 ;  /* 0x00000014e2087c20 */ /* 0x008fc60008400000 */
[----:B------:R-:W3:Y:S02]  /*1bcb0*/  LDL.LU R226, [R1+0x21c] ;  /* 0x00021c0001e27983 */ /* 0x000ee40000300800 */
[----:B0-----:R-:W-:Y:S02]  /*1bcc0*/  F2FP.SATFINITE.E4M3.F32.PACK_AB_MERGE_C R9, RZ, R8, RZ ;  /* 0x00000008ff09723e */ /* 0x001fe400048070ff */
[----:B------:R-:W-:-:S13]  /*1bcd0*/  ISETP.LT.OR P5, PT, R32, 0x32, !P0 ;  /* 0x000000322000780c */ /* 0x000fda00047a1670 */
[----:B------:R-:W0:Y:S01]  /*1bce0*/  @!P5 LDC.64 R56, c[0x0][0x5c0] ;  /* 0x00017000ff38db82 */ /* 0x000e220000000a00 */
[----:B--2---:R-:W-:Y:S02]  /*1bcf0*/  FMUL R8, R227, UR20 ;  /* 0x00000014e3087c20 */ /* 0x004fe40008400000 */
[----:B------:R-:W2:Y:S01]  /*1bd00*/  LDL.LU R227, [R1+0x220] ;  /* 0x0002200001e37983 */ /* 0x000ea20000300800 */
[----:B------:R-:W-:Y:S02]  /*1bd10*/  LOP3.LUT P2, RZ, R12, 0x20000, RZ, 0xc0, !PT ;  /* 0x000200000cff7812 */ /* 0x000fe4000784c0ff */
[----:B0-----:R-:W-:Y:S01]  /*1bd20*/  @!P5 IADD3 R116, P6, R116, R56, RZ ;  /* 0x000000387474d210 */ /* 0x001fe20007fde0ff */
[----:B------:R-:W2:Y:S04]  /*1bd30*/  LDL.LU R222, [R1+0x224] ;  /* 0x0002240001de7983 */ /* 0x000ea80000300800 */
[----:B------:R-:W-:-:S05]  /*1bd40*/  @!P5 IMAD.X R117, R115, 0x1, R57, P6 ;  /* 0x000000017375d824 */ /* 0x000fca00030e0639 */
[----:B------:R0:W-:Y:S04]  /*1bd50*/  @!P5 STG.E.U8 desc[UR14][R116.64+0x31], R25 ;  /* 0x000031197400d986 */ /* 0x0001e8000c10110e */
[----:B------:R-:W-:Y:S01]  /*1bd60*/  @!P2 STG.E.U8 desc[UR14][R50.64+0x38], R53 ;  /* 0x000038353200a986 */ /* 0x000fe2000c10110e */
[----:B------:R-:W-:Y:S02]  /*1bd70*/  ISETP.LT.OR P2, PT, R32, 0x39, !P0 ;  /* 0x000000392000780c */ /* 0x000fe40004741670 */
[----:B------:R-:W-:-:S11]  /*1bd80*/  LOP3.LUT P1, RZ, R12, 0x10000, RZ, 0xc0, !PT ;  /* 0x000100000cff7812 */ /* 0x000fd6000782c0ff */
[----:B------:R-:W1:Y:S01]  /*1bd90*/  @!P2 LDC.64 R54, c[0x0][0x5c0] ;  /* 0x00017000ff36ab82 */ /* 0x000e620000000a00 */
[----:B------:R-:W-:Y:S01]  /*1bda0*/  ISETP.LT.OR P5, PT, R32, 0x3a, !P0 ;  /* 0x0000003a2000780c */ /* 0x000fe200047a1670 */
[----:B------:R4:W-:Y:S01]  /*1bdb0*/  @!P1 STG.E.U8 desc[UR14][R48.64+0x39], R9 ;  /* 0x0000390930009986 */ /* 0x0009e2000c10110e */
[----:B-1----:R-:W-:-:S05]  /*1bdc0*/  @!P2 IADD3 R114, P1, R114, R54, RZ ;  /* 0x000000367272a210 */ /* 0x002fca0007f3e0ff */
[----:B------:R-:W-:-:S06]  /*1bdd0*/  @!P2 IMAD.X R115, R113, 0x1, R55, P1 ;  /* 0x000000017173a824 */ /* 0x000fcc00008e0637 */
[----:B------:R-:W1:Y:S01]  /*1bde0*/  @!P5 LDC.64 R54, c[0x0][0x5c0] ;  /* 0x00017000ff36db82 */ /* 0x000e620000000a00 */
[----:B0-----:R-:W-:Y:S02]  /*1bdf0*/  F2FP.SATFINITE.E4M3.F32.PACK_AB_MERGE_C R25, RZ, R8, RZ ;  /* 0x00000008ff19723e */ /* 0x001fe400048070ff */
[----:B------:R-:W-:Y:S01]  /*1be00*/  LOP3.LUT P3, RZ, R12, 0x4000, RZ, 0xc0, !PT ;  /* 0x000040000cff7812 */ /* 0x000fe2000786c0ff */
[----:B----4-:R-:W-:Y:S02]  /*1be10*/  FMUL R8, R224, UR20 ;  /* 0x00000014e0087c20 */ /* 0x010fe40008400000 */
[----:B------:R0:W-:Y:S03]  /*1be20*/  @!P2 STG.E.U8 desc[UR14][R114.64+0x38], R25 ;  /* 0x000038197200a986 */ /* 0x0001e6000c10110e */
[----:B------:R-:W-:Y:S01]  /*1be30*/  F2FP.SATFINITE.E4M3.F32.PACK_AB_MERGE_C R49, RZ, R8, RZ ;  /* 0x00000008ff31723e */ /* 0x000fe200048070ff */
[----:B------:R-:W-:Y:S01]  /*1be40*/  FMUL R8, R223, UR20 ;  /* 0x00000014df087c20 */ /* 0x000fe20008400000 */
[----:B------:R-:W4:Y:S04]  /*1be50*/  LDL.LU R224, [R1+0x228] ;  /* 0x0002280001e07983 */ /* 0x000f280000300800 */
[----:B------:R-:W-:-:S02]  /*1be60*/  F2FP.SATFINITE.E4M3.F32.PACK_AB_MERGE_C R51, RZ, R8, RZ ;  /* 0x00000008ff33723e */ /* 0x000fc400048070ff */
[----:B-1----:R-:W-:-:S05]  /*1be70*/  @!P5 IADD3 R112, P6, R112, R54, RZ ;  /* 0x000000367070d210 */ /* 0x002fca0007fde0ff */
[----:B------:R-:W-:-:S05]  /*1be80*/  @!P5 IMAD.X R113, R111, 0x1, R55, P6 ;  /* 0x000000016f71d824 */ /* 0x000fca00030e0637 */
[----:B------:R1:W-:Y:S04]  /*1be90*/  @!P5 STG.E.U8 desc[UR14][R112.64+0x39], R49 ;  /* 0x000039317000d986 */ /* 0x0003e8000c10110e */
[----:B------:R-:W-:Y:S01]  /*1bea0*/  @!P3 STG.E.U8 desc[UR14][R46.64+0x40], R51 ;  /* 0x000040332e00b986 */ /* 0x000fe2000c10110e */
[----:B------:R-:W-:Y:S01]  /*1beb0*/  ISETP.LT.OR P3, PT, R32, 0x41, !P0 ;  /* 0x000000412000780c */ /* 0x000fe20004761670 */
[----:B------:R-:W-:Y:S01]  /*1bec0*/  FMUL R8, R225, UR20 ;  /* 0x00000014e1087c20 */ /* 0x000fe20008400000 */
[----:B------:R-:W-:Y:S01]  /*1bed0*/  LOP3.LUT P4, RZ, R12, 0x2000, RZ, 0xc0, !PT ;  /* 0x000020000cff7812 */ /* 0x000fe2000788c0ff */
[----:B------:R-:W4:Y:S03]  /*1bee0*/  LDL.LU R225, [R1+0x22c] ;  /* 0x00022c0001e17983 */ /* 0x000f260000300800 */
[----:B0-----:R-:W-:Y:S01]  /*1bef0*/  F2FP.SATFINITE.E4M3.F32.PACK_AB_MERGE_C R25, RZ, R8, RZ ;  /* 0x00000008ff19723e */ /* 0x001fe200048070ff */
[----:B------:R-:W4:Y:S06]  /*1bf00*/  LDL.LU R223, [R1+0x230] ;  /* 0x0002300001df7983 */ /* 0x000f2c0000300800 */
[----:B------:R-:W0:Y:S02]  /*1bf10*/  @!P3 LDC.64 R8, c[0x0][0x5c0] ;  /* 0x00017000ff08bb82 */ /* 0x000e240000000a00 */
[----:B------:R2:W-:Y:S01]  /*1bf20*/  @!P4 STG.E.U8 desc[UR14][R44.64+0x41], R25 ;  /* 0x000041192c00c986 */ /* 0x0005e2000c10110e */
[----:B0-----:R-:W-:Y:S01]  /*1bf30*/  @!P3 IADD3 R8, P4, R13, R8, RZ ;  /* 0x000000080d08b210 */ /* 0x001fe20007f9e0ff */
[----:B---3--:R-:W-:-:S02]  /*1bf40*/  FMUL R13, R226, UR20 ;  /* 0x00000014e20d7c20 */ /* 0x008fc40008400000 */
[----:B------:R-:W3:Y:S03]  /*1bf50*/  LDL.LU R226, [R1+0x234] ;  /* 0x0002340001e27983 */ /* 0x000ee60000300800 */
[----:B-1----:R-:W-:Y:S01]  /*1bf60*/  F2FP.SATFINITE.E4M3.F32.PACK_AB_MERGE_C R49, RZ, R13, RZ ;  /* 0x0000000dff31723e */ /* 0x002fe200048070ff */
[----:B--2---:R-:W-:Y:S02]  /*1bf70*/  FMUL R13, R227, UR20 ;  /* 0x00000014e30d7c20 */ /* 0x004fe40008400000 */
[----:B------:R-:W2:Y:S01]  /*1bf80*/  LDL.LU R227, [R1+0x238] ;  /* 0x0002380001e37983 */ /* 0x000ea20000300800 */
[----:B------:R-:W-:Y:S01]  /*1bf90*/  @!P3 IMAD.X R9, R27, 0x1, R9, P4 ;  /* 0x000000011b09b824 */ /* 0x000fe200020e0609 */
[----:B------:R-:W-:-:S13]  /*1bfa0*/  ISETP.LT.OR P4, PT, R32, 0x42, !P0 ;  /* 0x000000422000780c */ /* 0x000fda0004781670 */
[----:B------:R-:W0:Y:S01]  /*1bfb0*/  @!P4 LDC.64 R52, c[0x0][0x5c0] ;  /* 0x00017000ff34cb82 */ /* 0x000e220000000a00 */
[----:B------:R-:W-:Y:S02]  /*1bfc0*/  LOP3.LUT P1, RZ, R12, 0x1000, RZ, 0xc0, !PT ;  /* 0x000010000cff7812 */ /* 0x000fe4000782c0ff */
[----:B------:R-:W-:Y:S01]  /*1bfd0*/  F2FP.SATFINITE.E4M3.F32.PACK_AB_MERGE_C R25, RZ, R13, RZ ;  /* 0x0000000dff19723e */ /* 0x000fe200048070ff */
[----:B------:R-:W-:Y:S01]  /*1bfe0*/  FMUL R13, R222, UR20 ;  /* 0x00000014de0d7c20 */ /* 0x000fe20008400000 */
[----:B------:R1:W-:Y:S01]  /*1bff0*/  @!P3 STG.E.U8 desc[UR14][R8.64+0x40], R49 ;  /* 0x000040310800b986 */ /* 0x0003e2000c10110e */
[----:B0-----:R-:W-:-:S05]  /*1c000*/  @!P4 IADD3 R26, P6, R26, R52, RZ ;  /* 0x000000341a1ac210 */ /* 0x001fca0007fde0ff */
[----:B------:R-:W-:Y:S01]  /*1c010*/  @!P4 IMAD.X R27, R33, 0x1, R53, P6 ;  /* 0x00000001211bc824 */ /* 0x000fe200030e0635 */
[----:B------:R-:W-:-:S04]  /*1c020*/  F2FP.SATFINITE.E4M3.F32.PACK_AB_MERGE_C R33, RZ, R13, RZ ;  /* 0x0000000dff21723e */ /* 0x000fc800048070ff */
[----:B------:R0:W-:Y:S04]  /*1c030*/  @!P4 STG.E.U8 desc[UR14][R26.64+0x41], R25 ;  /* 0x000041191a00c986 */ /* 0x0001e8000c10110e */
[----:B------:R0:W-:Y:S01]  /*1c040*/  @!P1 STG.E.U8 desc[UR14][R42.64+0x48], R33 ;  /* 0x000048212a009986 */ /* 0x0001e2000c10110e */
[C---:B------:R-:W-:Y:S02]  /*1c050*/  ISETP.LT.OR P1, PT, R32.reuse, 0x49, !P0 ;  /* 0x000000492000780c */ /* 0x040fe40004721670 */
[----:B------:R-:W-:-:S11]  /*1c060*/  ISETP.LT.OR P6, PT, R32, 0x4a, !P0 ;  /* 0x0000004a2000780c */ /* 0x000fd600047c1670 */
[----:B-1----:R-:W1:Y:S01]  /*1c070*/  @!P1 LDC.64 R8, c[0x0][0x5c0] ;  /* 0x00017000ff089b82 */ /* 0x002e620000000a00 */
[----:B------:R-:W-:Y:S01]  /*1c080*/  LOP3.LUT P2, RZ, R12, 0x800, RZ, 0xc0, !PT ;  /* 0x000008000cff7812 */ /* 0x000fe2000784c0ff */
[----:B----4-:R-:W-:Y:S02]  /*1c090*/  FMUL R13, R224, UR20 ;  /* 0x00000014e00d7c20 */ /* 0x010fe40008400000 */
[----:B------:R-:W4:Y:S04]  /*1c0a0*/  LDL.LU R224, [R1+0x23c] ;  /* 0x00023c0001e07983 */ /* 0x000f280000300800 */
[----:B0-----:R-:W0:Y:S01]  /*1c0b0*/  @!P6 LDC.64 R26, c[0x0][0x5c0] ;  /* 0x00017000ff1aeb82 */ /* 0x001e220000000a00 */
[----:B------:R-:W-:-:S05]  /*1c0c0*/  F2FP.SATFINITE.E4M3.F32.PACK_AB_MERGE_C R45, RZ, R13, RZ ;  /* 0x0000000dff2d723e */ /* 0x000fca00048070ff */
[----:B------:R-:W-:Y:S01]  /*1c0d0*/  @!P2 STG.E.U8 desc[UR14][R40.64+0x49], R45 ;  /* 0x0000492d2800a986 */ /* 0x000fe2000c10110e */
[----:B-1----:R-:W-:-:S05]  /*1c0e0*/  @!P1 IADD3 R8, P2, R95, R8, RZ ;  /* 0x000000085f089210 */ /* 0x002fca0007f5e0ff */
[----:B------:R-:W-:Y:S02]  /*1c0f0*/  @!P1 IMAD.X R9, R96, 0x1, R9, P2 ;  /* 0x0000000160099824 */ /* 0x000fe400010e0609 */
[----:B------:R-:W-:Y:S02]  /*1c100*/  FMUL R13, R225, UR20 ;  /* 0x00000014e10d7c20 */ /* 0x000fe40008400000 */
[----:B------:R-:W4:Y:S03]  /*1c110*/  LDL.LU R225, [R1+0x240] ;  /* 0x0002400001e17983 */ /* 0x000f260000300800 */
[----:B------:R-:W-:Y:S01]  /*1c120*/  F2FP.SATFINITE.E4M3.F32.PACK_AB_MERGE_C R25, RZ, R13, RZ ;  /* 0x0000000dff19723e */ /* 0x000fe200048070ff */
[----:B------:R-:W-:Y:S01]  /*1c130*/  FMUL R13, R223, UR20 ;  /* 0x00000014df0d7c20 */ /* 0x000fe20008400000 */
[----:B------:R-:W4:Y:S04]  /*1c140*/  LDL.LU R222, [R1+0x244] ;  /* 0x0002440001de7983 */ /* 0x000f280000300800 */
[----:B------:R-:W-:Y:S01]  /*1c150*/  F2FP.SATFINITE.E4M3.F32.PACK_AB_MERGE_C R33, RZ, R13, RZ ;  /* 0x0000000dff21723e */ /* 0x000fe200048070ff */
[----:B------:R1:W-:Y:S01]  /*1c160*/  @!P1 STG.E.U8 desc[UR14][R8.64+0x48], R25 ;  /* 0x0000481908009986 */ /* 0x0003e2000c10110e */
[----:B0-----:R-:W-:Y:S01]  /*1c170*/  @!P6 IADD3 R26, P1, R35, R26, RZ ;  /* 0x0000001a231ae210 */ /* 0x001fe20007f3e0ff */
[----:B---3--:R-:W-:-:S02]  /*1c180*/  FMUL R13, R226, UR20 ;  /* 0x00000014e20d7c20 */ /* 0x008fc40008400000 */
[----:B------:R-:W3:Y:S03]  /*1c190*/  LDL.LU R226, [R1+0x248] ;  /* 0x0002480001e27983 */ /* 0x000ee60000300800 */
[----:B------:R-:W-:Y:S01]  /*1c1a0*/  F2FP.SATFINITE.E4M3.F32.PACK_AB_MERGE_C R35, RZ, R13, RZ ;  /* 0x0000000dff23723e */ /* 0x000fe200048070ff */
[----:B--2---:R-:W-:Y:S02]  /*1c1b0*/  FMUL R13, R227, UR20 ;  /* 0x00000014e30d7c20 */ /* 0x004fe40008400000 */
[----:B------:R-:W2:Y:S01]  /*1c1c0*/  LDL.LU R227, [R1+0x24c] ;  /* 0x00024c0001e37983 */ /* 0x000ea20000300800 */
[----:B------:R-:W-:Y:S01]  /*1c1d0*/  @!P6 IMAD.X R27, R94, 0x1, R27, P1 ;  /* 0x000000015e1be824 */ /* 0x000fe200008e061b */
[----:B------:R-:W-:Y:S02]  /*1c1e0*/  LOP3.LUT P1, RZ, R0, 0x80000, RZ, 0xc0, !PT ;  /* 0x0008000000ff7812 */ /* 0x000fe4000782c0ff */
[----:B------:R-:W-:Y:S01]  /*1c1f0*/  LOP3.LUT P5, RZ, R12, 0x400, RZ, 0xc0, !PT ;  /* 0x000004000cff7812 */ /* 0x000fe200078ac0ff */
[----:B------:R-:W2:Y:S04]  /*1c200*/  LDL.LU R223, [R1+0x250] ;  /* 0x0002500001df7983 */ /* 0x000ea80000300800 */
[----:B------:R0:W-:Y:S06]  /*1c210*/  @!P6 STG.E.U8 desc[UR14][R26.64+0x49], R33 ;  /* 0x000049211a00e986 */ /* 0x0001ec000c10110e */
[----:B-1----:R-:W1:Y:S02]  /*1c220*/  @!P1 LDC.64 R8, c[0x0][0x5c0] ;  /* 0x00017000ff089b82 */ /* 0x002e640000000a00 */
[----:B------:R-:W-:Y:S01]  /*1c230*/  @!P5 STG.E.U8 desc[UR14][R38.64+0x50], R35 ;  /* 0x000050232600d986 */ /* 0x000fe2000c10110e */
[----:B------:R-:W-:-:S02]  /*1c240*/  ISETP.LT.OR P5, PT, R32, 0x52, !P0 ;  /* 0x000000522000780c */ /* 0x000fc400047a1670 */
[----:B------:R-:W-:Y:S02]  /*1c250*/  LOP3.LUT P3, RZ, R12, 0x200, RZ, 0xc0, !PT ;  /* 0x000002000cff7812 */ /* 0x000fe4000786c0ff */
[----:B------:R-:W-:-:S09]  /*1c260*/  F2FP.SATFINITE.E4M3.F32.PACK_AB_MERGE_C R25, RZ, R13, RZ ;  /* 0x0000000dff19723e */ /* 0x000fd200048070ff */
[----:B0-----:R-:W0:Y:S02]  /*1c270*/  @!P5 LDC.64 R26, c[0x0][0x5c0] ;  /* 0x00017000ff1adb82 */ /* 0x001e240000000a00 */
[----:B------:R4:W-:Y:S01]  /*1c280*/  @!P3 STG.E.U8 desc[UR14][R36.64+0x51], R25 ;  /* 0x000051192400b986 */ /* 0x0009e2000c10110e */
[----:B-1----:R-:W-:-:S05]  /*1c290*/  @!P1 IADD3 R8, P3, R97, R8, RZ ;  /* 0x0000000861089210 */ /* 0x002fca0007f7e0ff */
[----:B------:R-:W-:Y:S01]  /*1c2a0*/  @!P1 IMAD.X R9, R98, 0x1, R9, P3 ;  /* 0x0000000162099824 */ /* 0x000fe200018e0609 */
[C---:B------:R-:W-:Y:S02]  /*1c2b0*/  LOP3.LUT P4, RZ, R12.reuse, 0x100, RZ, 0xc0, !PT ;  /* 0x000001000cff7812 */ /* 0x040fe4000788c0ff */
[C---:B------:R-:W-:Y:S02]  /*1c2c0*/  LOP3.LUT P2, RZ, R12.reuse, 0x80, RZ, 0xc0, !PT ;  /* 0x000000800cff7812 */ /* 0x040fe4000784c0ff */
[----:B------:R-:W-:Y:S02]  /*1c2d0*/  LOP3.LUT P3, RZ, R12, 0x40, RZ, 0xc0, !PT ;  /* 0x000000400cff7812 */ /* 0x000fe4000786c0ff */
[----:B0-----:R-:W-:Y:S01]  /*1c2e0*/  @!P5 IADD3 R90, P6, R90, R26, RZ ;  /* 0x0000001a5a5ad210 */ /* 0x001fe20007fde0ff */
[----:B----4-:R-:W-:Y:S02]  /*1c2f0*/  FMUL R13, R224, UR20 ;  /* 0x00000014e00d7c20 */ /* 0x010fe40008400000 */
[----:B------:R-:W4:Y:S03]  /*1c300*/  LDL.LU R224, [R1+0x254] ;  /* 0x0002540001e07983 */ /* 0x000f260000300800 */
[----:B------:R-:W-:-:S05]  /*1c310*/  F2FP.SATFINITE.E4M3.F32.PACK_AB_MERGE_C R13, RZ, R13, RZ ;  /* 0x0000000dff0d723e */ /* 0x000fca00048070ff */
[----:B------:R0:W-:Y:S01]  /*1c320*/  @!P1 STG.E.U8 desc[UR14][R8.64+0x50], R13 ;  /* 0x0000500d08009986 */ /* 0x0001e2000c10110e */
[----:B------:R-:W-:Y:S01]  /*1c330*/  LOP3.LUT P1, RZ, R12, 0x20, RZ, 0xc0, !PT ;  /* 0x000000200cff7812 */ /* 0x000fe2000782c0ff */
[----:B------:R-:W-:Y:S02]  /*1c340*/  @!P5 IMAD.X R91, R91, 0x1, R27, P6 ;  /* 0x000000015b5bd824 */ /* 0x000fe400030e061b */
[----:B------:R-:W-:Y:S02]  /*1c350*/  FMUL R12, R225, UR20 ;  /* 0x00000014e10c7c20 */ /* 0x000fe40008400000 */
[----:B------:R-:W4:Y:S03]  /*1c360*/  LDL.LU R225, [R1+0x258] ;  /* 0x0002580001e17983 */ /* 0x000f260000300800 */
[----:B------:R-:W-:Y:S01]  /*1c370*/  F2FP.SATFINITE.E4M3.F32.PACK_AB_MERGE_C R25, RZ, R12, RZ ;  /* 0x0000000cff19723e */ /* 0x000fe200048070ff */
[----:B------:R-:W-:-:S05]  /*1c380*/  FMUL R12, R222, UR20 ;  /* 0x00000014de0c7c20 */ /* 0x000fca0008400000 */
[----:B------:R-:W-:Y:S01]  /*1c390*/  F2FP.SATFINITE.E4M3.F32.PACK_AB_MERGE_C R27, RZ, R12, RZ ;  /* 0x0000000cff1b723e */ /* 0x000fe200048070ff */
[----:B---3--:R-:W-:Y:S02]  /*1c3a0*/  FMUL R12, R226, UR20 ;  /* 0x00000014e20c7c20 */ /* 0x008fe40008400000 */
[----:B------:R-:W3:Y:S03]  /*1c3b0*/  LDL.LU R226, [R1+0x25c] ;  /* 0x00025c0001e27983 */ /* 0x000ee60000300800 */
[----:B------:R-:W-:Y:S01]  /*1c3c0*/  F2FP.SATFINITE.E4M3.F32.PACK_AB_MERGE_C R33, RZ, R12, RZ ;  /* 0x0000000cff21723e */ /* 0x000fe200048070ff */
[----:B--2---:R-:W-:Y:S02]  /*1c3d0*/  FMUL R12, R227, UR20 ;  /* 0x00000014e30c7c20 */ /* 0x004fe40008400000 */
[----:B------:R-:W2:Y:S04]  /*1c3e0*/  LDL.LU R227, [R1+0x260] ;  /* 0x0002600001e37983 */ /* 0x000ea80000300800 */
[----:B------:R1:W-:Y:S04]  /*1c3f0*/  @!P5 STG.E.U8 desc[UR14][R90.64+0x51], R25 ;  /* 0x000051195a00d986 */ /* 0x0003e8000c10110e */
[----:B------:R1:W-:Y:S01]  /*1c400*/  @!P4 STG.E.U8 desc[UR14][R30.64+0x58], R27 ;  /* 0x0000581b1e00c986 */ /* 0x0003e2000c10110e */
[----:B------:R-:W-:-:S02]  /*1c410*/  ISETP.LT.OR P4, PT, R32, 0x59, !P0 ;  /* 0x000000592000780c */ /* 0x000fc40004781670 */
[----:B------:R-:W-:Y:S01]  /*1c420*/  F2FP.SATFINITE.E4M3.F32.PACK_AB_MERGE_C R35, RZ, R12, RZ ;  /* 0x0000000cff23723e */ /* 0x000fe200048070ff */
[----:B------:R-:W2:Y:S10]  /*1c430*/  LDL.LU R222, [R1+0x264] ;  /* 0x0002640001de7983 */ /* 0x000eb40000300800 */
[----:B0-----:R-:W0:Y:S01]  /*1c440*/  @!P4 LDC.64 R8, c[0x0][0x5c0] ;  /* 0x00017000ff08cb82 */ /* 0x001e220000000a00 */
[----:B------:R4:W-:Y:S01]  /*1c450*/  @!P2 STG.E.U8 desc[UR14][R28.64+0x59], R33 ;  /* 0x000059211c00a986 */ /* 0x0009e2000c10110e */
[----:B0-----:R-:W-:-:S05]  /*1c460*/  @!P4 IADD3 R8, P2, R99, R8, RZ ;  /* 0x000000086308c210 */ /* 0x001fca0007f5e0ff */
[----:B------:R-:W-:Y:S01]  /*1c470*/  @!P4 IMAD.X R9, R100, 0x1, R9, P2 ;  /* 0x000000016409c824 */ /* 0x000fe200010e0609 */
[----:B------:R-:W-:Y:S01]  /*1c480*/  ISETP.LT.OR P2, PT, R32, 0x5a, !P0 ;  /* 0x0000005a2000780c */ /* 0x000fe20004741670 */
[----:B-1----:R-:W-:Y:S02]  /*1c490*/  FMUL R25, R223, UR20 ;  /* 0x00000014df197c20 */ /* 0x002fe40008400000 */
[----:B------:R-:W2:Y:S10]  /*1c4a0*/  LDL.LU R223, [R1+0x268] ;  /* 0x0002680001df7983 */ /* 0x000eb40000300800 */
[----:B------:R-:W0:Y:S01]  /*1c4b0*/  @!P2 LDC.64 R12, c[0x0][0x5c0] ;  /* 0x00017000ff0cab82 */ /* 0x000e220000000a00 */
[----:B------:R-:W-:Y:S01]  /*1c4c0*/  F2FP.SATFINITE.E4M3.F32.PACK_AB_MERGE_C R27, RZ, R25, RZ ;  /* 0x00000019ff1b723e */ /* 0x000fe200048070ff */
[----:B------:R-:W-:Y:S01]  /*1c4d0*/  @!P4 STG.E.U8 desc[UR14][R8.64+0x58], R35 ;  /* 0x000058230800c986 */ /* 0x000fe2000c10110e */
[----:B----4-:R-:W-:-:S03]  /*1c4e0*/  FMUL R25, R224, UR20 ;  /* 0x00000014e0197c20 */ /* 0x010fc60008400000 */
[----:B------:R-:W4:Y:S02]  /*1c4f0*/  LDL.LU R224, [R1+0x26c] ;  /* 0x00026c0001e07983 */ /* 0x000f240000300800 */
[----:B------:R-:W-:Y:S02]  /*1c500*/  F2FP.SATFINITE.E4M3.F32.PACK_AB_MERGE_C R29, RZ, R25, RZ ;  /* 0x00000019ff1d723e */ /* 0x000fe400048070ff */
[----:B0-----:R-:W-:-:S05]  /*1c510*/  @!P2 IADD3 R12, P4, R101, R12, RZ ;  /* 0x0000000c650ca210 */ /* 0x001fca0007f9e0ff */
[----:B------:R-:W-:Y:S02]  /*1c520*/  @!P2 IMAD.X R13, R102, 0x1, R13, P4 ;  /* 0x00000001660da824 */ /* 0x000fe400020e060d */
[----:B------:R-:W-:Y:S02]  /*1c530*/  FMUL R25, R225, UR20 ;  /* 0x00000014e1197c20 */ /* 0x000fe40008400000 */
[----:B------:R-:W4:Y:S03]  /*1c540*/  LDL.LU R225, [R1+0x270] ;  /* 0x0002700001e17983 */ /* 0x000f260000300800 */
[----:B------:R-:W-:Y:S01]  /*1c550*/  F2FP.SATFINITE.E4M3.F32.PACK_AB_MERGE_C R31, RZ, R25, RZ ;  /* 0x00000019ff1f723e */ /* 0x000fe200048070ff */
[----:B------:R-:W-:Y:S04]  /*1c560*/  @!P2 STG.E.U8 desc[UR14][R12.64+0x59], R27 ;  /* 0x0000591b0c00a986 */ /* 0x000fe8000c10110e */
[----:B------:R2:W-:Y:S01]  /*1c570*/  @!P3 STG.E.U8 desc[UR14][R22.64+0x60], R29 ;  /* 0x0000601d1600b986 */ /* 0x0005e2000c10110e */
[----:B---3--:R-:W-:-:S03]  /*1c580*/  FMUL R25, R226, UR20 ;  /* 0x00000014e2197c20 */ /* 0x008fc60008400000 */
[----:B------:R-:W3:Y:S01]  /*1c590*/  LDL.LU R226, [R1+0x274] ;  /* 0x0002740001e27983 */ /* 0x000ee20000300800 */
[----:B--2---:R-:W-:-:S03]  /*1c5a0*/  FMUL R22, R227, UR20 ;  /* 0x00000014e3167c20 */ /* 0x004fc60008400000 */
[----:B------:R-:W2:Y:S01]  /*1c5b0*/  LDL.LU R227, [R1+0x278] ;  /* 0x0002780001e37983 */ /* 0x000ea20000300800 */
[----:B------:R-:W-:Y:S02]  /*1c5c0*/  ISETP.LT.OR P3, PT, R32, 0x61, !P0 ;  /* 0x000000612000780c */ /* 0x000fe40004761670 */
[----:B------:R-:W-:-:S11]  /*1c5d0*/  LOP3.LUT P2, RZ, R0, 0x8000, RZ, 0xc0, !PT ;  /* 0x0000800000ff7812 */ /* 0x000fd6000784c0ff */
[----:B------:R-:W0:Y:S08]  /*1c5e0*/  @!P3 LDC.64 R8, c[0x0][0x5c0] ;  /* 0x00017000ff08bb82 */ /* 0x000e300000000a00 */
[----:B------:R-:W1:Y:S01]  /*1c5f0*/  @!P2 LDC.64 R12, c[0x0][0x5c0] ;  /* 0x00017000ff0cab82 */ /* 0x000e620000000a00 */
[----:B------:R0:W-:Y:S01]  /*1c600*/  @!P1 STG.E.U8 desc[UR14][R20.64+0x61], R31 ;  /* 0x0000611f14009986 */ /* 0x0001e2000c10110e */
[----:B------:R-:W-:-:S02]  /*1c610*/  F2FP.SATFINITE.E4M3.F32.PACK_AB_MERGE_C R25, RZ, R25, RZ ;  /* 0x00000019ff19723e */ /* 0x000fc400048070ff */
[----:B0-----:R-:W-:-:S05]  /*1c620*/  @!P3 IADD3 R8, P1, R105, R8, RZ ;  /* 0x000000086908b210 */ /* 0x001fca0007f3e0ff */
[----:B------:R-:W-:Y:S02]  /*1c630*/  @!P3 IMAD.X R9, R106, 0x1, R9, P1 ;  /* 0x000000016a09b824 */ /* 0x000fe400008e0609 */
[----:B------:R-:W-:Y:S02]  /*1c640*/  FMUL R20, R222, UR20 ;  /* 0x00000014de147c20 */ /* 0x000fe40008400000 */
[----:B------:R-:W2:Y:S04]  /*1c650*/  LDL.LU R222, [R1+0x27c] ;  /* 0x00027c0001de7983 */ /* 0x000ea80000300800 */
[----:B------:R0:W-:Y:S01]  /*1c660*/  @!P3 STG.E.U8 desc[UR14][R8.64+0x60], R25 ;  /* 0x000060190800b986 */ /* 0x0001e2000c10110e */
[----:B-1----:R-:W-:Y:S02]  /*1c670*/  @!P2 IADD3 R12, P3, R103, R12, RZ ;  /* 0x0000000c670ca210 */ /* 0x002fe40007f7e0ff */
[----:B------:R-:W-:-:S02]  /*1c680*/  F2FP.SATFINITE.E4M3.F32.PACK_AB_MERGE_C R21, RZ, R22, RZ ;  /* 0x00000016ff15723e */ /* 0x000fc400048070ff */
[----:B------:R-:W-:Y:S01]  /*1c690*/  F2FP.SATFINITE.E4M3.F32.PACK_AB_MERGE_C R23, RZ, R20, RZ ;  /* 0x00000014ff17723e */ /* 0x000fe200048070ff */
[----:B------:R-:W-:Y:S01]  /*1c6a0*/  @!P2 IMAD.X R13, R104, 0x1, R13, P3 ;  /* 0x00000001680da824 */ /* 0x000fe200018e060d */
[----:B------:R-:W-:Y:S01]  /*1c6b0*/  LOP3.LUT P1, RZ, R0, 0x4000, RZ, 0xc0, !PT ;  /* 0x0000400000ff7812 */ /* 0x000fe2000782c0ff */
[----:B------:R-:W-:Y:S02]  /*1c6c0*/  FMUL R20, R223, UR20 ;  /* 0x00000014df147c20 */ /* 0x000fe40008400000 */
[----:B------:R-:W2:Y:S01]  /*1c6d0*/  LDL.LU R223, [R1+0x280] ;  /* 0x0002800001df7983 */ /* 0x000ea20000300800 */
[----:B------:R-:W-:-:S03]  /*1c6e0*/  ISETP.LT.OR P3, PT, R32, 0x69, !P1 ;  /* 0x000000692000780c */ /* 0x000fc60004f61670 */
[----:B------:R1:W-:Y:S01]  /*1c6f0*/  @!P2 STG.E.U8 desc[UR14][R12.64+0x61], R21 ;  /* 0x000061150c00a986 */ /* 0x0003e2000c10110e */
[----:B------:R-:W-:Y:S02]  /*1c700*/  ISETP.LT.OR P2, PT, R32, 0x6a, !P1 ;  /* 0x0000006a2000780c */ /* 0x000fe40004f41670 */
[----:B0-----:R-:W-:Y:S01]  /*1c710*/  F2FP.SATFINITE.E4M3.F32.PACK_AB_MERGE_C R9, RZ, R20, RZ ;  /* 0x00000014ff09723e */ /* 0x001fe200048070ff */
[----:B----4-:R-:W-:Y:S02]  /*1c720*/  FMUL R8, R224, UR20 ;  /* 0x00000014e0087c20 */ /* 0x010fe40008400000 */
[----:B------:R-:W4:Y:S03]  /*1c730*/  LDL.LU R224, [R1+0x284] ;  /* 0x0002840001e07983 */ /* 0x000f260000300800 */
[----:B-1----:R-:W-:Y:S01]  /*1c740*/  F2FP.SATFINITE.E4M3.F32.PACK_AB_MERGE_C R13, RZ, R8, RZ ;  /* 0x00000008ff0d723e */ /* 0x002fe200048070ff */
[----:B------:R-:W-:Y:S04]  /*1c750*/  @!P3 STG.E.U8 desc[UR14][R18.64+0x68], R23 ;  /* 0x000068171200b986 */ /* 0x000fe8000c10110e */
[----:B------:R0:W-:Y:S01]  /*1c760*/  @!P2 STG.E.U8 desc[UR14][R16.64+0x69], R9 ;  /* 0x000069091000a986 */ /* 0x0001e2000c10110e */
[----:B------:R-:W-:-:S03]  /*1c770*/  FMUL R8, R225, UR20 ;  /* 0x00000014e1087c20 */ /* 0x000fc60008400000 */
[----:B------:R-:W4:Y:S02]  /*1c780*/  LDL.LU R225, [R1+0x288] ;  /* 0x0002880001e17983 */ /* 0x000f240000300800 */
[----:B0-----:R-:W-:Y:S01]  /*1c790*/  F2FP.SATFINITE.E4M3.F32.PACK_AB_MERGE_C R9, RZ, R8, RZ ;  /* 0x00000008ff09723e */ /* 0x001fe200048070ff */
[----:B---3--:R-:W-:Y:S02]  /*1c7a0*/  FMUL R8, R226, UR20 ;  /* 0x00000014e2087c20 */ /* 0x008fe40008400000 */
[----:B------:R-:W3:Y:S03]  /*1c7b0*/  LDL.LU R226, [R1+0x28c] ;  /* 0x00028c0001e27983 */ /* 0x000ee60000300800 */
[----:B------:R-:W-:Y:S01]  /*1c7c0*/  F2FP.SATFINITE.E4M3.F32.PACK_AB_MERGE_C R17, RZ, R8, RZ ;  /* 0x00000008ff11723e */ /* 0x000fe200048070ff */
[----:B--2---:R-:W-:Y:S02]  /*1c7d0*/  FMUL R8, R227, UR20 ;  /* 0x00000014e3087c20 */ /* 0x004fe40008400000 */
[----:B------:R-:W2:Y:S01]  /*1c7e0*/  LDL.LU R227, [R1+0x290] ;  /* 0x0002900001e37983 */ /* 0x000ea20000300800 */
[----:B------:R-:W-:-:S02]  /*1c7f0*/  LOP3.LUT P3, RZ, R0, 0x2000, RZ, 0xc0, !PT ;  /* 0x0000200000ff7812 */ /* 0x000fc4000786c0ff */
[----:B------:R-:W-:-:S11]  /*1c800*/  LOP3.LUT P4, RZ, R0, 0x10000, RZ, 0xc0, !PT ;  /* 0x0001000000ff7812 */ /* 0x000fd6000788c0ff */
[----:B------:R-:W0:Y:S08]  /*1c810*/  @!P3 LDC.64 R26, c[0x0][0x5c0] ;  /* 0x00017000ff1abb82 */ /* 0x000e300000000a00 */
[----:B------:R-:W1:Y:S01]  /*1c820*/  @!P4 LDC.64 R20, c[0x0][0x5c0] ;  /* 0x00017000ff14cb82 */ /* 0x000e620000000a00 */
[C---:B------:R-:W-:Y:S02]  /*1c830*/  LOP3.LUT P5, RZ, R0.reuse, 0x20000, RZ, 0xc0, !PT ;  /* 0x0002000000ff7812 */ /* 0x040fe400078ac0ff */
[----:B------:R-:W-:-:S11]  /*1c840*/  LOP3.LUT P6, RZ, R0, 0x40000, RZ, 0xc0, !PT ;  /* 0x0004000000ff7812 */ /* 0x000fd600078cc0ff */
[----:B------:R-:W1:Y:S01]  /*1c850*/  @!P5 LDC.64 R18, c[0x0][0x5c0] ;  /* 0x00017000ff12db82 */ /* 0x000e620000000a00 */
[----:B0-----:R-:W-:-:S05]  /*1c860*/  @!P3 IADD3 R92, P2, R92, R26, RZ ;  /* 0x0000001a5c5cb210 */ /* 0x001fca0007f5e0ff */
[----:B------:R-:W-:-:S05]  /*1c870*/  @!P3 IMAD.X R93, R93, 0x1, R27, P2 ;  /* 0x000000015d5db824 */ /* 0x000fca00010e061b */
[----:B------:R0:W-:Y:S01]  /*1c880*/  @!P3 STG.E.U8 desc[UR14][R92.64+0x68], R13 ;  /* 0x0000680d5c00b986 */ /* 0x0001e2000c10110e */
[----:B------:R-:W-:Y:S02]  /*1c890*/  ISETP.LT.OR P3, PT, R32, 0x71, !P1 ;  /* 0x000000712000780c */ /* 0x000fe40004f61670 */
[----:B-1----:R-:W-:-:S05]  /*1c8a0*/  @!P4 IADD3 R88, P2, R88, R20, RZ ;  /* 0x000000145858c210 */ /* 0x002fca0007f5e0ff */
[----:B------:R-:W-:Y:S02]  /*1c8b0*/  @!P4 IMAD.X R89, R89, 0x1, R21, P2 ;  /* 0x000000015959c824 */ /* 0x000fe400010e0615 */
[----:B------:R-:W1:Y:S03]  /*1c8c0*/  @!P6 LDC.64 R20, c[0x0][0x5c0] ;  /* 0x00017000ff14eb82 */ /* 0x000e660000000a00 */
[----:B------:R0:W-:Y:S04]  /*1c8d0*/  @!P4 STG.E.U8 desc[UR14][R88.64+0x69], R9 ;  /* 0x000069095800c986 */ /* 0x0001e8000c10110e */
[----:B------:R-:W-:Y:S01]  /*1c8e0*/  @!P3 STG.E.U8 desc[UR14][R14.64+0x70], R17 ;  /* 0x000070110e00b986 */ /* 0x000fe2000c10110e */
[----:B------:R-:W-:-:S02]  /*1c8f0*/  ISETP.LT.OR P3, PT, R32, 0x72, !P1 ;  /* 0x000000722000780c */ /* 0x000fc40004f61670 */
[C---:B------:R-:W-:Y:S02]  /*1c900*/  ISETP.LT.OR P2, PT, R32.reuse, 0x79, !P1 ;  /* 0x000000792000780c */ /* 0x040fe40004f41670 */
[----:B0-----:R-:W-:Y:S02]  /*1c910*/  F2FP.SATFINITE.E4M3.F32.PACK_AB_MERGE_C R13, RZ, R8, RZ ;  /* 0x00000008ff0d723e */ /* 0x001fe400048070ff */
[----:B------:R-:W-:-:S07]  /*1c920*/  ISETP.LT.OR P1, PT, R32, 0x7a, !P1 ;  /* 0x0000007a2000780c */ /* 0x000fce0004f21670 */
[----:B------:R0:W-:Y:S01]  /*1c930*/  @!P3 STG.E.U8 desc[UR14][R10.64+0x71], R13 ;  /* 0x0000710d0a00b986 */ /* 0x0001e2000c10110e */
[----:B------:R-:W-:Y:S01]  /*1c940*/  @!P5 IADD3 R8, P3, R108, R18, RZ ;  /* 0x000000126c08d210 */ /* 0x000fe20007f7e0ff */
[----:B------:R-:W4:Y:S04]  /*1c950*/  @!P2 LDC.64 R22, c[0x0][0x5c0] ;  /* 0x00017000ff16ab82 */ /* 0x000f280000000a00 */
[----:B------:R-:W-:Y:S01]  /*1c960*/  @!P5 IMAD.X R9, R107, 0x1, R19, P3 ;  /* 0x000000016b09d824 */ /* 0x000fe200018e0613 */
[----:B------:R-:W-:-:S03]  /*1c970*/  ISETP.LT.OR P3, PT, R32, 0x79, !P0 ;  /* 0x000000792000780c */ /* 0x000fc60004761670 */
[----:B------:R-:W4:Y:S01]  /*1c980*/  @!P1 LDC.64 R18, c[0x0][0x5c0] ;  /* 0x00017000ff129b82 */ /* 0x000f220000000a00 */
[----:B------:R-:W-:Y:S02]  /*1c990*/  ISETP.LT.OR P0, PT, R32, 0x7a, !P0 ;  /* 0x0000007a2000780c */ /* 0x000fe40004701670 */
[----:B-1----:R-:W-:Y:S01]  /*1c9a0*/  @!P6 IADD3 R110, P4, R110, R20, RZ ;  /* 0x000000146e6ee210 */ /* 0x002fe20007f9e0ff */
[----:B------:R-:W-:Y:S01]  /*1c9b0*/  FMUL R12, R222, UR20 ;  /* 0x00000014de0c7c20 */ /* 0x000fe20008400000 */
[----:B0-----:R-:W-:-:S03]  /*1c9c0*/  FMUL R10, R223, UR20 ;  /* 0x00000014df0a7c20 */ /* 0x001fc60008400000 */
[----:B------:R-:W-:Y:S01]  /*1c9d0*/  @!P6 IMAD.X R111, R109, 0x1, R21, P4 ;  /* 0x000000016d6fe824 */ /* 0x000fe200020e0615 */
[----:B------:R-:W-:Y:S01]  /*1c9e0*/  F2FP.SATFINITE.E4M3.F32.PACK_AB_MERGE_C R15, RZ, R12, RZ ;  /* 0x0000000cff0f723e */ /* 0x000fe200048070ff */
[----:B------:R-:W0:Y:S01]  /*1c9f0*/  @!P3 LDC.64 R20, c[0x0][0x5c0] ;  /* 0x00017000ff14bb82 */ /* 0x000e220000000a00 */
[----:B------:R-:W-:-:S03]  /*1ca00*/  F2FP.SATFINITE.E4M3.F32.PACK_AB_MERGE_C R17, RZ, R10, RZ ;  /* 0x0000000aff11723e */ /* 0x000fc600048070ff */
[----:B------:R1:W-:Y:S04]  /*1ca10*/  @!P5 STG.E.U8 desc[UR14][R8.64+0x70], R15 ;  /* 0x0000700f0800d986 */ /* 0x0003e8000c10110e */
[----:B------:R-:W0:Y:S01]  /*1ca20*/  @!P0 LDC.64 R26, c[0x0][0x5c0] ;  /* 0x00017000ff1a8b82 */ /* 0x000e220000000a00 */
[----:B----4-:R-:W-:-:S04]  /*1ca30*/  @!P2 IADD3 R10, P4, P5, R24, R22, R3 ;  /* 0x00000016180aa210 */ /* 0x010fc80007d9e003 */
[----:B------:R-:W-:Y:S02]  /*1ca40*/  @!P2 IADD3.X R11, R34, R23, R4, P4, P5 ;  /* 0x00000017220ba210 */ /* 0x000fe400027ea404 */
[----:B------:R-:W-:Y:S01]  /*1ca50*/  @!P1 IADD3 R12, P4, P5, R24, R18, R3 ;  /* 0x00000012180c9210 */ /* 0x000fe20007d9e003 */
[----:B-1----:R-:W-:-:S03]  /*1ca60*/  FMUL R8, R224, UR20 ;  /* 0x00000014e0087c20 */ /* 0x002fc60008400000 */
[----:B------:R-:W-:Y:S02]  /*1ca70*/  @!P1 IADD3.X R13, R34, R19, R4, P4, P5 ;  /* 0x00000013220d9210 */ /* 0x000fe400027ea404 */
[C---:B------:R-:W-:Y:S02]  /*1ca80*/  @!P3 IADD3 R9, P4, P5, R3.reuse, R24, R2 ;  /* 0x000000180309b210 */ /* 0x040fe40007d9e002 */
[----:B------:R-:W-:Y:S01]  /*1ca90*/  F2FP.SATFINITE.E4M3.F32.PACK_AB_MERGE_C R19, RZ, R8, RZ ;  /* 0x00000008ff13723e */ /* 0x000fe200048070ff */
[----:B------:R2:W-:Y:S01]  /*1caa0*/  @!P6 STG.E.U8 desc[UR14][R110.64+0x71], R17 ;  /* 0x000071116e00e986 */ /* 0x0005e2000c10110e */
[C---:B------:R-:W-:Y:S02]  /*1cab0*/  @!P3 IADD3.X R18, R4.reuse, R34, R6, P4, P5 ;  /* 0x000000220412b210 */ /* 0x040fe400027ea406 */
[----:B------:R-:W-:Y:S01]  /*1cac0*/  @!P0 IADD3 R25, P4, P5, R3, R24, R2 ;  /* 0x0000001803198210 */ /* 0x000fe20007d9e002 */
[----:B------:R1:W-:Y:S01]  /*1cad0*/  @!P2 STG.E.U8 desc[UR14][R10.64+0x78], R19 ;  /* 0x000078130a00a986 */ /* 0x0003e2000c10110e */
[----:B0-----:R-:W-:Y:S01]  /*1cae0*/  @!P3 IADD3 R8, P2, R9, R20, RZ ;  /* 0x000000140908b210 */ /* 0x001fe20007f5e0ff */
[----:B------:R-:W-:Y:S01]  /*1caf0*/  FMUL R15, R225, UR20 ;  /* 0x00000014e10f7c20 */ /* 0x000fe20008400000 */
[----:B------:R-:W-:-:S02]  /*1cb00*/  @!P0 IADD3.X R34, R4, R34, R6, P4, P5 ;  /* 0x0000002204228210 */ /* 0x000fc400027ea406 */
[----:B------:R-:W-:Y:S01]  /*1cb10*/  @!P0 IADD3 R14, P4, R25, R26, RZ ;  /* 0x0000001a190e8210 */ /* 0x000fe20007f9e0ff */
[----:B------:R-:W-:Y:S01]  /*1cb20*/  @!P3 IMAD.X R9, R18, 0x1, R21, P2 ;  /* 0x000000011209b824 */ /* 0x000fe200010e0615 */
[----:B------:R-:W-:Y:S01]  /*1cb30*/  F2FP.SATFINITE.E4M3.F32.PACK_AB_MERGE_C R21, RZ, R15, RZ ;  /* 0x0000000fff15723e */ /* 0x000fe200048070ff */
[----:B---3--:R-:W-:Y:S02]  /*1cb40*/  FMUL R16, R226, UR20 ;  /* 0x00000014e2107c20 */ /* 0x008fe40008400000 */
[----:B------:R-:W-:-:S03]  /*1cb50*/  @!P0 IMAD.X R15, R34, 0x1, R27, P4 ;  /* 0x00000001220f8824 */ /* 0x000fc600020e061b */
[----:B------:R-:W-:Y:S01]  /*1cb60*/  F2FP.SATFINITE.E4M3.F32.PACK_AB_MERGE_C R23, RZ, R16, RZ ;  /* 0x00000010ff17723e */ /* 0x000fe200048070ff */
[----:B------:R1:W-:Y:S04]  /*1cb70*/  @!P1 STG.E.U8 desc[UR14][R12.64+0x79], R21 ;  /* 0x000079150c009986 */ /* 0x0003e8000c10110e */
[----:B------:R1:W-:Y:S01]  /*1cb80*/  @!P3 STG.E.U8 desc[UR14][R8.64+0x78], R23 ;  /* 0x000078170800b986 */ /* 0x0003e2000c10110e */
[----:B--2---:R-:W-:-:S05]  /*1cb90*/  FMUL R17, R227, UR20 ;  /* 0x00000014e3117c20 */ /* 0x004fca0008400000 */
[----:B------:R-:W-:-:S05]  /*1cba0*/  F2FP.SATFINITE.E4M3.F32.PACK_AB_MERGE_C R17, RZ, R17, RZ ;  /* 0x00000011ff11723e */ /* 0x000fca00048070ff */
[----:B------:R1:W-:Y:S02]  /*1cbb0*/  @!P0 STG.E.U8 desc[UR14][R14.64+0x79], R17 ;  /* 0x000079110e008986 */ /* 0x0003e4000c10110e */
.L_x_35:
[----:B------:R-:W-:Y:S05]  /*1cbc0*/  BSYNC B0 ;  /* 0x0000000000007941 */ /* 0x000fea0003800000 */
.L_x_31:
[----:B012---:R-:W2:Y:S04]  /*1cbd0*/  LDL.LU R9, [R1+0x294] ;  /* 0x0002940001097983 */ /* 0x007ea80000300800 */
[----:B------:R-:W2:Y:S01]  /*1cbe0*/  LDL.LU R8, [R1+0x2a0] ;  /* 0x0002a00001087983 */ /* 0x000ea20000300800 */
[----:B------:R-:W-:Y:S01]  /*1cbf0*/  ULDC UR6, c[0x0][0xc] ;  /* 0x0000030000067ab9 */ /* 0x000fe20000000800 */
[----:B------:R-:W-:Y:S01]  /*1cc00*/  ULDC UR7, c[0x0][0x10] ;  /* 0x0000040000077ab9 */ /* 0x000fe20000000800 */
[----:B------:R-:W2:Y:S01]  /*1cc10*/  LDC R11, c[0x0][0x14] ;  /* 0x00000500ff0b7b82 */ /* 0x000ea20000000800 */
[----:B------:R-:W-:Y:S01]  /*1cc20*/  UIMAD.WIDE.U32 UR6, UR6, UR7, URZ ;  /* 0x00000007060672a5 */ /* 0x000fe2000f8e003f */
[----:B------:R-:W-:-:S05]  /*1cc30*/  UMOV UR9, 0xffffffff ;  /* 0xffffffff00097882 */ /* 0x000fca0000000000 */
[----:B--2---:R-:W-:-:S04]  /*1cc40*/  IMAD.WIDE.U32 R8, R11, UR6, R8 ;  /* 0x000000060b087c25 */ /* 0x004fc8000f8e0008 */
[----:B------:R-:W-:Y:S01]  /*1cc50*/  IMAD R11, R11, UR7, RZ ;  /* 0x000000070b0b7c24 */ /* 0x000fe2000f8e02ff */
[----:B------:R-:W-:Y:S01]  /*1cc60*/  ULDC.64 UR6, c[0x0][0x650] ;  /* 0x0001940000067ab9 */ /* 0x000fe20000000a00 */
[----:B------:R-:W-:Y:S01]  /*1cc70*/  IMAD.MOV.U32 R20, RZ, RZ, R8 ;  /* 0x000000ffff147224 */ /* 0x000fe200078e0008 */
[----:B------:R-:W-:Y:S01]  /*1cc80*/  ISETP.GE.U32.AND P0, PT, R8, UR6, PT ;  /* 0x0000000608007c0c */ /* 0x000fe2000bf06070 */
[----:B------:R-:W-:Y:S01]  /*1cc90*/  IMAD.IADD R21, R9, 0x1, R11 ;  /* 0x0000000109157824 */ /* 0x000fe200078e020b */
[----:B------:R-:W-:Y:S01]  /*1cca0*/  PRMT R9, RZ, 0x7610, R9 ;  /* 0x00007610ff097816 */ /* 0x000fe20000000009 */
[----:B------:R-:W-:-:S03]  /*1ccb0*/  IMAD.MOV.U32 R8, RZ, RZ, -0x1 ;  /* 0xffffffffff087424 */ /* 0x000fc600078e00ff */
[----:B------:R0:W-:Y:S01]  /*1ccc0*/  STL [R1+0x294], R21 ;  /* 0x0002941501007387 */ /* 0x0001e20000100800 */
[----:B------:R-:W-:-:S03]  /*1ccd0*/  ISETP.GE.U32.AND.EX P0, PT, R21, UR7, PT, P0 ;  /* 0x0000000715007c0c */ /* 0x000fc6000bf06100 */
[----:B------:R0:W-:Y:S04]  /*1cce0*/  STL [R1+0x2a0], R20 ;  /* 0x0002a01401007387 */ /* 0x0001e80000100800 */
[----:B------:R0:W-:Y:S06]  /*1ccf0*/  STL [R1+0x29c], R8 ;  /* 0x00029c0801007387 */ /* 0x0001ec0000100800 */
[----:B------:R-:W-:Y:S05]  /*1cd00*/  @P0 BRA `(.L_x_36) ;  /* 0x0000000400780947 */ /* 0x000fea0003800000 */
[----:B------:R-:W0:Y:S01]  /*1cd10*/  S2R R15, SR_CTAID.X ;  /* 0x00000000000f7919 */ /* 0x000e220000002500 */
[----:B------:R-:W-:Y:S01]  /*1cd20*/  ULDC.64 UR18, c[0x0][0x628] ;  /* 0x00018a0000127ab9 */ /* 0x000fe20000000a00 */
[----:B------:R-:W1:Y:S01]  /*1cd30*/  LDC R16, c[0x0][0x144] ;  /* 0x00005100ff107b82 */ /* 0x000e620000000800 */
[----:B------:R-:W-:Y:S01]  /*1cd40*/  ULDC UR6, c[0x0][0x150] ;  /* 0x0000540000067ab9 */ /* 0x000fe20000000800 */
[----:B------:R-:W2:Y:S01]  /*1cd50*/  S2R R19, SR_CTAID.Y ;  /* 0x0000000000137919 */ /* 0x000ea20000002600 */
[----:B------:R-:W-:Y:S01]  /*1cd60*/  ISETP.NE.U32.AND P0, PT, RZ, UR18, PT ;  /* 0x00000012ff007c0c */ /* 0x000fe2000bf05070 */
[----:B------:R-:W-:Y:S01]  /*1cd70*/  ULDC UR23, c[0x0][0x630] ;  /* 0x00018c0000177ab9 */ /* 0x000fe20000000800 */
[----:B------:R-:W-:Y:S02]  /*1cd80*/  R2UR UR16, R20 ;  /* 0x00000000141072ca */ /* 0x000fe400000e0000 */
[----:B------:R-:W-:Y:S01]  /*1cd90*/  ISETP.NE.AND.EX P0, PT, RZ, UR19, PT, P0 ;  /* 0x00000013ff007c0c */ /* 0x000fe2000bf05300 */
[----:B-----5:R-:W3:Y:S01]  /*1cda0*/  LDC.64 R12, c[0x0][0x620] ;  /* 0x00018800ff0c7b82 */ /* 0x020ee20000000a00 */
[----:B------:R-:W-:-:S02]  /*1cdb0*/  R2UR UR17, R21 ;  /* 0x00000000151172ca */ /* 0x000fc400000e0000 */
[----:B0-----:R-:W-:-:S05]  /*1cdc0*/  I2FP.F32.U32 R8, R15 ;  /* 0x0000000f00087245 */ /* 0x001fca0000201000 */
[----:B------:R-:W-:-:S06]  /*1cdd0*/  FMUL R8, R8, UR6 ;  /* 0x0000000608087c20 */ /* 0x000fcc0008400000 */
[----:B------:R-:W0:Y:S01]  /*1cde0*/  F2I.U32.TRUNC.NTZ R8, R8 ;  /* 0x0000000800087305 */ /* 0x000e22000020f000 */
[----:B--2---:R-:W-:Y:S05]  /*1cdf0*/  @!P0 BRA `(.L_x_37) ;  /* 0x0000000000308947 */ /* 0x004fea0003800000 */
        /* <DEDUP_REMOVED lines=12> */
.L_x_37:
[----:B------:R-:W-:Y:S01]  /*1cec0*/  USHF.R.U64 UR9, UR16, UR23, UR17 ;  /* 0x0000001710097299 */ /* 0x000fe20008001211 */
[----:B------:R-:W2:Y:S01]  /*1ced0*/  LDC.64 R26, c[0x0][0x640] ;  /* 0x00019000ff1a7b82 */ /* 0x000ea20000000a00 */
[----:B------:R-:W-:Y:S01]  /*1cee0*/  USHF.R.U32.HI UR6, URZ, UR23, UR17 ;  /* 0x000000173f067299 */ /* 0x000fe20008011611 */
[----:B0-----:R-:W-:Y:S02]  /*1cef0*/  IMAD.MOV R17, RZ, RZ, -R8 ;  /* 0x000000ffff117224 */ /* 0x001fe400078e0a08 */
[----:B------:R-:W-:Y:S01]  /*1cf00*/  IMAD.MOV.U32 R8, RZ, RZ, R20 ;  /* 0x000000ffff087224 */ /* 0x000fe200078e0014 */
[----:B------:R-:W-:Y:S01]  /*1cf10*/  IADD3 R11, P0, RZ, -UR9, RZ ;  /* 0x80000009ff0b7c10 */ /* 0x000fe2000ff1e0ff */
[----:B-1----:R-:W-:Y:S02]  /*1cf20*/  IMAD R22, R16, R17, R15 ;  /* 0x0000001110167224 */ /* 0x002fe400078e020f */
[----:B------:R-:W0:Y:S02]  /*1cf30*/  LDC R14, c[0x0][0x618] ;  /* 0x00018600ff0e7b82 */ /* 0x000e240000000800 */
[----:B------:R-:W-:Y:S01]  /*1cf40*/  IMAD.X R9, RZ, RZ, ~UR6, P0 ;  /* 0x80000006ff097e24 */ /* 0x000fe200080e06ff */
[----:B------:R-:W-:-:S03]  /*1cf50*/  ULDC UR6, c[0x0][0x154] ;  /* 0x0000550000067ab9 */ /* 0x000fc60000000800 */
[-C--:B---3--:R-:W-:Y:S02]  /*1cf60*/  IMAD R10, R9, R12.reuse, RZ ;  /* 0x0000000c090a7224 */ /* 0x088fe400078e02ff */
[----:B------:R-:W1:Y:S01]  /*1cf70*/  LDC R18, c[0x0][0x608] ;  /* 0x00018200ff127b82 */ /* 0x000e620000000800 */
[----:B------:R-:W-:Y:S02]  /*1cf80*/  IMAD.MOV.U32 R9, RZ, RZ, R21 ;  /* 0x000000ffff097224 */ /* 0x000fe400078e0015 */
[----:B------:R-:W-:-:S05]  /*1cf90*/  IMAD.WIDE.U32 R8, R11, R12, R8 ;  /* 0x0000000c0b087225 */ /* 0x000fca00078e0008 */
[----:B------:R-:W3:Y:S01]  /*1cfa0*/  LDC R24, c[0x0][0x658] ;  /* 0x00019600ff187b82 */ /* 0x000ee20000000800 */
[----:B------:R-:W-:Y:S01]  /*1cfb0*/  IMAD R11, R11, R13, R10 ;  /* 0x0000000d0b0b7224 */ /* 0x000fe200078e020a */
[----:B------:R-:W-:Y:S01]  /*1cfc0*/  I2FP.F32.U32 R10, R19 ;  /* 0x00000013000a7245 */ /* 0x000fe20000201000 */
[----:B------:R-:W-:Y:S01]  /*1cfd0*/  IMAD.MOV.U32 R13, RZ, RZ, 0x1 ;  /* 0x00000001ff0d7424 */ /* 0x000fe200078e00ff */
[----:B--2---:R-:W-:Y:S01]  /*1cfe0*/  ISETP.NE.U32.AND P0, PT, R26, RZ, PT ;  /* 0x000000ff1a00720c */ /* 0x004fe20003f05070 */
[----:B------:R-:W-:Y:S02]  /*1cff0*/  IMAD.IADD R9, R9, 0x1, R11 ;  /* 0x0000000109097824 */ /* 0x000fe400078e020b */
[----:B------:R-:W-:Y:S01]  /*1d000*/  FMUL R10, R10, UR6 ;  /* 0x000000060a0a7c20 */ /* 0x000fe20008400000 */
[----:B------:R-:W2:Y:S01]  /*1d010*/  LDC R20, c[0x0][0x148] ;  /* 0x00005200ff147b82 */ /* 0x000ea20000000800 */
[----:B------:R-:W-:Y:S01]  /*1d020*/  ISETP.NE.AND.EX P0, PT, R27, RZ, PT, P0 ;  /* 0x000000ff1b00720c */ /* 0x000fe20003f05300 */
[----:B------:R-:W-:Y:S01]  /*1d030*/  IMAD.MOV.U32 R11, RZ, RZ, -0x1 ;  /* 0xffffffffff0b7424 */ /* 0x000fe200078e00ff */
[-CC-:B0-----:R-:W-:Y:S01]  /*1d040*/  SHF.R.U64 R16, R8, R14.reuse, R9.reuse ;  /* 0x0000000e08107219 */ /* 0x181fe20000001209 */
[----:B------:R0:W4:Y:S01]  /*1d050*/  F2I.U32.TRUNC.NTZ R17, R10 ;  /* 0x0000000a00117305 */ /* 0x000122000020f000 */
[----:B------:R-:W-:-:S03]  /*1d060*/  SHF.R.U32.HI R9, RZ, R14, R9 ;  /* 0x0000000eff097219 */ /* 0x000fc60000011609 */
[----:B------:R-:W0:Y:S01]  /*1d070*/  LDC R21, c[0x0][0x600] ;  /* 0x00018000ff157b82 */ /* 0x000e220000000800 */
[-CC-:B-1----:R-:W-:Y:S02]  /*1d080*/  SHF.R.U64 R14, R16, R18.reuse, R9.reuse ;  /* 0x00000012100e7219 */ /* 0x182fe40000001209 */
[----:B------:R-:W-:-:S05]  /*1d090*/  SHF.R.U32.HI R9, RZ, R18, R9 ;  /* 0x00000012ff097219 */ /* 0x000fca0000011609 */
[----:B------:R-:W1:Y:S01]  /*1d0a0*/  LDC R23, c[0x0][0x648] ;  /* 0x00019200ff177b82 */ /* 0x000e620000000800 */
[-CC-:B---3--:R-:W-:Y:S02]  /*1d0b0*/  SHF.R.U64 R18, R14, R24.reuse, R9.reuse ;  /* 0x000000180e127219 */ /* 0x188fe40000001209 */
[-C--:B------:R-:W-:Y:S02]  /*1d0c0*/  SHF.L.U32 R11, R11, R24.reuse, RZ ;  /* 0x000000180b0b7219 */ /* 0x080fe400000006ff */
[-C--:B------:R-:W-:Y:S01]  /*1d0d0*/  SHF.R.U32.HI R9, RZ, R24.reuse, R9 ;  /* 0x00000018ff097219 */ /* 0x080fe20000011609 */
[----:B------:R-:W-:Y:S01]  /*1d0e0*/  IMAD.MOV.U32 R8, RZ, RZ, R18 ;  /* 0x000000ffff087224 */ /* 0x000fe200078e0012 */
[----:B------:R-:W-:Y:S01]  /*1d0f0*/  SHF.L.U32 R24, R13, R24, RZ ;  /* 0x000000180d187219 */ /* 0x000fe200000006ff */
[----:B------:R-:W3:Y:S01]  /*1d100*/  LDC R25, c[0x0][0x638] ;  /* 0x00018e00ff197b82 */ /* 0x000ee20000000800 */
[----:B------:R-:W-:-:S07]  /*1d110*/  LOP3.LUT R163, RZ, R11, RZ, 0x33, !PT ;  /* 0x0000000bffa37212 */ /* 0x000fce00078e33ff */
[----:B------:R-:W0:Y:S01]  /*1d120*/  LDC R28, c[0x0][0x610] ;  /* 0x00018400ff1c7b82 */ /* 0x000e220000000800 */
[----:B----4-:R-:W-:Y:S05]  /*1d130*/  @!P0 BRA `(.L_x_38) ;  /* 0x0000000000288947 */ /* 0x010fea0003800000 */
[----:B------:R-:W4:Y:S02]  /*1d140*/  LDC R13, c[0x0][0x64c] ;  /* 0x00019300ff0d7b82 */ /* 0x000f240000000800 */
[----:B----4-:R-:W-:-:S05]  /*1d150*/  IADD3 R13, P0, R18, R13, RZ ;  /* 0x0000000d120d7210 */ /* 0x010fca0007f1e0ff */
[----:B------:R-:W-:-:S04]  /*1d160*/  IMAD.X R15, RZ, RZ, R9, P0 ;  /* 0x000000ffff0f7224 */ /* 0x000fc800000e0609 */
[----:B------:R-:W-:-:S04]  /*1d170*/  IMAD.WIDE.U32 R8, R15, R26, RZ ;  /* 0x0000001a0f087225 */ /* 0x000fc800078e00ff */
[----:B0-----:R-:W-:-:S04]  /*1d180*/  IMAD.WIDE.U32 R10, P0, R13, R27, R8 ;  /* 0x0000001b0d0a7225 */ /* 0x001fc80007800008 */
[----:B------:R-:W-:-:S04]  /*1d190*/  IMAD.WIDE.U32 R8, R13, R26, RZ ;  /* 0x0000001a0d087225 */ /* 0x000fc800078e00ff */
[----:B------:R-:W-:Y:S01]  /*1d1a0*/  IMAD.X R13, RZ, RZ, RZ, P0 ;  /* 0x000000ffff0d7224 */ /* 0x000fe200000e06ff */
[----:B------:R-:W-:Y:S01]  /*1d1b0*/  IADD3 RZ, P0, R9, R10, RZ ;  /* 0x0000000a09ff7210 */ /* 0x000fe20007f1e0ff */
[----:B------:R-:W-:-:S04]  /*1d1c0*/  IMAD.MOV.U32 R12, RZ, RZ, R11 ;  /* 0x000000ffff0c7224 */ /* 0x000fc800078e000b */
[----:B------:R-:W-:-:S08]  /*1d1d0*/  IMAD.WIDE.U32.X R8, R15, R27, R12, P0 ;  /* 0x0000001b0f087225 */ /* 0x000fd000000e040c */
.L_x_38:
[----:B0-----:R-:W0:Y:S01]  /*1d1e0*/  LDC R10, c[0x0][0x65c] ;  /* 0x00019700ff0a7b82 */ /* 0x001e220000000800 */
[----:B-1----:R-:W-:Y:S01]  /*1d1f0*/  SHF.R.U64 R8, R8, R23, R9 ;  /* 0x0000001708087219 */ /* 0x002fe20000001209 */
[----:B------:R-:W-:Y:S01]  /*1d200*/  VIADD R11, R21, 0xffffffff ;  /* 0xffffffff150b7836 */ /* 0x000fe20000000000 */
[----:B------:R-:W-:Y:S01]  /*1d210*/  LOP3.LUT R163, R14, R163, RZ, 0xc0, !PT ;  /* 0x000000a30ea37212 */ /* 0x000fe200078ec0ff */
[----:B------:R-:W-:Y:S02]  /*1d220*/  IMAD.MOV R17, RZ, RZ, -R17 ;  /* 0x000000ffff117224 */ /* 0x000fe400078e0a11 */
[----:B------:R-:W-:Y:S01]  /*1d230*/  IMAD.MOV R9, RZ, RZ, -R8 ;  /* 0x000000ffff097224 */ /* 0x000fe200078e0a08 */
[----:B------:R-:W-:Y:S01]  /*1d240*/  LOP3.LUT R11, R16, R11, RZ, 0xc0, !PT ;  /* 0x0000000b100b7212 */ /* 0x000fe200078ec0ff */
[----:B------:R-:W-:Y:S02]  /*1d250*/  IMAD R163, R24, R8, R163 ;  /* 0x0000000818a37224 */ /* 0x000fe400078e02a3 */
[----:B---3--:R-:W-:-:S02]  /*1d260*/  IMAD R8, R9, R25, R18 ;  /* 0x0000001909087224 */ /* 0x008fc400078e0212 */
[----:B------:R-:W-:Y:S02]  /*1d270*/  IMAD.MOV.U32 R9, RZ, RZ, 0x1 ;  /* 0x00000001ff097424 */ /* 0x000fe400078e00ff */
[----:B------:R-:W-:Y:S01]  /*1d280*/  IMAD R8, R8, R21, R11 ;  /* 0x0000001508087224 */ /* 0x000fe200078e020b */
[----:B0-----:R-:W-:-:S13]  /*1d290*/  ISETP.NE.AND P0, PT, R10, 0x1, PT ;  /* 0x000000010a00780c */ /* 0x001fda0003f05270 */
[----:B--2---:R-:W-:-:S04]  /*1d2a0*/  @P0 IMAD R22, R20, R17, R19 ;  /* 0x0000001114160224 */ /* 0x004fc800078e0213 */
[----:B------:R-:W-:-:S05]  /*1d2b0*/  IMAD R163, R163, R28, R22 ;  /* 0x0000001ca3a37224 */ /* 0x000fca00078e0216 */
[----:B------:R-:W-:Y:S02]  /*1d2c0*/  SEL R10, R8, R163, !P0 ;  /* 0x000000a3080a7207 */ /* 0x000fe40004000000 */
[----:B------:R-:W-:-:S03]  /*1d2d0*/  SEL R163, R163, R8, !P0 ;  /* 0x00000008a3a37207 */ /* 0x000fc60004000000 */
[----:B------:R1:W-:Y:S04]  /*1d2e0*/  STL [R1+0x29c], R10 ;  /* 0x00029c0a01007387 */ /* 0x0003e80000100800 */
.L_x_36:
[----:B------:R2:W-:Y:S01]  /*1d2f0*/  STL [R1+0x298], R163 ;  /* 0x000298a301007387 */ /* 0x0005e20000100800 */
[----:B------:R-:W-:Y:S01]  /*1d300*/  UIMAD.WIDE.U32 UR6, UR5, 0x24924925, URZ ;  /* 0x24924925050678a5 */ /* 0x000fe2000f8e003f */
[----:B------:R-:W-:-:S03]  /*1d310*/  LOP3.LUT P0, RZ, R9, 0xff, RZ, 0xc0, !PT ;  /* 0x000000ff09ff7812 */ /* 0x000fc6000780c0ff */
[----:B------:R-:W-:-:S04]  /*1d320*/  UIADD3 UR6, UR5, -UR7, URZ ;  /* 0x8000000705067290 */ /* 0x000fc8000fffe03f */
[----:B------:R-:W-:-:S04]  /*1d330*/  ULEA.HI UR6, UR6, UR7, URZ, 0x1f ;  /* 0x0000000706067291 */ /* 0x000fc8000f8ff83f */
[----:B------:R-:W-:-:S04]  /*1d340*/  USHF.R.U32.HI UR6, URZ, 0x2, UR6 ;  /* 0x000000023f067899 */ /* 0x000fc80008011606 */
[----:B------:R-:W-:Y:S01]  /*1d350*/  UIMAD UR5, UR6, -0x7, UR5 ;  /* 0xfffffff9060578a4 */ /* 0x000fe2000f8e0205 */
[----:B--2---:R-:W-:Y:S11]  /*1d360*/  @P0 BRA `(.L_x_39) ;  /* 0xfffffe3c006c0947 */ /* 0x004ff6000383ffff */
[----:B------:R-:W-:Y:S05]  /*1d370*/  EXIT ;  /* 0x000000000000794d */ /* 0x000fea0003800000 */
.L_x_3:
[----:B------:R-:W2:Y:S01]  /*1d380*/  LDL R18, [R1+0x2a0] ;  /* 0x0002a00001127983 */ /* 0x000ea20000100800 */
[----:B------:R-:W-:-:S03]  /*1d390*/  ULDC.64 UR4, c[0x0][0x650] ;  /* 0x0001940000047ab9 */ /* 0x000fc60000000a00 */
[----:B------:R-:W3:Y:S01]  /*1d3a0*/  LDL R19, [R1+0x294] ;  /* 0x0002940001137983 */ /* 0x000ee20000100800 */
[----:B------:R-:W-:Y:S01]  /*1d3b0*/  PRMT R0, RZ, 0x7610, R0 ;  /* 0x00007610ff007816 */ /* 0x000fe20000000000 */
[----:B------:R-:W-:Y:S02]  /*1d3c0*/  IMAD.MOV.U32 R5, RZ, RZ, -0x1 ;  /* 0xffffffffff057424 */ /* 0x000fe400078e00ff */
[----:B------:R-:W-:Y:S02]  /*1d3d0*/  IMAD.MOV.U32 R7, RZ, RZ, -0x1 ;  /* 0xffffffffff077424 */ /* 0x000fe400078e00ff */
[----:B------:R-:W-:Y:S01]  /*1d3e0*/  IMAD.MOV.U32 R6, RZ, RZ, -0x1 ;  /* 0xffffffffff067424 */ /* 0x000fe200078e00ff */
[----:B--2---:R-:W-:-:S04]  /*1d3f0*/  ISETP.GE.U32.AND P0, PT, R18, UR4, PT ;  /* 0x0000000412007c0c */ /* 0x004fc8000bf06070 */
[----:B---3--:R-:W-:-:S13]  /*1d400*/  ISETP.GE.U32.AND.EX P0, PT, R19, UR5, PT, P0 ;  /* 0x0000000513007c0c */ /* 0x008fda000bf06100 */
[----:B------:R-:W-:Y:S05]  /*1d410*/  @P0 BRA `(.L_x_40) ;  /* 0x00000004006c0947 */ /* 0x000fea0003800000 */
[----:B------:R-:W0:Y:S01]  /*1d420*/  LDC.64 R12, c[0x0][0x628] ;  /* 0x00018a00ff0c7b82 */ /* 0x000e220000000a00 */
[----:B------:R-:W-:Y:S02]  /*1d430*/  IMAD.MOV.U32 R10, RZ, RZ, R18 ;  /* 0x000000ffff0a7224 */ /* 0x000fe400078e0012 */
[----:B------:R-:W-:-:S05]  /*1d440*/  IMAD.MOV.U32 R11, RZ, RZ, R19 ;  /* 0x000000ffff0b7224 */ /* 0x000fca00078e0013 */
[----:B------:R-:W1:Y:S08]  /*1d450*/  LDC R14, c[0x0][0x630] ;  /* 0x00018c00ff0e7b82 */ /* 0x000e700000000800 */
[----:B------:R-:W2:Y:S01]  /*1d460*/  LDC.64 R16, c[0x0][0x620] ;  /* 0x00018800ff107b82 */ /* 0x000ea20000000a00 */
[----:B0-----:R-:W-:-:S04]  /*1d470*/  ISETP.NE.U32.AND P0, PT, R12, RZ, PT ;  /* 0x000000ff0c00720c */ /* 0x001fc80003f05070 */
[----:B------:R-:W-:-:S13]  /*1d480*/  ISETP.NE.AND.EX P0, PT, R13, RZ, PT, P0 ;  /* 0x000000ff0d00720c */ /* 0x000fda0003f05300 */
[----:B-12---:R-:W-:Y:S05]  /*1d490*/  @!P0 BRA `(.L_x_41) ;  /* 0x0000000000288947 */ /* 0x006fea0003800000 */
[----:B------:R-:W0:Y:S02]  /*1d4a0*/  LDC R0, c[0x0][0x634] ;  /* 0x00018d00ff007b82 */ /* 0x000e240000000800 */
[----:B0-----:R-:W-:-:S05]  /*1d4b0*/  IADD3 R5, P0, R18, R0, RZ ;  /* 0x0000000012057210 */ /* 0x001fca0007f1e0ff */
        /* <DEDUP_REMOVED lines=8> */
.L_x_41:
[--C-:B------:R-:W-:Y:S01]  /*1d540*/  SHF.R.U64 R12, R10, R14, R11.reuse ;  /* 0x0000000e0a0c7219 */ /* 0x100fe2000000120b */
[----:B------:R-:W0:Y:S01]  /*1d550*/  LDC.64 R20, c[0x0][0x640] ;  /* 0x00019000ff147b82 */ /* 0x000e220000000a00 */
[----:B------:R-:W-:Y:S01]  /*1d560*/  I2FP.F32.U32 R9, R2 ;  /* 0x0000000200097245 */ /* 0x000fe20000201000 */
[----:B------:R-:W-:Y:S01]  /*1d570*/  ULDC UR4, c[0x0][0x150] ;  /* 0x0000540000047ab9 */ /* 0x000fe20000000800 */
[----:B------:R-:W-:Y:S01]  /*1d580*/  SHF.R.U32.HI R0, RZ, R14, R11 ;  /* 0x0000000eff007219 */ /* 0x000fe2000001160b */
[----:B------:R-:W-:Y:S01]  /*1d590*/  IMAD.MOV.U32 R6, RZ, RZ, R18 ;  /* 0x000000ffff067224 */ /* 0x000fe200078e0012 */
[----:B------:R-:W-:Y:S01]  /*1d5a0*/  IADD3 R3, P0, RZ, -R12, RZ ;  /* 0x8000000cff037210 */ /* 0x000fe20007f1e0ff */
[----:B------:R-:W-:Y:S01]  /*1d5b0*/  FMUL R9, R9, UR4 ;  /* 0x0000000409097c20 */ /* 0x000fe20008400000 */
[----:B------:R-:W-:Y:S01]  /*1d5c0*/  IMAD.MOV.U32 R7, RZ, RZ, R19 ;  /* 0x000000ffff077224 */ /* 0x000fe200078e0013 */
[----:B------:R-:W1:Y:S01]  /*1d5d0*/  LDC R8, c[0x0][0x618] ;  /* 0x00018600ff087b82 */ /* 0x000e620000000800 */
[----:B------:R-:W-:Y:S01]  /*1d5e0*/  ULDC UR4, c[0x0][0x154] ;  /* 0x0000550000047ab9 */ /* 0x000fe20000000800 */
[----:B------:R-:W-:-:S02]  /*1d5f0*/  IMAD.X R5, RZ, RZ, ~R0, P0 ;  /* 0x000000ffff057224 */ /* 0x000fc400000e0e00 */
[----:B------:R-:W2:Y:S01]  /*1d600*/  F2I.U32.TRUNC.NTZ R9, R9 ;  /* 0x0000000900097305 */ /* 0x000ea2000020f000 */
[----:B------:R-:W-:-:S03]  /*1d610*/  IMAD.WIDE.U32 R6, R3, R16, R6 ;  /* 0x0000001003067225 */ /* 0x000fc600078e0006 */
[----:B------:R-:W3:Y:S01]  /*1d620*/  LDC R11, c[0x0][0x144] ;  /* 0x00005100ff0b7b82 */ /* 0x000ee20000000800 */
[----:B------:R-:W-:Y:S01]  /*1d630*/  IMAD R0, R5, R16, RZ ;  /* 0x0000001005007224 */ /* 0x000fe200078e02ff */
[----:B------:R-:W-:-:S03]  /*1d640*/  I2FP.F32.U32 R5, R4 ;  /* 0x0000000400057245 */ /* 0x000fc60000201000 */
[----:B------:R-:W-:Y:S02]  /*1d650*/  IMAD R3, R3, R17, R0 ;  /* 0x0000001103037224 */ /* 0x000fe400078e0200 */
[----:B------:R-:W-:Y:S01]  /*1d660*/  FMUL R5, R5, UR4 ;  /* 0x0000000405057c20 */ /* 0x000fe20008400000 */
[----:B------:R-:W4:Y:S01]  /*1d670*/  LDC R14, c[0x0][0x608] ;  /* 0x00018200ff0e7b82 */ /* 0x000f220000000800 */
[----:B------:R-:W-:Y:S01]  /*1d680*/  IMAD.IADD R3, R7, 0x1, R3 ;  /* 0x0000000107037824 */ /* 0x000fe200078e0203 */
[----:B0-----:R-:W-:Y:S01]  /*1d690*/  ISETP.NE.U32.AND P0, PT, R20, RZ, PT ;  /* 0x000000ff1400720c */ /* 0x001fe20003f05070 */
[----:B--2---:R-:W-:-:S03]  /*1d6a0*/  IMAD.MOV R0, RZ, RZ, -R9 ;  /* 0x000000ffff007224 */ /* 0x004fc600078e0a09 */
[----:B------:R-:W-:Y:S02]  /*1d6b0*/  ISETP.NE.AND.EX P0, PT, R21, RZ, PT, P0 ;  /* 0x000000ff1500720c */ /* 0x000fe40003f05300 */
[----:B------:R-:W0:Y:S01]  /*1d6c0*/  LDC R19, c[0x0][0x658] ;  /* 0x00019600ff137b82 */ /* 0x000e220000000800 */
[-CC-:B-1----:R-:W-:Y:S01]  /*1d6d0*/  SHF.R.U64 R10, R6, R8.reuse, R3.reuse ;  /* 0x00000008060a7219 */ /* 0x182fe20000001203 */
[----:B------:R-:W-:Y:S01]  /*1d6e0*/  IMAD.MOV.U32 R6, RZ, RZ, -0x1 ;  /* 0xffffffffff067424 */ /* 0x000fe200078e00ff */
[----:B------:R-:W-:-:S05]  /*1d6f0*/  SHF.R.U32.HI R3, RZ, R8, R3 ;  /* 0x00000008ff037219 */ /* 0x000fca0000011603 */
[----:B------:R-:W1:Y:S01]  /*1d700*/  LDC R17, c[0x0][0x148] ;  /* 0x00005200ff117b82 */ /* 0x000e620000000800 */
[----:B---3--:R-:W-:Y:S02]  /*1d710*/  IMAD R18, R11, R0, R2 ;  /* 0x000000000b127224 */ /* 0x008fe400078e0202 */
[----:B------:R-:W-:-:S05]  /*1d720*/  IMAD.MOV.U32 R2, RZ, RZ, 0x1 ;  /* 0x00000001ff027424 */ /* 0x000fca00078e00ff */
[----:B------:R-:W2:Y:S01]  /*1d730*/  LDC R16, c[0x0][0x600] ;  /* 0x00018000ff107b82 */ /* 0x000ea20000000800 */
[-CC-:B----4-:R-:W-:Y:S02]  /*1d740*/  SHF.R.U64 R13, R10, R14.reuse, R3.reuse ;  /* 0x0000000e0a0d7219 */ /* 0x190fe40000001203 */
[----:B------:R-:W-:Y:S02]  /*1d750*/  SHF.R.U32.HI R0, RZ, R14, R3 ;  /* 0x0000000eff007219 */ /* 0x000fe40000011603 */
[----:B------:R3:W4:Y:S03]  /*1d760*/  F2I.U32.TRUNC.NTZ R14, R5 ;  /* 0x00000005000e7305 */ /* 0x000726000020f000 */
[----:B------:R-:W1:Y:S01]  /*1d770*/  LDC R22, c[0x0][0x648] ;  /* 0x00019200ff167b82 */ /* 0x000e620000000800 */
[-C--:B0-----:R-:W-:Y:S02]  /*1d780*/  SHF.R.U64 R15, R13, R19.reuse, R0 ;  /* 0x000000130d0f7219 */ /* 0x081fe40000001200 */
[----:B------:R-:W-:-:S02]  /*1d790*/  SHF.L.U32 R6, R6, R19, RZ ;  /* 0x0000001306067219 */ /* 0x000fc400000006ff */
[-C--:B------:R-:W-:Y:S02]  /*1d7a0*/  SHF.R.U32.HI R3, RZ, R19.reuse, R0 ;  /* 0x00000013ff037219 */ /* 0x080fe40000011600 */
[----:B------:R-:W-:Y:S01]  /*1d7b0*/  SHF.L.U32 R19, R2, R19, RZ ;  /* 0x0000001302137219 */ /* 0x000fe200000006ff */
[----:B------:R-:W0:Y:S01]  /*1d7c0*/  LDC R23, c[0x0][0x638] ;  /* 0x00018e00ff177b82 */ /* 0x000e220000000800 */
[----:B------:R-:W-:Y:S01]  /*1d7d0*/  LOP3.LUT R24, RZ, R6, RZ, 0x33, !PT ;  /* 0x00000006ff187212 */ /* 0x000fe200078e33ff */
        /* <DEDUP_REMOVED lines=13> */
.L_x_42:
[----:B------:R-:W3:Y:S01]  /*1d8b0*/  LDC R0, c[0x0][0x65c] ;  /* 0x00019700ff007b82 */ /* 0x000ee20000000800 */
[----:B-1----:R-:W-:Y:S01]  /*1d8c0*/  SHF.R.U64 R3, R2, R22, R3 ;  /* 0x0000001602037219 */ /* 0x002fe20000001203 */
[----:B--2---:R-:W-:Y:S02]  /*1d8d0*/  VIADD R7, R16, 0xffffffff ;  /* 0xffffffff10077836 */ /* 0x004fe40000000000 */
[----:B------:R-:W-:Y:S02]  /*1d8e0*/  IMAD.MOV R14, RZ, RZ, -R14 ;  /* 0x000000ffff0e7224 */ /* 0x000fe400078e0a0e */
[----:B------:R-:W-:Y:S02]  /*1d8f0*/  IMAD.MOV R2, RZ, RZ, -R3 ;  /* 0x000000ffff027224 */ /* 0x000fe400078e0a03 */
[----:B------:R-:W-:Y:S01]  /*1d900*/  IMAD.MOV.U32 R6, RZ, RZ, R12 ;  /* 0x000000ffff067224 */ /* 0x000fe200078e000c */
[----:B---3--:R-:W-:Y:S02]  /*1d910*/  ISETP.NE.AND P0, PT, R0, 0x1, PT ;  /* 0x000000010000780c */ /* 0x008fe40003f05270 */
[----:B------:R-:W-:-:S05]  /*1d920*/  LOP3.LUT R0, R13, R24, RZ, 0xc0, !PT ;  /* 0x000000180d007212 */ /* 0x000fca00078ec0ff */
[----:B------:R-:W-:Y:S01]  /*1d930*/  IMAD R5, R19, R3, R0 ;  /* 0x0000000313057224 */ /* 0x000fe200078e0200 */
[----:B------:R-:W-:Y:S01]  /*1d940*/  LOP3.LUT R3, R10, R7, RZ, 0xc0, !PT ;  /* 0x000000070a037212 */ /* 0x000fe200078ec0ff */
[----:B0-----:R-:W-:-:S04]  /*1d950*/  IMAD R0, R2, R23, R15 ;  /* 0x0000001702007224 */ /* 0x001fc800078e020f */
[----:B------:R-:W-:Y:S02]  /*1d960*/  @P0 IMAD R18, R17, R14, R4 ;  /* 0x0000000e11120224 */ /* 0x000fe400078e0204 */
[----:B------:R-:W-:Y:S02]  /*1d970*/  IMAD R2, R0, R16, R3 ;  /* 0x0000001000027224 */ /* 0x000fe400078e0203 */
[----:B------:R-:W-:Y:S02]  /*1d980*/  IMAD R5, R5, R25, R18 ;  /* 0x0000001905057224 */ /* 0x000fe400078e0212 */
[----:B------:R-:W-:-:S03]  /*1d990*/  IMAD.MOV.U32 R4, RZ, RZ, 0x1 ;  /* 0x00000001ff047424 */ /* 0x000fc600078e00ff */
[----:B------:R-:W-:Y:S02]  /*1d9a0*/  SEL R7, R2, R5, !P0 ;  /* 0x0000000502077207 */ /* 0x000fe40004000000 */
[----:B------:R-:W-:Y:S02]  /*1d9b0*/  PRMT R0, R4, 0x7610, R0 ;  /* 0x0000761004007816 */ /* 0x000fe40000000000 */
[----:B------:R-:W-:-:S07]  /*1d9c0*/  SEL R5, R5, R2, !P0 ;  /* 0x0000000205057207 */ /* 0x000fce0004000000 */
.L_x_40:
[----:B------:R-:W-:-:S08]  /*1d9d0*/  NOP ;  /* 0x0000000000007918 */ /* 0x000fd00000000000 */
[----:B------:R-:W0:-:S00]  /*1d9e0*/  USETMAXREG.DEALLOC.CTAPOOL 0x28 ;  /* 0x00000028000079c8 */ /* 0x000e0000080e0500 */
[----:B------:R-:W-:-:S13]  /*1d9f0*/  ISETP.NE.AND P0, PT, RZ, UR8, PT ;  /* 0x00000008ff007c0c */ /* 0x000fda000bf05270 */
[----:B------:R-:W-:Y:S05]  /*1da00*/  @P0 EXIT ;  /* 0x000000000000094d */ /* 0x000fea0003800000 */
[----:B0-----:R-:W-:Y:S01]  /*1da10*/  LOP3.LUT P0, RZ, R0, 0xff, RZ, 0xc0, !PT ;  /* 0x000000ff00ff7812 */ /* 0x001fe2000780c0ff */
[----:B------:R-:W-:Y:S02]  /*1da20*/  IMAD.MOV.U32 R0, RZ, RZ, 0x1 ;  /* 0x00000001ff007424 */ /* 0x000fe400078e00ff */
[----:B------:R-:W-:-:S10]  /*1da30*/  IMAD.MOV.U32 R10, RZ, RZ, RZ ;  /* 0x000000ffff0a7224 */ /* 0x000fd400078e00ff */
[----:B------:R-:W-:Y:S05]  /*1da40*/  @!P0 BRA `(.L_x_43) ;  /* 0x0000000c005c8947 */ /* 0x000fea0003800000 */
[----:B------:R-:W0:Y:S01]  /*1da50*/  LDC R0, c[0x0][0x28c] ;  /* 0x0000a300ff007b82 */ /* 0x000e220000000800 */
[----:B------:R-:W1:Y:S01]  /*1da60*/  S2R R2, SR_TID.X ;  /* 0x0000000000027919 */ /* 0x000e620000002100 */
[----:B------:R-:W-:Y:S01]  /*1da70*/  ULDC UR5, c[0x0][0x658] ;  /* 0x0001960000057ab9 */ /* 0x000fe20000000800 */
[----:B------:R-:W-:Y:S01]  /*1da80*/  UMOV UR7, 0xffffffff ;  /* 0xffffffff00077882 */ /* 0x000fe20000000000 */
[----:B------:R-:W-:Y:S01]  /*1da90*/  ULDC UR6, c[0x0][0xc] ;  /* 0x0000030000067ab9 */ /* 0x000fe20000000800 */
[----:B------:R-:W-:Y:S01]  /*1daa0*/  USHF.L.U32 UR9, UR7, UR5, URZ ;  /* 0x0000000507097299 */ /* 0x000fe2000800063f */
[----:B------:R-:W-:Y:S01]  /*1dab0*/  BSSY B0, `(.L_x_43) ;  /* 0x00000d0000007945 */ /* 0x000fe20003800000 */
[----:B------:R-:W-:Y:S01]  /*1dac0*/  UMOV UR8, 0x1 ;  /* 0x0000000100087882 */ /* 0x000fe20000000000 */
[----:B------:R-:W-:Y:S01]  /*1dad0*/  ULDC UR7, c[0x0][0x10] ;  /* 0x0000040000077ab9 */ /* 0x000fe20000000800 */
[----:B------:R-:W-:Y:S01]  /*1dae0*/  USHF.L.U32 UR5, UR8, UR5, URZ ;  /* 0x0000000508057299 */ /* 0x000fe2000800063f */
[----:B------:R-:W-:Y:S01]  /*1daf0*/  IMAD.MOV.U32 R12, RZ, RZ, 0x1 ;  /* 0x00000001ff0c7424 */ /* 0x000fe200078e00ff */
[----:B------:R-:W-:Y:S01]  /*1db00*/  UIMAD.WIDE.U32 UR6, UR6, UR7, URZ ;  /* 0x00000007060672a5 */ /* 0x000fe2000f8e003f */
[----:B------:R-:W-:Y:S01]  /*1db10*/  IMAD.MOV.U32 R10, RZ, RZ, RZ ;  /* 0x000000ffff0a7224 */ /* 0x000fe200078e00ff */
[----:B------:R-:W-:Y:S01]  /*1db20*/  ULDC UR8, c[0x0][0x14] ;  /* 0x0000050000087ab9 */ /* 0x000fe20000000800 */
[----:B------:R-:W-:Y:S01]  /*1db30*/  ULDC UR4, c[0x0][0x600] ;  /* 0x0001800000047ab9 */ /* 0x000fe20000000800 */
[----:B------:R-:W-:-:S02]  /*1db40*/  UIMAD.WIDE.U32 UR22, UR6, UR8, URZ ;  /* 0x00000008061672a5 */ /* 0x000fc4000f8e003f */
[----:B------:R-:W-:Y:S02]  /*1db50*/  UIMAD UR16, UR7, UR8, URZ ;  /* 0x00000008071072a4 */ /* 0x000fe4000f8e023f */
[----:B------:R-:W-:Y:S02]  /*1db60*/  ULOP3.LUT UR21, UR13, 0x2, URZ, 0xfc, !UPT ;  /* 0x000000020d157892 */ /* 0x000fe4000f8efc3f */
[----:B------:R-:W-:Y:S02]  /*1db70*/  UIADD3 UR4, UR4, -0x1, URZ ;  /* 0xffffffff04047890 */ /* 0x000fe4000fffe03f */
[----:B------:R-:W-:Y:S01]  /*1db80*/  ULOP3.LUT UR19, URZ, UR9, URZ, 0x33, !UPT ;  /* 0x000000093f137292 */ /* 0x000fe2000f8e333f */
[----:B0-----:R-:W-:Y:S01]  /*1db90*/  VIADD R0, R0, 0x3f ;  /* 0x0000003f00007836 */ /* 0x001fe20000000000 */
[----:B------:R-:W-:Y:S01]  /*1dba0*/  UIADD3 UR16, UR23, UR16, URZ ;  /* 0x0000001017107290 */ /* 0x000fe2000fffe03f */
[----:B------:R-:W-:-:S03]  /*1dbb0*/  ULDC.64 UR24, c[0x0][0x198] ;  /* 0x0000660000187ab9 */ /* 0x000fc60000000a00 */
[----:B------:R-:W-:-:S04]  /*1dbc0*/  SHF.R.S32.HI R3, RZ, 0x1f, R0 ;  /* 0x0000001fff037819 */ /* 0x000fc80000011400 */
[----:B------:R-:W-:Y:S01]  /*1dbd0*/  LEA.HI R3, R3, R0, RZ, 0x6 ;  /* 0x0000000003037211 */ /* 0x000fe200078f30ff */
[----:B------:R-:W-:Y:S01]  /*1dbe0*/  IMAD.MOV.U32 R0, RZ, RZ, 0x1 ;  /* 0x00000001ff007424 */ /* 0x000fe200078e00ff */
[C---:B-1----:R-:W-:Y:S02]  /*1dbf0*/  LOP3.LUT P2, RZ, R2.reuse, 0x7f, RZ, 0xc0, !PT ;  /* 0x0000007f02ff7812 */ /* 0x042fe4000784c0ff */
[----:B------:R-:W-:Y:S02]  /*1dc00*/  SHF.R.S32.HI R9, RZ, 0x6, R3 ;  /* 0x00000006ff097819 */ /* 0x000fe40000011403 */
[----:B------:R-:W-:-:S03]  /*1dc10*/  LOP3.LUT P0, RZ, R2, 0x1f, RZ, 0xc0, !PT ;  /* 0x0000001f02ff7812 */ /* 0x000fc6000780c0ff */
[----:B------:R-:W-:Y:S01]  /*1dc20*/  VIADD R8, R9, 0x1 ;  /* 0x0000000109087836 */ /* 0x000fe20000000000 */
[----:B------:R-:W-:-:S13]  /*1dc30*/  PLOP3.LUT P0, PT, P0, P2, PT, 0x8a, 0x0 ;  /* 0x000000000000781c */ /* 0x000fda0000705172 */
.L_x_55:
[----:B------:R-:W-:-:S03]  /*1dc40*/  UMOV UR6, 0xffffffff ;  /* 0xffffffff00067882 */ /* 0x000fc60000000000 */
[----:B------:R-:W-:Y:S05]  /*1dc50*/  BRA.DIV UR6, `(.L_x_44) ;  /* 0x0000001206407947 */ /* 0x000fea000b800000 */
[----:B------:R-:W-:-:S13]  /*1dc60*/  ELECT P1, URZ, PT ;  /* 0x00000000003f782f */ /* 0x000fda0003820000 */
.L_x_69:
[----:B------:R-:W0:Y:S01]  /*1dc70*/  LDC R2, c[0x0][0x28c] ;  /* 0x0000a300ff027b82 */ /* 0x000e220000000800 */
[----:B------:R-:W-:Y:S01]  /*1dc80*/  BSSY B1, `(.L_x_45) ;  /* 0x0000038000017945 */ /* 0x000fe20003800000 */
[----:B0-----:R-:W-:-:S13]  /*1dc90*/  ISETP.LT.OR P1, PT, R2, 0x1, !P1 ;  /* 0x000000010200780c */ /* 0x001fda0004f21670 */
[----:B------:R-:W-:Y:S05]  /*1dca0*/  @P1 BRA `(.L_x_46) ;  /* 0x0000000000d41947 */ /* 0x000fea0003800000 */
[----:B------:R-:W-:Y:S02]  /*1dcb0*/  IMAD.SHL.U32 R11, R7, 0x80, RZ ;  /* 0x00000080070b7824 */ /* 0x000fe400078e00ff */
[----:B------:R-:W-:Y:S02]  /*1dcc0*/  IMAD R13, R5, 0x180, RZ ;  /* 0x00000180050d7824 */ /* 0x000fe400078e02ff */
[----:B------:R-:W-:Y:S02]  /*1dcd0*/  IMAD.MOV.U32 R16, RZ, RZ, RZ ;  /* 0x000000ffff107224 */ /* 0x000fe400078e00ff */
[----:B------:R-:W-:Y:S02]  /*1dce0*/  IMAD.MOV.U32 R2, RZ, RZ, R8 ;  /* 0x000000ffff027224 */ /* 0x000fe400078e0008 */
[----:B------:R-:W-:Y:S02]  /*1dcf0*/  IMAD.MOV.U32 R3, RZ, RZ, R0 ;  /* 0x000000ffff037224 */ /* 0x000fe400078e0000 */
[----:B------:R-:W-:-:S07]  /*1dd00*/  IMAD.MOV.U32 R4, RZ, RZ, R10 ;  /* 0x000000ffff047224 */ /* 0x000fce00078e000a */
.L_x_50:
[----:B------:R-:W0:Y:S01]  /*1dd10*/  S2R R14, SR_CgaCtaId ;  /* 0x00000000000e7919 */ /* 0x000e220000008800 */
[----:B------:R-:W-:Y:S01]  /*1dd20*/  MOV R5, 0x400 ;  /* 0x0000040000057802 */ /* 0x000fe20000000f00 */
[----:B------:R-:W1:Y:S03]  /*1dd30*/  @!P2 LDC R7, c[0x0][0x500] ;  /* 0x00014000ff07ab82 */ /* 0x000e660000000800 */
[----:B0-----:R-:W-:Y:S02]  /*1dd40*/  LEA R15, R14, R5, 0x18 ;  /* 0x000000050e0f7211 */ /* 0x001fe400078ec0ff */
[----:B------:R-:W-:-:S03]  /*1dd50*/  SHF.L.U32 R5, R3, 0x1f, RZ ;  /* 0x0000001f03057819 */ /* 0x000fc600000006ff */
[----:B------:R-:W-:-:S04]  /*1dd60*/  IMAD R14, R4, 0x8, R15 ;  /* 0x00000008040e7824 */ /* 0x000fc800078e020f */
[----:B------:R-:W0:Y:S02]  /*1dd70*/  SYNCS.PHASECHK.TRANS64.TRYWAIT P1, [R14+URZ+0x38], R5 ;  /* 0x000038050e0075a7 */ /* 0x000e24000802017f */
[----:B01----:R-:W-:Y:S05]  /*1dd80*/  @!P1 BRA `(.L_x_47) ;  /* 0x0000001000149947 */ /* 0x003fea0003800000 */
.L_x_70:
[----:B------:R-:W-:Y:S01]  /*1dd90*/  UPRMT UR6, UR21, 0x9910, URZ ;  /* 0x0000991015067896 */ /* 0x000fe2000800003f */
[----:B------:R1:W-:Y:S03]  /*1dda0*/  @!P2 SYNCS.ARRIVE.TRANS64 RZ, [R14+URZ], R7 ;  /* 0x000000070effa9a7 */ /* 0x0003e6000800003f */
[----:B------:R-:W-:-:S06]  /*1ddb0*/  UISETP.NE.AND UP0, UPT, UR6, 0x2, UPT ;  /* 0x000000020600788c */ /* 0x000fcc000bf05270 */
[----:B------:R-:W-:-:S13]  /*1ddc0*/  PLOP3.LUT P1, PT, PT, PT, UP0, 0x80, 0x0 ;  /* 0x000000000000781c */ /* 0x000fda0003f2f008 */
[----:B-1----:R-:W-:Y:S05]  /*1ddd0*/  @P1 BRA `(.L_x_48) ;  /* 0x0000000000041947 */ /* 0x002fea0003800000 */
[----:B------:R-:W-:Y:S01]  /*1dde0*/  BPT.TRAP 0x1 ;  /* 0x000000040000795c */ /* 0x000fe20000300000 */
.L_x_48:
[----:B------:R-:W-:Y:S05]  /*1ddf0*/  @P0 BRA `(.L_x_49) ;  /* 0x0000000000040947 */ /* 0x000fea0003800000 */
[----:B------:R-:W-:Y:S01]  /*1de00*/  BPT.TRAP 0x1 ;  /* 0x000000040000795c */ /* 0x000fe20000300000 */
.L_x_49:
[--C-:B0-----:R-:W-:Y:S01]  /*1de10*/  IMAD R5, R4, 0x6000, R15.reuse ;  /* 0x0000600004057824 */ /* 0x101fe200078e020f */
[----:B------:R-:W-:Y:S01]  /*1de20*/  R2UR UR9, R14 ;  /* 0x000000000e0972ca */ /* 0x000fe200000e0000 */
[----:B------:R-:W-:Y:S01]  /*1de30*/  IMAD R15, R4, 0x2000, R15 ;  /* 0x00002000040f7824 */ /* 0x000fe200078e020f */
[----:B------:R-:W-:Y:S01]  /*1de40*/  UIADD3 UR6, UP0, UR24, 0xf0, URZ ;  /* 0x000000f018067890 */ /* 0x000fe2000ff1e03f */
[----:B------:R-:W-:Y:S01]  /*1de50*/  VIADD R2, R2, 0xffffffff ;  /* 0xffffffff02027836 */ /* 0x000fe20000000000 */
[----:B------:R-:W-:Y:S01]  /*1de60*/  R2UR UR7, R5 ;  /* 0x00000000050772ca */ /* 0x000fe200000e0000 */
[----:B------:R-:W-:Y:S01]  /*1de70*/  UIADD3 UR26, UP1, UR24, 0x1f0, URZ ;  /* 0x000001f0181a7890 */ /* 0x000fe2000ff3e03f */
[----:B------:R-:W-:Y:S01]  /*1de80*/  R2UR UR8, R15 ;  /* 0x000000000f0872ca */ /* 0x000fe200000e0000 */
[----:B------:R-:W-:Y:S01]  /*1de90*/  VIADD R4, R4, 0x1 ;  /* 0x0000000104047836 */ /* 0x000fe20000000000 */
[----:B------:R-:W-:Y:S01]  /*1dea0*/  R2UR UR11, R13 ;  /* 0x000000000d0b72ca */ /* 0x000fe200000e0000 */
[----:B------:R-:W-:Y:S01]  /*1deb0*/  UIADD3.X UR27, URZ, UR25, URZ, UP1, !UPT ;  /* 0x000000193f1b7290 */ /* 0x000fe20008ffe43f */
[----:B------:R-:W-:Y:S01]  /*1dec0*/  R2UR UR10, R16 ;  /* 0x00000000100a72ca */ /* 0x000fe200000e0000 */
[----:B------:R-:W-:Y:S01]  /*1ded0*/  UMOV UR14, 0x0 ;  /* 0x00000000000e7882 */ /* 0x000fe20000000000 */
[----:B------:R-:W-:Y:S01]  /*1dee0*/  R2UR UR12, R6 ;  /* 0x00000000060c72ca */ /* 0x000fe200000e0000 */
[----:B------:R-:W-:Y:S01]  /*1def0*/  UMOV UR15, 0x10000000 ;  /* 0x10000000000f7882 */ /* 0x000fe20000000000 */
[----:B------:R-:W-:Y:S01]  /*1df00*/  R2UR UR20, R11 ;  /* 0x000000000b1472ca */ /* 0x000fe200000e0000 */
[----:B------:R-:W-:Y:S01]  /*1df10*/  VIADD R16, R16, 0x40 ;  /* 0x0000004010107836 */ /* 0x000fe20000000000 */
[----:B------:R-:W-:Y:S01]  /*1df20*/  ISETP.GT.AND P3, PT, R2, 0x1, PT ;  /* 0x000000010200780c */ /* 0x000fe20003f64270 */
[----:B------:R-:W-:Y:S01]  /*1df30*/  UIADD3 UR17, UR7, 0x180, URZ ;  /* 0x0000018007117890 */ /* 0x000fe2000fffe03f */
[----:B------:R-:W-:Y:S01]  /*1df40*/  ISETP.NE.AND P1, PT, R4, 0x7, PT ;  /* 0x000000070400780c */ /* 0x000fe20003f25270 */
[----:B------:R-:W-:-:S02]  /*1df50*/  UIADD3.X UR7, URZ, UR25, URZ, UP0, !UPT ;  /* 0x000000193f077290 */ /* 0x000fc400087fe43f */
[----:B------:R-:W-:Y:S01]  /*1df60*/  UIADD3 UR18, UR8, 0x2a180, URZ ;  /* 0x0002a18008127890 */ /* 0x000fe2000fffe03f */
[----:B------:R-:W-:Y:S02]  /*1df70*/  SEL R14, RZ, 0x1, P1 ;  /* 0x00000001ff0e7807 */ /* 0x000fe40000800000 */
[----:B------:R-:W-:Y:S01]  /*1df80*/  UMOV UR8, UR17 ;  /* 0x0000001100087c82 */ /* 0x000fe20008000000 */
[----:B------:R-:W-:Y:S02]  /*1df90*/  SEL R4, R4, RZ, P1 ;  /* 0x000000ff04047207 */ /* 0x000fe40000800000 */
[----:B------:R-:W-:Y:S01]  /*1dfa0*/  LOP3.LUT R3, R3, R14, RZ, 0x3c, !PT ;  /* 0x0000000e03037212 */ /* 0x000fe200078e3cff */
[----:B------:R0:W-:Y:S02]  /*1dfb0*/  UTMALDG.3D [UR8], [UR6], desc[UR14] ;  /* 0x00000e08060075b4 */ /* 0x0001e40008011000 */
[----:B0-----:R-:W-:Y:S01]  /*1dfc0*/  UMOV UR8, UR18 ;  /* 0x0000001200087c82 */ /* 0x001fe20008000000 */
[----:B------:R-:W-:-:S02]  /*1dfd0*/  UMOV UR11, UR20 ;  /* 0x00000014000b7c82 */ /* 0x000fc40008000000 */
[----:B------:R0:W-:Y:S02]  /*1dfe0*/  UTMALDG.3D [UR8], [UR26], desc[UR14] ;  /* 0x00000e081a0075b4 */ /* 0x0001e40008011000 */
[----:B0-----:R-:W-:Y:S05]  /*1dff0*/  @P3 BRA `(.L_x_50) ;  /* 0xfffffffc00443947 */ /* 0x001fea000383ffff */
.L_x_46:
[----:B------:R-:W-:Y:S05]  /*1e000*/  BSYNC B1 ;  /* 0x0000000000017941 */ /* 0x000fea0003800000 */
.L_x_45:
[----:B------:R-:W2:Y:S01]  /*1e010*/  LDL.LU R17, [R1+0x294] ;  /* 0x0002940001117983 */ /* 0x000ea20000300800 */
[----:B------:R-:W-:Y:S01]  /*1e020*/  LOP3.LUT P4, RZ, R12, 0xff, RZ, 0xc0, !PT ;  /* 0x000000ff0cff7812 */ /* 0x000fe2000788c0ff */
[C---:B------:R-:W-:Y:S01]  /*1e030*/  IMAD.IADD R10, R9.reuse, 0x1, R10 ;  /* 0x00000001090a7824 */ /* 0x040fe200078e020a */
[----:B------:R-:W-:Y:S01]  /*1e040*/  ULDC.64 UR6, c[0x0][0x650] ;  /* 0x0001940000067ab9 */ /* 0x000fe20000000a00 */
[----:B------:R-:W3:Y:S01]  /*1e050*/  LDL.LU R14, [R1+0x2a0] ;  /* 0x0002a000010e7983 */ /* 0x000ee20000300800 */
[C---:B------:R-:W-:Y:S01]  /*1e060*/  ISETP.GE.U32.AND P3, PT, R9.reuse, 0x7, PT ;  /* 0x000000070900780c */ /* 0x040fe20003f66070 */
[C---:B------:R-:W-:Y:S01]  /*1e070*/  IMAD.WIDE.U32 R2, R10.reuse, 0x24924925, RZ ;  /* 0x249249250a027825 */ /* 0x040fe200078e00ff */
[C---:B------:R-:W-:Y:S01]  /*1e080*/  ISETP.GT.U32.AND P1, PT, R10.reuse, 0x6, PT ;  /* 0x000000060a00780c */ /* 0x040fe20003f24070 */
[----:B------:R-:W-:Y:S01]  /*1e090*/  BSSY B1, `(.L_x_51) ;  /* 0x000006f000017945 */ /* 0x000fe20003800000 */
[----:B------:R-:W-:Y:S01]  /*1e0a0*/  PRMT R12, RZ, 0x7610, R12 ;  /* 0x00007610ff0c7816 */ /* 0x000fe2000000000c */
[----:B------:R-:W-:Y:S01]  /*1e0b0*/  IMAD.IADD R2, R10, 0x1, -R3 ;  /* 0x000000010a027824 */ /* 0x000fe200078e0a03 */
[----:B------:R-:W-:Y:S01]  /*1e0c0*/  ISETP.LT.U32.AND P1, PT, R9, 0x7, P1 ;  /* 0x000000070900780c */ /* 0x000fe20000f21070 */
[----:B------:R-:W-:-:S02]  /*1e0d0*/  IMAD.MOV.U32 R7, RZ, RZ, -0x1 ;  /* 0xffffffffff077424 */ /* 0x000fc400078e00ff */
[----:B------:R-:W0:Y:S01]  /*1e0e0*/  @P4 S2R R5, SR_CgaCtaId ;  /* 0x0000000000054919 */ /* 0x000e220000008800 */
[----:B------:R-:W-:Y:S01]  /*1e0f0*/  @P4 MOV R4, 0x400 ;  /* 0x0000040000044802 */ /* 0x000fe20000000f00 */
[----:B------:R-:W-:Y:S01]  /*1e100*/  IMAD.MOV.U32 R6, RZ, RZ, -0x1 ;  /* 0xffffffffff067424 */ /* 0x000fe200078e00ff */
[----:B------:R-:W-:-:S04]  /*1e110*/  LEA.HI R2, R2, R3, RZ, 0x1f ;  /* 0x0000000302027211 */ /* 0x000fc800078ff8ff */
[--C-:B------:R-:W-:Y:S02]  /*1e120*/  SHF.R.U32.HI R3, RZ, 0x2, R2.reuse ;  /* 0x00000002ff037819 */ /* 0x100fe40000011602 */
[----:B------:R-:W-:-:S03]  /*1e130*/  PRMT R2, RZ, 0x7610, R2 ;  /* 0x00007610ff027816 */ /* 0x000fc60000000002 */
[----:B------:R-:W-:Y:S01]  /*1e140*/  IMAD R10, R3, -0x7, R10 ;  /* 0xfffffff9030a7824 */ /* 0x000fe200078e020a */
[----:B0-----:R-:W-:Y:S02]  /*1e150*/  @P4 LEA R4, R5, R4, 0x18 ;  /* 0x0000000405044211 */ /* 0x001fe400078ec0ff */
[----:B------:R-:W-:Y:S02]  /*1e160*/  SEL R5, RZ, 0x1, !P1 ;  /* 0x00000001ff057807 */ /* 0x000fe40004800000 */
[----:B------:R0:W-:Y:S02]  /*1e170*/  @P4 SYNCS.ARRIVE.TRANS64.A1T0 RZ, [R4+URZ+0x88], RZ ;  /* 0x000088ff04ff49a7 */ /* 0x0001e4000810003f */
[----:B------:R-:W-:Y:S01]  /*1e180*/  LOP3.LUT R0, R0, R5, RZ, 0x3c, !PT ;  /* 0x0000000500007212 */ /* 0x000fe200078e3cff */
[----:B------:R-:W-:-:S03]  /*1e190*/  IMAD.MOV.U32 R5, RZ, RZ, -0x1 ;  /* 0xffffffffff057424 */ /* 0x000fc600078e00ff */
[----:B------:R-:W-:Y:S02]  /*1e1a0*/  @P3 LOP3.LUT R0, R0, 0x1, R3, 0x78, !PT ;  /* 0x0000000100003812 */ /* 0x000fe400078e7803 */
[----:B---3--:R-:W-:-:S04]  /*1e1b0*/  IADD3 R14, P1, R14, UR22, RZ ;  /* 0x000000160e0e7c10 */ /* 0x008fc8000ff3e0ff */
[----:B--2---:R-:W-:Y:S01]  /*1e1c0*/  IADD3.X R17, R17, UR16, RZ, P1, !PT ;  /* 0x0000001011117c10 */ /* 0x004fe20008ffe4ff */
[----:B------:R0:W-:Y:S01]  /*1e1d0*/  STL [R1+0x2a0], R14 ;  /* 0x0002a00e01007387 */ /* 0x0001e20000100800 */
[----:B------:R-:W-:-:S03]  /*1e1e0*/  ISETP.GE.U32.AND P1, PT, R14, UR6, PT ;  /* 0x000000060e007c0c */ /* 0x000fc6000bf26070 */
[----:B------:R0:W-:Y:S01]  /*1e1f0*/  STL [R1+0x294], R17 ;  /* 0x0002941101007387 */ /* 0x0001e20000100800 */
[----:B------:R-:W-:-:S13]  /*1e200*/  ISETP.GE.U32.AND.EX P1, PT, R17, UR7, PT, P1 ;  /* 0x0000000711007c0c */ /* 0x000fda000bf26110 */
[----:B0-----:R-:W-:Y:S05]  /*1e210*/  @P1 BRA `(.L_x_52) ;  /* 0x0000000400581947 */ /* 0x001fea0003800000 */
[----:B------:R-:W-:Y:S01]  /*1e220*/  ULDC.64 UR6, c[0x0][0x628] ;  /* 0x00018a0000067ab9 */ /* 0x000fe20000000a00 */
[----:B------:R-:W0:Y:S01]  /*1e230*/  S2R R13, SR_CTAID.X ;  /* 0x00000000000d7919 */ /* 0x000e220000002500 */
[----:B------:R-:W-:Y:S01]  /*1e240*/  ISETP.NE.U32.AND P1, PT, RZ, UR6, PT ;  /* 0x00000006ff007c0c */ /* 0x000fe2000bf25070 */
[----:B------:R-:W-:Y:S01]  /*1e250*/  ULDC UR9, c[0x0][0x630] ;  /* 0x00018c0000097ab9 */ /* 0x000fe20000000800 */
[----:B------:R-:W-:Y:S01]  /*1e260*/  IMAD.MOV.U32 R2, RZ, RZ, R14 ;  /* 0x000000ffff027224 */ /* 0x000fe200078e000e */
[----:B------:R-:W1:Y:S01]  /*1e270*/  S2R R11, SR_CTAID.Y ;  /* 0x00000000000b7919 */ /* 0x000e620000002600 */
[----:B------:R-:W-:Y:S01]  /*1e280*/  ISETP.NE.AND.EX P1, PT, RZ, UR7, PT, P1 ;  /* 0x00000007ff007c0c */ /* 0x000fe2000bf25310 */
[----:B------:R-:W-:-:S12]  /*1e290*/  IMAD.MOV.U32 R3, RZ, RZ, R17 ;  /* 0x000000ffff037224 */ /* 0x000fd800078e0011 */
[----:B------:R-:W-:Y:S05]  /*1e2a0*/  @!P1 BRA `(.L_x_53) ;  /* 0x0000000000289947 */ /* 0x000fea0003800000 */
[----:B------:R-:W-:Y:S02]  /*1e2b0*/  ULDC UR8, c[0x0][0x634] ;  /* 0x00018d0000087ab9 */ /* 0x000fe40000000800 */
[----:B------:R-:W-:-:S05]  /*1e2c0*/  IADD3 R7, P1, R14, UR8, RZ ;  /* 0x000000080e077c10 */ /* 0x000fca000ff3e0ff */
[----:B------:R-:W-:-:S04]  /*1e2d0*/  IMAD.X R15, RZ, RZ, R17, P1 ;  /* 0x000000ffff0f7224 */ /* 0x000fc800008e0611 */
[----:B------:R-:W-:-:S04]  /*1e2e0*/  IMAD.WIDE.U32 R4, R15, UR6, RZ ;  /* 0x000000060f047c25 */ /* 0x000fc8000f8e00ff */
[----:B------:R-:W-:-:S04]  /*1e2f0*/  IMAD.WIDE.U32 R4, P1, R7, UR7, R4 ;  /* 0x0000000707047c25 */ /* 0x000fc8000f820004 */
[----:B------:R-:W-:-:S04]  /*1e300*/  IMAD.WIDE.U32 R6, R7, UR6, RZ ;  /* 0x0000000607067c25 */ /* 0x000fc8000f8e00ff */
[----:B------:R-:W-:Y:S01]  /*1e310*/  IMAD.X R3, RZ, RZ, RZ, P1 ;  /* 0x000000ffff037224 */ /* 0x000fe200008e06ff */
[----:B------:R-:W-:Y:S01]  /*1e320*/  IADD3 RZ, P1, R7, R4, RZ ;  /* 0x0000000407ff7210 */ /* 0x000fe20007f3e0ff */
[----:B------:R-:W-:-:S04]  /*1e330*/  IMAD.MOV.U32 R2, RZ, RZ, R5 ;  /* 0x000000ffff027224 */ /* 0x000fc800078e0005 */
[----:B------:R-:W-:-:S08]  /*1e340*/  IMAD.WIDE.U32.X R2, R15, UR7, R2, P1 ;  /* 0x000000070f027c25 */ /* 0x000fd000088e0402 */
.L_x_53:
[--C-:B------:R-:W-:Y:S01]  /*1e350*/  SHF.R.U64 R6, R2, UR9, R3.reuse ;  /* 0x0000000902067c19 */ /* 0x100fe20008001203 */
[----:B------:R-:W-:Y:S01]  /*1e360*/  ULDC.64 UR6, c[0x0][0x620] ;  /* 0x0001880000067ab9 */ /* 0x000fe20000000a00 */
[----:B------:R-:W-:Y:S01]  /*1e370*/  SHF.R.U32.HI R2, RZ, UR9, R3 ;  /* 0x00000009ff027c19 */ /* 0x000fe20008011603 */
[----:B------:R-:W-:Y:S01]  /*1e380*/  IMAD.MOV.U32 R3, RZ, RZ, R17 ;  /* 0x000000ffff037224 */ /* 0x000fe200078e0011 */
[----:B------:R-:W-:Y:S01]  /*1e390*/  IADD3 R5, P1, RZ, -R6, RZ ;  /* 0x80000006ff057210 */ /* 0x000fe20007f3e0ff */
[----:B------:R-:W2:Y:S01]  /*1e3a0*/  LDC R18, c[0x0][0x144] ;  /* 0x00005100ff127b82 */ /* 0x000ea20000000800 */
[----:B0-----:R-:W-:Y:S01]  /*1e3b0*/  I2FP.F32.U32 R7, R13 ;  /* 0x0000000d00077245 */ /* 0x001fe20000201000 */
[----:B------:R-:W-:Y:S01]  /*1e3c0*/  ULDC.64 UR10, c[0x0][0x640] ;  /* 0x00019000000a7ab9 */ /* 0x000fe20000000a00 */
[----:B------:R-:W-:Y:S01]  /*1e3d0*/  ULDC UR8, c[0x0][0x608] ;  /* 0x0001820000087ab9 */ /* 0x000fe20000000800 */
[----:B------:R-:W-:Y:S01]  /*1e3e0*/  IMAD.X R2, RZ, RZ, ~R2, P1 ;  /* 0x000000ffff027224 */ /* 0x000fe200008e0e02 */
[----:B------:R-:W-:-:S03]  /*1e3f0*/  ISETP.NE.U32.AND P1, PT, RZ, UR10, PT ;  /* 0x0000000aff007c0c */ /* 0x000fc6000bf25070 */
[----:B------:R-:W-:Y:S01]  /*1e400*/  IMAD R4, R2, UR6, RZ ;  /* 0x0000000602047c24 */ /* 0x000fe2000f8e02ff */
[----:B------:R-:W0:Y:S01]  /*1e410*/  LDC R16, c[0x0][0x148] ;  /* 0x00005200ff107b82 */ /* 0x000e220000000800 */
[----:B------:R-:W-:Y:S01]  /*1e420*/  IMAD.MOV.U32 R2, RZ, RZ, R14 ;  /* 0x000000ffff027224 */ /* 0x000fe200078e000e */
[----:B------:R-:W-:-:S03]  /*1e430*/  ISETP.NE.AND.EX P1, PT, RZ, UR11, PT, P1 ;  /* 0x0000000bff007c0c */ /* 0x000fc6000bf25310 */
[----:B------:R-:W-:Y:S01]  /*1e440*/  IMAD.WIDE.U32 R2, R5, UR6, R2 ;  /* 0x0000000605027c25 */ /* 0x000fe2000f8e0002 */
[----:B------:R-:W-:-:S03]  /*1e450*/  ULDC UR6, c[0x0][0x150] ;  /* 0x0000540000067ab9 */ /* 0x000fc60000000800 */
[----:B------:R-:W-:Y:S02]  /*1e460*/  IMAD R5, R5, UR7, R4 ;  /* 0x0000000705057c24 */ /* 0x000fe4000f8e0204 */
[----:B------:R-:W-:Y:S01]  /*1e470*/  FMUL R4, R7, UR6 ;  /* 0x0000000607047c20 */ /* 0x000fe20008400000 */
[----:B------:R-:W-:Y:S01]  /*1e480*/  ULDC UR6, c[0x0][0x618] ;  /* 0x0001860000067ab9 */ /* 0x000fe20000000800 */
[----:B------:R-:W-:Y:S01]  /*1e490*/  ULDC UR7, c[0x0][0x154] ;  /* 0x0000550000077ab9 */ /* 0x000fe20000000800 */
[----:B------:R-:W-:-:S03]  /*1e4a0*/  IMAD.IADD R3, R3, 0x1, R5 ;  /* 0x0000000103037824 */ /* 0x000fc600078e0205 */
[----:B------:R-:W3:Y:S02]  /*1e4b0*/  F2I.U32.TRUNC.NTZ R4, R4 ;  /* 0x0000000400047305 */ /* 0x000ee4000020f000 */
[----:B------:R-:W-:Y:S02]  /*1e4c0*/  SHF.R.U64 R7, R2, UR6, R3 ;  /* 0x0000000602077c19 */ /* 0x000fe40008001203 */
[----:B-1----:R-:W-:-:S05]  /*1e4d0*/  I2FP.F32.U32 R2, R11 ;  /* 0x0000000b00027245 */ /* 0x002fca0000201000 */
[----:B------:R-:W-:Y:S01]  /*1e4e0*/  FMUL R5, R2, UR7 ;  /* 0x0000000702057c20 */ /* 0x000fe20008400000 */
[----:B------:R-:W-:Y:S01]  /*1e4f0*/  SHF.R.U32.HI R2, RZ, UR6, R3 ;  /* 0x00000006ff027c19 */ /* 0x000fe20008011603 */
[----:B------:R-:W-:Y:S02]  /*1e500*/  ULDC UR6, c[0x0][0x658] ;  /* 0x0001960000067ab9 */ /* 0x000fe40000000800 */
[----:B------:R1:W4:Y:S01]  /*1e510*/  F2I.U32.TRUNC.NTZ R19, R5 ;  /* 0x0000000500137305 */ /* 0x000322000020f000 */
[----:B------:R-:W-:Y:S01]  /*1e520*/  SHF.R.U64 R15, R7, UR8, R2 ;  /* 0x00000008070f7c19 */ /* 0x000fe20008001202 */
[----:B---3--:R-:W-:Y:S01]  /*1e530*/  IMAD.MOV R4, RZ, RZ, -R4 ;  /* 0x000000ffff047224 */ /* 0x008fe200078e0a04 */
[----:B------:R-:W-:-:S03]  /*1e540*/  SHF.R.U32.HI R2, RZ, UR8, R2 ;  /* 0x00000008ff027c19 */ /* 0x000fc60008011602 */
[----:B--2---:R-:W-:Y:S01]  /*1e550*/  IMAD R13, R18, R4, R13 ;  /* 0x00000004120d7224 */ /* 0x004fe200078e020d */
[--C-:B------:R-:W-:Y:S02]  /*1e560*/  SHF.R.U64 R14, R15, UR6, R2.reuse ;  /* 0x000000060f0e7c19 */ /* 0x100fe40008001202 */
[----:B------:R-:W-:-:S03]  /*1e570*/  SHF.R.U32.HI R17, RZ, UR6, R2 ;  /* 0x00000006ff117c19 */ /* 0x000fc60008011602 */
[----:B------:R-:W-:Y:S02]  /*1e580*/  IMAD.MOV.U32 R2, RZ, RZ, R14 ;  /* 0x000000ffff027224 */ /* 0x000fe400078e000e */
[----:B------:R-:W-:Y:S01]  /*1e590*/  IMAD.MOV.U32 R3, RZ, RZ, R17 ;  /* 0x000000ffff037224 */ /* 0x000fe200078e0011 */
[----:B01--4-:R-:W-:Y:S06]  /*1e5a0*/  @!P1 BRA `(.L_x_54) ;  /* 0x0000000000289947 */ /* 0x013fec0003800000 */
[----:B------:R-:W-:Y:S02]  /*1e5b0*/  ULDC UR6, c[0x0][0x64c] ;  /* 0x0001930000067ab9 */ /* 0x000fe40000000800 */
[----:B------:R-:W-:-:S05]  /*1e5c0*/  IADD3 R3, P1, R14, UR6, RZ ;  /* 0x000000060e037c10 */ /* 0x000fca000ff3e0ff */
[----:B------:R-:W-:-:S04]  /*1e5d0*/  IMAD.X R17, RZ, RZ, R17, P1 ;  /* 0x000000ffff117224 */ /* 0x000fc800008e0611 */
[----:B------:R-:W-:-:S04]  /*1e5e0*/  IMAD.WIDE.U32 R4, R17, UR10, RZ ;  /* 0x0000000a11047c25 */ /* 0x000fc8000f8e00ff */
[----:B------:R-:W-:-:S04]  /*1e5f0*/  IMAD.WIDE.U32 R4, P1, R3, UR11, R4 ;  /* 0x0000000b03047c25 */ /* 0x000fc8000f820004 */
[----:B------:R-:W-:-:S04]  /*1e600*/  IMAD.WIDE.U32 R2, R3, UR10, RZ ;  /* 0x0000000a03027c25 */ /* 0x000fc8000f8e00ff */
[----:B------:R-:W-:Y:S01]  /*1e610*/  IMAD.MOV.U32 R2, RZ, RZ, R5 ;  /* 0x000000ffff027224 */ /* 0x000fe200078e0005 */
[----:B------:R-:W-:Y:S01]  /*1e620*/  IADD3 RZ, P3, R3, R4, RZ ;  /* 0x0000000403ff7210 */ /* 0x000fe20007f7e0ff */
[----:B------:R-:W-:-:S04]  /*1e630*/  IMAD.X R3, RZ, RZ, RZ, P1 ;  /* 0x000000ffff037224 */ /* 0x000fc800008e06ff */
[----:B------:R-:W-:-:S08]  /*1e640*/  IMAD.WIDE.U32.X R2, R17, UR11, R2, P3 ;  /* 0x0000000b11027c25 */ /* 0x000fd000098e0402 */
.L_x_54:
[----:B------:R-:W0:Y:S01]  /*1e650*/  LDC R4, c[0x0][0x65c] ;  /* 0x00019700ff047b82 */ /* 0x000e220000000800 */
[----:B------:R-:W-:Y:S01]  /*1e660*/  ULDC UR6, c[0x0][0x648] ;  /* 0x0001920000067ab9 */ /* 0x000fe20000000800 */
[----:B------:R-:W-:Y:S01]  /*1e670*/  LOP3.LUT R15, R15, UR19, RZ, 0xc0, !PT ;  /* 0x000000130f0f7c12 */ /* 0x000fe2000f8ec0ff */
[----:B------:R-:W-:Y:S01]  /*1e680*/  IMAD.MOV R19, RZ, RZ, -R19 ;  /* 0x000000ffff137224 */ /* 0x000fe200078e0a13 */
[----:B------:R-:W-:Y:S01]  /*1e690*/  SHF.R.U64 R2, R2, UR6, R3 ;  /* 0x0000000602027c19 */ /* 0x000fe20008001203 */
[----:B------:R-:W-:Y:S01]  /*1e6a0*/  ULDC UR6, c[0x0][0x638] ;  /* 0x00018e0000067ab9 */ /* 0x000fe20000000800 */
[----:B------:R-:W-:Y:S01]  /*1e6b0*/  LOP3.LUT R7, R7, UR4, RZ, 0xc0, !PT ;  /* 0x0000000407077c12 */ /* 0x000fe2000f8ec0ff */
[----:B------:R-:W-:Y:S02]  /*1e6c0*/  ULDC UR7, c[0x0][0x610] ;  /* 0x0001840000077ab9 */ /* 0x000fe40000000800 */
[----:B------:R-:W-:Y:S02]  /*1e6d0*/  IMAD.MOV R3, RZ, RZ, -R2 ;  /* 0x000000ffff037224 */ /* 0x000fe400078e0a02 */
[----:B------:R-:W-:-:S02]  /*1e6e0*/  IMAD R2, R2, UR5, R15 ;  /* 0x0000000502027c24 */ /* 0x000fc4000f8e020f */
[----:B------:R-:W-:Y:S01]  /*1e6f0*/  IMAD R14, R3, UR6, R14 ;  /* 0x00000006030e7c24 */ /* 0x000fe2000f8e020e */
[----:B------:R-:W-:-:S03]  /*1e700*/  ULDC UR6, c[0x0][0x600] ;  /* 0x0001800000067ab9 */ /* 0x000fc60000000800 */
[----:B------:R-:W-:Y:S01]  /*1e710*/  IMAD R14, R14, UR6, R7 ;  /* 0x000000060e0e7c24 */ /* 0x000fe2000f8e0207 */
[----:B0-----:R-:W-:-:S13]  /*1e720*/  ISETP.NE.AND P1, PT, R4, 0x1, PT ;  /* 0x000000010400780c */ /* 0x001fda0003f25270 */
[----:B------:R-:W-:-:S04]  /*1e730*/  @P1 IMAD R13, R16, R19, R11 ;  /* 0x00000013100d1224 */ /* 0x000fc800078e020b */
[----:B------:R-:W-:Y:S02]  /*1e740*/  IMAD R13, R2, UR7, R13 ;  /* 0x00000007020d7c24 */ /* 0x000fe4000f8e020d */
[----:B------:R-:W-:-:S03]  /*1e750*/  IMAD.MOV.U32 R2, RZ, RZ, 0x1 ;  /* 0x00000001ff027424 */ /* 0x000fc600078e00ff */
[----:B------:R-:W-:Y:S02]  /*1e760*/  SEL R7, R14, R13, !P1 ;  /* 0x0000000d0e077207 */ /* 0x000fe40004800000 */
[----:B------:R-:W-:-:S07]  /*1e770*/  SEL R5, R13, R14, !P1 ;  /* 0x0000000e0d057207 */ /* 0x000fce0004800000 */
.L_x_52:
[----:B------:R-:W-:Y:S05]  /*1e780*/  BSYNC B1 ;  /* 0x0000000000017941 */ /* 0x000fea0003800000 */
.L_x_51:
[----:B------:R-:W-:-:S13]  /*1e790*/  LOP3.LUT P1, RZ, R2, 0xff, RZ, 0xc0, !PT ;  /* 0x000000ff02ff7812 */ /* 0x000fda000782c0ff */
[----:B------:R-:W-:Y:S05]  /*1e7a0*/  @P1 BRA `(.L_x_55) ;  /* 0xfffffff400241947 */ /* 0x000fea000383ffff */
[----:B------:R-:W-:Y:S05]  /*1e7b0*/  BSYNC B0 ;  /* 0x0000000000007941 */ /* 0x000fea0003800000 */
.L_x_43:
[----:B------:R-:W-:-:S03]  /*1e7c0*/  UMOV UR6, 0xffffffff ;  /* 0xffffffff00067882 */ /* 0x000fc60000000000 */
[----:B------:R-:W-:Y:S05]  /*1e7d0*/  BRA.DIV UR6, `(.L_x_56) ;  /* 0x0000000606947947 */ /* 0x000fea000b800000 */
[----:B------:R-:W-:-:S13]  /*1e7e0*/  ELECT P0, URZ, PT ;  /* 0x00000000003f782f */ /* 0x000fda0003800000 */
.L_x_73:
[----:B------:R-:W-:Y:S04]  /*1e7f0*/  BSSY B0, `(.L_x_57) ;  /* 0x0000047000007945 */ /* 0x000fe80003800000 */
[----:B------:R-:W-:Y:S05]  /*1e800*/  @!P0 BRA `(.L_x_58) ;  /* 0x0000000400148947 */ /* 0x000fea0003800000 */
[----:B------:R-:W-:-:S04]  /*1e810*/  ULOP3.LUT UR6, UR13, 0x2, URZ, 0xfc, !UPT ;  /* 0x000000020d067892 */ /* 0x000fc8000f8efc3f */
[----:B------:R-:W-:-:S06]  /*1e820*/  UISETP.NE.AND UP0, UPT, UR6, 0x3, UPT ;  /* 0x000000030600788c */ /* 0x000fcc000bf05270 */
[----:B------:R-:W-:-:S13]  /*1e830*/  PLOP3.LUT P0, PT, PT, PT, UP0, 0x80, 0x0 ;  /* 0x000000000000781c */ /* 0x000fda0003f0f008 */
[----:B------:R-:W-:Y:S05]  /*1e840*/  @!P0 BRA `(.L_x_59) ;  /* 0x0000000000048947 */ /* 0x000fea0003800000 */
[----:B------:R-:W-:Y:S01]  /*1e850*/  BPT.TRAP 0x1 ;  /* 0x000000040000795c */ /* 0x000fe20000300000 */
.L_x_59:
[----:B------:R-:W0:Y:S01]  /*1e860*/  S2R R3, SR_CgaCtaId ;  /* 0x0000000000037919 */ /* 0x000e220000008800 */
[----:B------:R-:W-:-:S04]  /*1e870*/  MOV R2, 0x400 ;  /* 0x0000040000027802 */ /* 0x000fc80000000f00 */
[----:B0-----:R-:W-:Y:S02]  /*1e880*/  LEA R3, R3, R2, 0x18 ;  /* 0x0000000203037211 */ /* 0x001fe400078ec0ff */
[----:B------:R-:W-:-:S03]  /*1e890*/  SHF.L.U32 R2, R0, 0x1f, RZ ;  /* 0x0000001f00027819 */ /* 0x000fc600000006ff */
[----:B------:R-:W-:-:S04]  /*1e8a0*/  VIADD R3, R3, 0x38 ;  /* 0x0000003803037836 */ /* 0x000fc80000000000 */
[C---:B------:R-:W-:Y:S02]  /*1e8b0*/  IMAD R7, R10.reuse, 0x8, R3 ;  /* 0x000000080a077824 */ /* 0x040fe400078e0203 */
[----:B------:R-:W-:Y:S02]  /*1e8c0*/  VIADD R10, R10, 0x1 ;  /* 0x000000010a0a7836 */ /* 0x000fe40000000000 */
[----:B------:R-:W0:Y:S03]  /*1e8d0*/  SYNCS.PHASECHK.TRANS64.TRYWAIT P0, [R7+URZ], R2 ;  /* 0x00000002070075a7 */ /* 0x000e26000800017f */
[----:B------:R-:W-:-:S04]  /*1e8e0*/  ISETP.NE.AND P1, PT, R10, 0x7, PT ;  /* 0x000000070a00780c */ /* 0x000fc80003f25270 */
[----:B------:R-:W-:Y:S02]  /*1e8f0*/  SEL R5, RZ, 0x1, P1 ;  /* 0x00000001ff057807 */ /* 0x000fe40000800000 */
[----:B------:R-:W-:Y:S02]  /*1e900*/  SEL R10, R10, RZ, P1 ;  /* 0x000000ff0a0a7207 */ /* 0x000fe40000800000 */
[----:B------:R-:W-:-:S03]  /*1e910*/  LOP3.LUT R5, R0, R5, RZ, 0x3c, !PT ;  /* 0x0000000500057212 */ /* 0x000fc600078e3cff */
[----:B------:R-:W-:Y:S01]  /*1e920*/  IMAD R9, R10, 0x8, R3 ;  /* 0x000000080a097824 */ /* 0x000fe200078e0203 */
[----:B------:R-:W-:Y:S01]  /*1e930*/  SHF.L.U32 R4, R5, 0x1f, RZ ;  /* 0x0000001f05047819 */ /* 0x000fe200000006ff */
[----:B0-----:R-:W-:Y:S06]  /*1e940*/  @!P0 BRA `(.L_x_60) ;  /* 0x00000004005c8947 */ /* 0x001fec0003800000 */
.L_x_74:
[----:B------:R-:W1:Y:S01]  /*1e950*/  SYNCS.PHASECHK.TRANS64.TRYWAIT P0, [R9+URZ], R4 ;  /* 0x00000004090075a7 */ /* 0x000e62000800017f */
[----:B------:R-:W-:-:S05]  /*1e960*/  VIADD R0, R10, 0x1 ;  /* 0x000000010a007836 */ /* 0x000fca0000000000 */
[----:B------:R-:W-:-:S04]  /*1e970*/  ISETP.NE.AND P1, PT, R0, 0x7, PT ;  /* 0x000000070000780c */ /* 0x000fc80003f25270 */
[----:B0-----:R-:W-:Y:S02]  /*1e980*/  SEL R2, RZ, 0x1, P1 ;  /* 0x00000001ff027807 */ /* 0x001fe40000800000 */
[----:B------:R-:W-:Y:S02]  /*1e990*/  SEL R0, R0, RZ, P1 ;  /* 0x000000ff00007207 */ /* 0x000fe40000800000 */
[----:B------:R-:W-:-:S03]  /*1e9a0*/  LOP3.LUT R7, R5, R2, RZ, 0x3c, !PT ;  /* 0x0000000205077212 */ /* 0x000fc600078e3cff */
[----:B------:R-:W-:Y:S01]  /*1e9b0*/  IMAD R6, R0, 0x8, R3 ;  /* 0x0000000800067824 */ /* 0x000fe200078e0203 */
[----:B------:R-:W-:Y:S01]  /*1e9c0*/  SHF.L.U32 R5, R7, 0x1f, RZ ;  /* 0x0000001f07057819 */ /* 0x000fe200000006ff */
[----:B-1----:R-:W-:Y:S06]  /*1e9d0*/  @!P0 BRA `(.L_x_61) ;  /* 0x00000004004c8947 */ /* 0x002fec0003800000 */
.L_x_75:
[----:B------:R-:W1:Y:S01]  /*1e9e0*/  SYNCS.PHASECHK.TRANS64.TRYWAIT P0, [R6+URZ], R5 ;  /* 0x00000005060075a7 */ /* 0x000e62000800017f */
[----:B------:R-:W-:-:S05]  /*1e9f0*/  VIADD R0, R0, 0x1 ;  /* 0x0000000100007836 */ /* 0x000fca0000000000 */
[----:B------:R-:W-:-:S04]  /*1ea00*/  ISETP.NE.AND P1, PT, R0, 0x7, PT ;  /* 0x000000070000780c */ /* 0x000fc80003f25270 */
[----:B------:R-:W-:Y:S02]  /*1ea10*/  SEL R2, RZ, 0x1, P1 ;  /* 0x00000001ff027807 */ /* 0x000fe40000800000 */
[----:B------:R-:W-:Y:S02]  /*1ea20*/  SEL R0, R0, RZ, P1 ;  /* 0x000000ff00007207 */ /* 0x000fe40000800000 */
[----:B------:R-:W-:-:S03]  /*1ea30*/  LOP3.LUT R7, R7, R2, RZ, 0x3c, !PT ;  /* 0x0000000207077212 */ /* 0x000fc600078e3cff */
[----:B0-----:R-:W-:Y:S01]  /*1ea40*/  IMAD R9, R0, 0x8, R3 ;  /* 0x0000000800097824 */ /* 0x001fe200078e0203 */
[----:B------:R-:W-:Y:S01]  /*1ea50*/  SHF.L.U32 R4, R7, 0x1f, RZ ;  /* 0x0000001f07047819 */ /* 0x000fe200000006ff */
[----:B-1----:R-:W-:Y:S06]  /*1ea60*/  @!P0 BRA `(.L_x_62) ;  /* 0x00000004003c8947 */ /* 0x002fec0003800000 */
.L_x_76:
        /* <DEDUP_REMOVED lines=9> */
.L_x_77:
        /* <DEDUP_REMOVED lines=9> */
.L_x_78:
[----:B------:R-:W1:Y:S01]  /*1eb90*/  SYNCS.PHASECHK.TRANS64.TRYWAIT P0, [R9+URZ], R4 ;  /* 0x00000004090075a7 */ /* 0x000e62000800017f */
[----:B------:R-:W-:-:S05]  /*1eba0*/  VIADD R0, R0, 0x1 ;  /* 0x0000000100007836 */ /* 0x000fca0000000000 */
[----:B------:R-:W-:-:S04]  /*1ebb0*/  ISETP.NE.AND P1, PT, R0, 0x7, PT ;  /* 0x000000070000780c */ /* 0x000fc80003f25270 */
[----:B------:R-:W-:Y:S02]  /*1ebc0*/  SEL R2, RZ, 0x1, P1 ;  /* 0x00000001ff027807 */ /* 0x000fe40000800000 */
[----:B------:R-:W-:Y:S02]  /*1ebd0*/  SEL R0, R0, RZ, P1 ;  /* 0x000000ff00007207 */ /* 0x000fe40000800000 */
[----:B------:R-:W-:Y:S01]  /*1ebe0*/  LOP3.LUT R2, R7, R2, RZ, 0x3c, !PT ;  /* 0x0000000207027212 */ /* 0x000fe200078e3cff */
[----:B-1----:R-:W-:Y:S06]  /*1ebf0*/  @!P0 BRA `(.L_x_65) ;  /* 0x0000000400148947 */ /* 0x002fec0003800000 */
.L_x_79:
[----:B------:R-:W-:Y:S01]  /*1ec00*/  IMAD R3, R0, 0x8, R3 ;  /* 0x0000000800037824 */ /* 0x000fe200078e0203 */
[----:B------:R-:W-:-:S07]  /*1ec10*/  SHF.L.U32 R0, R2, 0x1f, RZ ;  /* 0x0000001f02007819 */ /* 0x000fce00000006ff */
.L_x_66:
[----:B--2---:R2:W3:Y:S02]  /*1ec20*/  SYNCS.PHASECHK.TRANS64.TRYWAIT P0, [R3+URZ], R0 ;  /* 0x00000000030075a7 */ /* 0x0044e4000800017f */
[----:B---3--:R-:W-:Y:S05]  /*1ec30*/  @!P0 NANOSLEEP.SYNCS 0x989680 ;  /* 0x009896800000895d */ /* 0x008fea0003900000 */
[----:B------:R-:W3:Y:S02]  /*1ec40*/  @!P0 SYNCS.PHASECHK.TRANS64 P0, [R3+URZ], R0 ;  /* 0x00000000030085a7 */ /* 0x000ee4000800007f */
[----:B---3--:R-:W-:Y:S05]  /*1ec50*/  @!P0 BRA `(.L_x_66) ;  /* 0xfffffffc00f08947 */ /* 0x008fea000383ffff */
.L_x_58:
[----:B------:R-:W-:Y:S05]  /*1ec60*/  BSYNC B0 ;  /* 0x0000000000007941 */ /* 0x000fea0003800000 */
.L_x_57:
[----:B------:R-:W-:Y:S05]  /*1ec70*/  EXIT ;  /* 0x000000000000794d */ /* 0x000fea0003800000 */
.L_x_17:
[----:B-1----:R-:W-:-:S04]  /*1ec80*/  IMAD.U32 R9, RZ, RZ, UR6 ;  /* 0x00000006ff097e24 */ /* 0x002fc8000f8e00ff */
[----:B------:R1:W3:Y:S03]  /*1ec90*/  SYNCS.PHASECHK.TRANS64.TRYWAIT P0, [R9+URZ], R8 ;  /* 0x00000008090075a7 */ /* 0x0002e6000800017f */
[----:B---3--:R-:W-:Y:S05]  /*1eca0*/  @!P0 NANOSLEEP.SYNCS 0x989680 ;  /* 0x009896800000895d */ /* 0x008fea0003900000 */
[----:B------:R-:W3:Y:S02]  /*1ecb0*/  @!P0 SYNCS.PHASECHK.TRANS64 P0, [R9+URZ], R8 ;  /* 0x00000008090085a7 */ /* 0x000ee4000800007f */
[----:B---3--:R-:W-:Y:S05]  /*1ecc0*/  @!P0 BRA `(.L_x_17) ;  /* 0xfffffffc00ec8947 */ /* 0x008fea000383ffff */
[----:B------:R-:W-:Y:S05]  /*1ecd0*/  BRA `(.L_x_16) ;  /* 0xfffffe3400ec7947 */ /* 0x000fea000383ffff */
.L_x_23:
[----:B-----5:R1:W-:Y:S02]  /*1ece0*/  STL [R1+0x2a4], R0 ;  /* 0x0002a40001007387 */ /* 0x0203e40000100800 */
[----:B-1----:R-:W-:-:S04]  /*1ecf0*/  IMAD.U32 R0, RZ, RZ, UR16 ;  /* 0x00000010ff007e24 */ /* 0x002fc8000f8e00ff */
[----:B------:R1:W4:Y:S03]  /*1ed00*/  SYNCS.PHASECHK.TRANS64.TRYWAIT P0, [R0+URZ], R229 ;  /* 0x000000e5000075a7 */ /* 0x000326000800017f */
[----:B----4-:R-:W-:Y:S05]  /*1ed10*/  @!P0 NANOSLEEP.SYNCS 0x989680 ;  /* 0x009896800000895d */ /* 0x010fea0003900000 */
[----:B------:R1:W4:Y:S02]  /*1ed20*/  @!P0 SYNCS.PHASECHK.TRANS64 P0, [R0+URZ], R229 ;  /* 0x000000e5000085a7 */ /* 0x000324000800007f */
[----:B-1----:R1:W5:Y:S02]  /*1ed30*/  LDL.LU R0, [R1+0x2a4] ;  /* 0x0002a40001007983 */ /* 0x0023640000300800 */
[----:B-1--4-:R-:W-:Y:S05]  /*1ed40*/  @!P0 BRA `(.L_x_23) ;  /* 0xfffffffc00e48947 */ /* 0x012fea000383ffff */
[----:B------:R-:W-:Y:S05]  /*1ed50*/  BRA `(.L_x_22) ;  /* 0xfffffe5c00407947 */ /* 0x000fea000383ffff */
.L_x_44:
[----:B------:R-:W-:Y:S01]  /*1ed60*/  BSSY B1, `(.L_x_67) ;  /* 0x0000006000017945 */ /* 0x000fe20003800000 */
[----:B------:R-:W-:-:S07]  /*1ed70*/  IMAD.MOV.U32 R2, RZ, RZ, -0x1 ;  /* 0xffffffffff027424 */ /* 0x000fce00078e00ff */
[----:B------:R-:W-:Y:S05]  /*1ed80*/  WARPSYNC.COLLECTIVE R2, `(.L_x_68) ;  /* 0x00000000020c7348 */ /* 0x000fea0003c00000 */
[----:B------:R-:W-:Y:S02]  /*1ed90*/  ELECT P1, UR62, PT ;  /* 0x00000000003e782f */ /* 0x000fe40003820000 */
[----:B------:R-:W-:Y:S01]  /*1eda0*/  MOV R2, UR62 ;  /* 0x0000003e00027c02 */ /* 0x000fe20008000f00 */
[----:B------:R-:W-:Y:S10]  /*1edb0*/  ENDCOLLECTIVE ;  /* 0x000000000000791b */ /* 0x000ff40003800000 */
.L_x_68:
[----:B------:R-:W-:Y:S05]  /*1edc0*/  BSYNC B1 ;  /* 0x0000000000017941 */ /* 0x000fea0003800000 */
.L_x_67:
[----:B------:R-:W-:Y:S05]  /*1edd0*/  BRA `(.L_x_69) ;  /* 0xffffffec00a47947 */ /* 0x000fea000383ffff */
.L_x_47:
[----:B0-----:R0:W1:Y:S02]  /*1ede0*/  SYNCS.PHASECHK.TRANS64.TRYWAIT P1, [R14+URZ+0x38], R5 ;  /* 0x000038050e0075a7 */ /* 0x001064000802017f */
[----:B-1----:R-:W-:Y:S05]  /*1edf0*/  @!P1 NANOSLEEP.SYNCS 0x989680 ;  /* 0x009896800000995d */ /* 0x002fea0003900000 */
[----:B------:R-:W1:Y:S02]  /*1ee00*/  @!P1 SYNCS.PHASECHK.TRANS64 P1, [R14+URZ+0x38], R5 ;  /* 0x000038050e0095a7 */ /* 0x000e64000802007f */
[----:B-1----:R-:W-:Y:S05]  /*1ee10*/  @!P1 BRA `(.L_x_47) ;  /* 0xfffffffc00f09947 */ /* 0x002fea000383ffff */
[----:B------:R-:W-:Y:S05]  /*1ee20*/  BRA `(.L_x_70) ;  /* 0xffffffec00d87947 */ /* 0x000fea000383ffff */
.L_x_56:
[----:B------:R-:W-:Y:S01]  /*1ee30*/  BSSY B0, `(.L_x_71) ;  /* 0x0000006000007945 */ /* 0x000fe20003800000 */
[----:B------:R-:W-:-:S07]  /*1ee40*/  IMAD.MOV.U32 R2, RZ, RZ, -0x1 ;  /* 0xffffffffff027424 */ /* 0x000fce00078e00ff */
[----:B------:R-:W-:Y:S05]  /*1ee50*/  WARPSYNC.COLLECTIVE R2, `(.L_x_72) ;  /* 0x00000000020c7348 */ /* 0x000fea0003c00000 */
[----:B------:R-:W-:Y:S02]  /*1ee60*/  ELECT P1, UR62, PT ;  /* 0x00000000003e782f */ /* 0x000fe40003820000 */
[----:B------:R-:W-:Y:S01]  /*1ee70*/  MOV R2, UR62 ;  /* 0x0000003e00027c02 */ /* 0x000fe20008000f00 */
[----:B------:R-:W-:Y:S10]  /*1ee80*/  ENDCOLLECTIVE ;  /* 0x000000000000791b */ /* 0x000ff40003800000 */
.L_x_72:
[----:B------:R-:W-:Y:S05]  /*1ee90*/  BSYNC B0 ;  /* 0x0000000000007941 */ /* 0x000fea0003800000 */
.L_x_71:
[----:B------:R-:W-:Y:S01]  /*1eea0*/  PLOP3.LUT P0, PT, P1, PT, PT, 0x80, 0x0 ;  /* 0x000000000000781c */ /* 0x000fe20000f0f070 */
[----:B------:R-:W-:-:S12]  /*1eeb0*/  BRA `(.L_x_73) ;  /* 0xfffffff8004c7947 */ /* 0x000fd8000383ffff */
.L_x_60:
[----:B0-----:R0:W1:Y:S02]  /*1eec0*/  SYNCS.PHASECHK.TRANS64.TRYWAIT P0, [R7+URZ], R2 ;  /* 0x00000002070075a7 */ /* 0x001064000800017f */
[----:B-1----:R-:W-:Y:S05]  /*1eed0*/  @!P0 NANOSLEEP.SYNCS 0x989680 ;  /* 0x009896800000895d */ /* 0x002fea0003900000 */
[----:B------:R-:W1:Y:S02]  /*1eee0*/  @!P0 SYNCS.PHASECHK.TRANS64 P0, [R7+URZ], R2 ;  /* 0x00000002070085a7 */ /* 0x000e64000800007f */
[----:B-1----:R-:W-:Y:S05]  /*1eef0*/  @!P0 BRA `(.L_x_60) ;  /* 0xfffffffc00f08947 */ /* 0x002fea000383ffff */
[----:B------:R-:W-:Y:S05]  /*1ef00*/  BRA `(.L_x_74) ;  /* 0xfffffff800907947 */ /* 0x000fea000383ffff */
.L_x_61:
[----:B0-----:R0:W1:Y:S02]  /*1ef10*/  SYNCS.PHASECHK.TRANS64.TRYWAIT P0, [R9+URZ], R4 ;  /* 0x00000004090075a7 */ /* 0x001064000800017f */
[----:B-1----:R-:W-:Y:S05]  /*1ef20*/  @!P0 NANOSLEEP.SYNCS 0x989680 ;  /* 0x009896800000895d */ /* 0x002fea0003900000 */
[----:B------:R-:W1:Y:S02]  /*1ef30*/  @!P0 SYNCS.PHASECHK.TRANS64 P0, [R9+URZ], R4 ;  /* 0x00000004090085a7 */ /* 0x000e64000800007f */
[----:B-1----:R-:W-:Y:S05]  /*1ef40*/  @!P0 BRA `(.L_x_61) ;  /* 0xfffffffc00f08947 */ /* 0x002fea000383ffff */
[----:B------:R-:W-:Y:S05]  /*1ef50*/  BRA `(.L_x_75) ;  /* 0xfffffff800a07947 */ /* 0x000fea000383ffff */
.L_x_62:
[----:B0-----:R0:W1:Y:S02]  /*1ef60*/  SYNCS.PHASECHK.TRANS64.TRYWAIT P0, [R6+URZ], R5 ;  /* 0x00000005060075a7 */ /* 0x001064000800017f */
[----:B-1----:R-:W-:Y:S05]  /*1ef70*/  @!P0 NANOSLEEP.SYNCS 0x989680 ;  /* 0x009896800000895d */ /* 0x002fea0003900000 */
[----:B------:R-:W1:Y:S02]  /*1ef80*/  @!P0 SYNCS.PHASECHK.TRANS64 P0, [R6+URZ], R5 ;  /* 0x00000005060085a7 */ /* 0x000e64000800007f */
[----:B-1----:R-:W-:Y:S05]  /*1ef90*/  @!P0 BRA `(.L_x_62) ;  /* 0xfffffffc00f08947 */ /* 0x002fea000383ffff */
[----:B------:R-:W-:Y:S05]  /*1efa0*/  BRA `(.L_x_76) ;  /* 0xfffffff800b07947 */ /* 0x000fea000383ffff */
.L_x_63:
[----:B0-----:R0:W1:Y:S02]  /*1efb0*/  SYNCS.PHASECHK.TRANS64.TRYWAIT P0, [R9+URZ], R4 ;  /* 0x00000004090075a7 */ /* 0x001064000800017f */
[----:B-1----:R-:W-:Y:S05]  /*1efc0*/  @!P0 NANOSLEEP.SYNCS 0x989680 ;  /* 0x009896800000895d */ /* 0x002fea0003900000 */
[----:B------:R-:W1:Y:S02]  /*1efd0*/  @!P0 SYNCS.PHASECHK.TRANS64 P0, [R9+URZ], R4 ;  /* 0x00000004090085a7 */ /* 0x000e64000800007f */
[----:B-1----:R-:W-:Y:S05]  /*1efe0*/  @!P0 BRA `(.L_x_63) ;  /* 0xfffffffc00f08947 */ /* 0x002fea000383ffff */
[----:B------:R-:W-:Y:S05]  /*1eff0*/  BRA `(.L_x_77) ;  /* 0xfffffff800c07947 */ /* 0x000fea000383ffff */
.L_x_64:
[----:B0-----:R0:W1:Y:S02]  /*1f000*/  SYNCS.PHASECHK.TRANS64.TRYWAIT P0, [R6+URZ], R5 ;  /* 0x00000005060075a7 */ /* 0x001064000800017f */
[----:B-1----:R-:W-:Y:S05]  /*1f010*/  @!P0 NANOSLEEP.SYNCS 0x989680 ;  /* 0x009896800000895d */ /* 0x002fea0003900000 */
[----:B------:R-:W1:Y:S02]  /*1f020*/  @!P0 SYNCS.PHASECHK.TRANS64 P0, [R6+URZ], R5 ;  /* 0x00000005060085a7 */ /* 0x000e64000800007f */
[----:B-1----:R-:W-:Y:S05]  /*1f030*/  @!P0 BRA `(.L_x_64) ;  /* 0xfffffffc00f08947 */ /* 0x002fea000383ffff */
[----:B------:R-:W-:Y:S05]  /*1f040*/  BRA `(.L_x_78) ;  /* 0xfffffff800d07947 */ /* 0x000fea000383ffff */
.L_x_65:
[----:B-1----:R1:W2:Y:S02]  /*1f050*/  SYNCS.PHASECHK.TRANS64.TRYWAIT P0, [R9+URZ], R4 ;  /* 0x00000004090075a7 */ /* 0x0022a4000800017f */
[----:B--2---:R-:W-:Y:S05]  /*1f060*/  @!P0 NANOSLEEP.SYNCS 0x989680 ;  /* 0x009896800000895d */ /* 0x004fea0003900000 */
[----:B------:R-:W2:Y:S02]  /*1f070*/  @!P0 SYNCS.PHASECHK.TRANS64 P0, [R9+URZ], R4 ;  /* 0x00000004090085a7 */ /* 0x000ea4000800007f */
[----:B--2---:R-:W-:Y:S05]  /*1f080*/  @!P0 BRA `(.L_x_65) ;  /* 0xfffffffc00f08947 */ /* 0x004fea000383ffff */
[----:B------:R-:W-:Y:S05]  /*1f090*/  BRA `(.L_x_79) ;  /* 0xfffffff800d87947 */ /* 0x000fea000383ffff */
.L_x_80:
[----:B------:R-:W-:-:S00]  /*1f0a0*/  BRA `(.L_x_80) ;  /* 0xfffffffc00fc7947 */ /* 0x000fc0000383ffff */
[----:B------:R-:W-:-:S00]  /*1f0b0*/  NOP ;  /* 0x0000000000007918 */ /* 0x000fc00000000000 */
        /* <DEDUP_REMOVED lines=12> */
.L_x_81:


//--------------------- .nv.shared._ZN7cutlass13device_kernelINS_4gemm6kernel13GemmUniversalIN4cute5tupleIJiiiiEEENS1_10collective13CollectiveMmaINS1_37MainloopSm90TmaGmmaWarpSpecializedFP8ILi7ENS5_IJNS4_1CILi1EEESB_SB_EEENS1_35KernelTmaWarpSpecializedCooperativeEEENS5_IJNSA_ILi384EEENSA_ILi128EEENSA_ILi64EEEEEENS_12float_e4m3_tENS5_IJlSB_lEEESJ_SK_NS4_8TiledMMAINS4_8MMA_AtomIJNS4_4SM904GMMA31MMA_64x128x32_F32E4M3E4M3_SS_TNILNSO_7ScaleInE1ELSQ_1EEEEEENS4_6LayoutINS5_IJNSA_ILi2EEESB_SB_EEENS5_IJSB_NSA_ILi0EEESW_EEEEENS5_IJNS4_10UnderscoreESZ_SZ_EEEEENS4_13SM90_TMA_LOADENS4_14ComposedLayoutINS4_7SwizzleILi2ELi4ELi3EEENS4_18smem_ptr_flag_bitsILi8EEENST_INS5_IJNSA_ILi8EEESH_EEENS5_IJSH_SB_EEEEEEEvNS4_8identityES12_S1C_vS1D_EENS_8epilogue10collective6detail29Sm90TmaWarpSpecializedAdapterINS1G_15DefaultEpilogueISJ_SK_SK_NS1F_6thread17LinearCombinationISJ_Li1EffLNS1K_9ScaleType4KindE0ELNS_15FloatRoundStyleE2ESJ_EENS1_15EpilogueDefaultEEEEEvvEEEEvNT_6ParamsE --------------------------
	.section	.nv.shared._ZN7cutlass13device_kernelINS_4gemm6kernel13GemmUniversalIN4cute5tupleIJiiiiEEENS1_10collective13CollectiveMmaINS1_37MainloopSm90TmaGmmaWarpSpecializedFP8ILi7ENS5_IJNS4_1CILi1EEESB_SB_EEENS1_35KernelTmaWarpSpecializedCooperativeEEENS5_IJNSA_ILi384EEENSA_ILi128EEENSA_ILi64EEEEEENS_12float_e4m3_tENS5_IJlSB_lEEESJ_SK_NS4_8TiledMMAINS4_8MMA_AtomIJNS4_4SM904GMMA31MMA_64x128x32_F32E4M3E4M3_SS_TNILNSO_7ScaleInE1ELSQ_1EEEEEENS4_6LayoutINS5_IJNSA_ILi2EEESB_SB_EEENS5_IJSB_NSA_ILi0EEESW_EEEEENS5_IJNS4_10UnderscoreESZ_SZ_EEEEENS4_13SM90_TMA_LOADENS4_14ComposedLayoutINS4_7SwizzleILi2ELi4ELi3EEENS4_18smem_ptr_flag_bitsILi8EEENST_INS5_IJNSA_ILi8EEESH_EEENS5_IJSH_SB_EEEEEEEvNS4_8identityES12_S1C_vS1D_EENS_8epilogue10collective6detail29Sm90TmaWarpSpecializedAdapterINS1G_15DefaultEpilogueISJ_SK_SK_NS1F_6thread17LinearCombinationISJ_Li1EffLNS1K_9ScaleType4KindE0ELNS_15FloatRoundStyleE2ESJ_EENS1_15EpilogueDefaultEEEEEvvEEEEvNT_6ParamsE,"aw",@nobits
	.sectionflags	@""
	.align	16
	.zero		1024


//--------------------- .nv.shared.reserved.0     --------------------------
	.section	.nv.shared.reserved.0,"aw",@nobits
	.weak		__nv_reservedSMEM_offset_0_alias
	.size		__nv_reservedSMEM_offset_0_alias, 0, 0
	.other		__nv_reservedSMEM_offset_0_alias,@"STO_CUDA_RESERVED_SHARED STV_DEFAULT"
__nv_reservedSMEM_offset_0_alias:
	.zero		0


//--------------------- .nv.global                --------------------------
	.section	.nv.global,"aw",@nobits
.nv.global:
	.type		_ZN40_INTERNAL_be55a196_4_k_cu_89787bd4_161564cute1_E,@object
	.size		_ZN40_INTERNAL_be55a196_4_k_cu_89787bd4_161564cute1_E,(_ZN40_INTERNAL_be55a196_4_k_cu_89787bd4_161564cuda3std3__45__cpo6cbeginE - _ZN40_INTERNAL_be55a196_4_k_cu_89787bd4_161564cute1_E)
_ZN40_INTERNAL_be55a196_4_k_cu_89787bd4_161564cute1_E:
	.zero		1
	.type		_ZN40_INTERNAL_be55a196_4_k_cu_89787bd4_161564cuda3std3__45__cpo6cbeginE,@object
	.size		_ZN40_INTERNAL_be55a196_4_k_cu_89787bd4_161564cuda3std3__45__cpo6cbeginE,(_ZN40_INTERNAL_be55a196_4_k_cu_89787bd4_161564cuda3std3__48in_placeE - _ZN40_INTERNAL_be55a196_4_k_cu_89787bd4_161564cuda3std3__45__cpo6cbeginE)
_ZN40_INTERNAL_be55a196_4_k_cu_89787bd4_161564cuda3std3__45__cpo6cbeginE:
	.zero		1
	.type		_ZN40_INTERNAL_be55a196_4_k_cu_89787bd4_161564cuda3std3__48in_placeE,@object
	.size		_ZN40_INTERNAL_be55a196_4_k_cu_89787bd4_161564cuda3std3__48in_placeE,(_ZN40_INTERNAL_be55a196_4_k_cu_89787bd4_161564cuda3std6ranges3__45__cpo9iter_moveE - _ZN40_INTERNAL_be55a196_4_k_cu_89787bd4_161564cuda3std3__48in_placeE)
_ZN40_INTERNAL_be55a196_4_k_cu_89787bd4_161564cuda3std3__48in_placeE:
	.zero		1
	.type		_ZN40_INTERNAL_be55a196_4_k_cu_89787bd4_161564cuda3std6ranges3__45__cpo9iter_moveE,@object
	.size		_ZN40_INTERNAL_be55a196_4_k_cu_89787bd4_161564cuda3std6ranges3__45__cpo9iter_moveE,(_ZN40_INTERNAL_be55a196_4_k_cu_89787bd4_161564cuda3std3__45__cpo5beginE - _ZN40_INTERNAL_be55a196_4_k_cu_89787bd4_161564cuda3std6ranges3__45__cpo9iter_moveE)
_ZN40_INTERNAL_be55a196_4_k_cu_89787bd4_161564cuda3std6ranges3__45__cpo9iter_moveE:
	.zero		1
	.type		_ZN40_INTERNAL_be55a196_4_k_cu_89787bd4_161564cuda3std3__45__cpo5beginE,@object
	.size		_ZN40_INTERNAL_be55a196_4_k_cu_89787bd4_161564cuda3std3__45__cpo5beginE,(_ZN40_INTERNAL_be55a196_4_k_cu_89787bd4_161564cuda3std3__442_GLOBAL__N__be55a196_4_k_cu_89787bd4_161566ignoreE - _ZN40_INTERNAL_be55a196_4_k_cu_89787bd4_161564cuda3std3__45__cpo5beginE)
_ZN40_INTERNAL_be55a196_4_k_cu_89787bd4_161564cuda3std3__45__cpo5beginE:
	.zero		1
	.type		_ZN40_INTERNAL_be55a196_4_k_cu_89787bd4_161564cuda3std3__442_GLOBAL__N__be55a196_4_k_cu_89787bd4_161566ignoreE,@object
	.size		_ZN40_INTERNAL_be55a196_4_k_cu_89787bd4_161564cuda3std3__442_GLOBAL__N__be55a196_4_k_cu_89787bd4_161566ignoreE,(_ZN40_INTERNAL_be55a196_4_k_cu_89787bd4_161564cute7productE - _ZN40_INTERNAL_be55a196_4_k_cu_89787bd4_161564cuda3std3__442_GLOBAL__N__be55a196_4_k_cu_89787bd4_161566ignoreE)
_ZN40_INTERNAL_be55a196_4_k_cu_89787bd4_161564cuda3std3__442_GLOBAL__N__be55a196_4_k_cu_89787bd4_161566ignoreE:
	.zero		1
	.type		_ZN40_INTERNAL_be55a196_4_k_cu_89787bd4_161564cute7productE,@object
	.size		_ZN40_INTERNAL_be55a196_4_k_cu_89787bd4_161564cute7productE,(_ZN40_INTERNAL_be55a196_4_k_cu_89787bd4_161564cuda3std3__45__cpo3endE - _ZN40_INTERNAL_be55a196_4_k_cu_89787bd4_161564cute7productE)
_ZN40_INTERNAL_be55a196_4_k_cu_89787bd4_161564cute7productE:
	.zero		1
	.type		_ZN40_INTERNAL_be55a196_4_k_cu_89787bd4_161564cuda3std3__45__cpo3endE,@object
	.size		_ZN40_INTERNAL_be55a196_4_k_cu_89787bd4_161564cuda3std3__45__cpo3endE,(_ZN40_INTERNAL_be55a196_4_k_cu_89787bd4_161564cuda3std3__419piecewise_constructE - _ZN40_INTERNAL_be55a196_4_k_cu_89787bd4_161564cuda3std3__45__cpo3endE)
_ZN40_INTERNAL_be55a196_4_k_cu_89787bd4_161564cuda3std3__45__cpo3endE:
	.zero		1
	.type		_ZN40_INTERNAL_be55a196_4_k_cu_89787bd4_161564cuda3std3__419piecewise_constructE,@object
	.size		_ZN40_INTERNAL_be55a196_4_k_cu_89787bd4_161564cuda3std3__419piecewise_constructE,(_ZN40_INTERNAL_be55a196_4_k_cu_89787bd4_161564cuda3std3__45__cpo4cendE - _ZN40_INTERNAL_be55a196_4_k_cu_89787bd4_161564cuda3std3__419piecewise_constructE)
_ZN40_INTERNAL_be55a196_4_k_cu_89787bd4_161564cuda3std3__419piecewise_constructE:
	.zero		1
	.type		_ZN40_INTERNAL_be55a196_4_k_cu_89787bd4_161564cuda3std3__45__cpo4cendE,@object
	.size		_ZN40_INTERNAL_be55a196_4_k_cu_89787bd4_161564cuda3std3__45__cpo4cendE,(_ZN40_INTERNAL_be55a196_4_k_cu_89787bd4_161564cuda3std6ranges3__45__cpo4swapE - _ZN40_INTERNAL_be55a196_4_k_cu_89787bd4_161564cuda3std3__45__cpo4cendE)
_ZN40_INTERNAL_be55a196_4_k_cu_89787bd4_161564cuda3std3__45__cpo4cendE:
	.zero		1
	.type		_ZN40_INTERNAL_be55a196_4_k_cu_89787bd4_161564cuda3std6ranges3__45__cpo4swapE,@object
	.size		_ZN40_INTERNAL_be55a196_4_k_cu_89787bd4_161564cuda3std6ranges3__45__cpo4swapE,(.L_7 - _ZN40_INTERNAL_be55a196_4_k_cu_89787bd4_161564cuda3std6ranges3__45__cpo4swapE)
_ZN40_INTERNAL_be55a196_4_k_cu_89787bd4_161564cuda3std6ranges3__45__cpo4swapE:
	.zero		1
.L_7:


//--------------------- .nv.constant0._ZN7cutlass13device_kernelINS_4gemm6kernel13GemmUniversalIN4cute5tupleIJiiiiEEENS1_10collective13CollectiveMmaINS1_37MainloopSm90TmaGmmaWarpSpecializedFP8ILi7ENS5_IJNS4_1CILi1EEESB_SB_EEENS1_35KernelTmaWarpSpecializedCooperativeEEENS5_IJNSA_ILi384EEENSA_ILi128EEENSA_ILi64EEEEEENS_12float_e4m3_tENS5_IJlSB_lEEESJ_SK_NS4_8TiledMMAINS4_8MMA_AtomIJNS4_4SM904GMMA31MMA_64x128x32_F32E4M3E4M3_SS_TNILNSO_7ScaleInE1ELSQ_1EEEEEENS4_6LayoutINS5_IJNSA_ILi2EEESB_SB_EEENS5_IJSB_NSA_ILi0EEESW_EEEEENS5_IJNS4_10UnderscoreESZ_SZ_EEEEENS4_13SM90_TMA_LOADENS4_14ComposedLayoutINS4_7SwizzleILi2ELi4ELi3EEENS4_18smem_ptr_flag_bitsILi8EEENST_INS5_IJNSA_ILi8EEESH_EEENS5_IJSH_SB_EEEEEEEvNS4_8identityES12_S1C_vS1D_EENS_8epilogue10collective6detail29Sm90TmaWarpSpecializedAdapterINS1G_15DefaultEpilogueISJ_SK_SK_NS1F_6thread17LinearCombinationISJ_Li1EffLNS1K_9ScaleType4KindE0ELNS_15FloatRoundStyleE2ESJ_EENS1_15EpilogueDefaultEEEEEvvEEEEvNT_6ParamsE --------------------------
	.section	.nv.constant0._ZN7cutlass13device_kernelINS_4gemm6kernel13GemmUniversalIN4cute5tupleIJiiiiEEENS1_10collective13CollectiveMmaINS1_37MainloopSm90TmaGmmaWarpSpecializedFP8ILi7ENS5_IJNS4_1CILi1EEESB_SB_EEENS1_35KernelTmaWarpSpecializedCooperativeEEENS5_IJNSA_ILi384EEENSA_ILi128EEENSA_ILi64EEEEEENS_12float_e4m3_tENS5_IJlSB_lEEESJ_SK_NS4_8TiledMMAINS4_8MMA_AtomIJNS4_4SM904GMMA31MMA_64x128x32_F32E4M3E4M3_SS_TNILNSO_7ScaleInE1ELSQ_1EEEEEENS4_6LayoutINS5_IJNSA_ILi2EEESB_SB_EEENS5_IJSB_NSA_ILi0EEESW_EEEEENS5_IJNS4_10UnderscoreESZ_SZ_EEEEENS4_13SM90_TMA_LOADENS4_14ComposedLayoutINS4_7SwizzleILi2ELi4ELi3EEENS4_18smem_ptr_flag_bitsILi8EEENST_INS5_IJNSA_ILi8EEESH_EEENS5_IJSH_SB_EEEEEEEvNS4_8identityES12_S1C_vS1D_EENS_8epilogue10collective6detail29Sm90TmaWarpSpecializedAdapterINS1G_15DefaultEpilogueISJ_SK_SK_NS1F_6thread17LinearCombinationISJ_Li1EffLNS1K_9ScaleType4KindE0ELNS_15FloatRoundStyleE2ESJ_EENS1_15EpilogueDefaultEEEEEvvEEEEvNT_6ParamsE,"a",@progbits
	.sectionflags	@""
	.align	4
.nv.constant0._ZN7cutlass13device_kernelINS_4gemm6kernel13GemmUniversalIN4cute5tupleIJiiiiEEENS1_10collective13CollectiveMmaINS1_37MainloopSm90TmaGmmaWarpSpecializedFP8ILi7ENS5_IJNS4_1CILi1EEESB_SB_EEENS1_35KernelTmaWarpSpecializedCooperativeEEENS5_IJNSA_ILi384EEENSA_ILi128EEENSA_ILi64EEEEEENS_12float_e4m3_tENS5_IJlSB_lEEESJ_SK_NS4_8TiledMMAINS4_8MMA_AtomIJNS4_4SM904GMMA31MMA_64x128x32_F32E4M3E4M3_SS_TNILNSO_7ScaleInE1ELSQ_1EEEEEENS4_6LayoutINS5_IJNSA_ILi2EEESB_SB_EEENS5_IJSB_NSA_ILi0EEESW_EEEEENS5_IJNS4_10UnderscoreESZ_SZ_EEEEENS4_13SM90_TMA_LOADENS4_14ComposedLayoutINS4_7SwizzleILi2ELi4ELi3EEENS4_18smem_ptr_flag_bitsILi8EEENST_INS5_IJNSA_ILi8EEESH_EEENS5_IJSH_SB_EEEEEEEvNS4_8identityES12_S1C_vS1D_EENS_8epilogue10collective6detail29Sm90TmaWarpSpecializedAdapterINS1G_15DefaultEpilogueISJ_SK_SK_NS1F_6thread17LinearCombinationISJ_Li1EffLNS1K_9ScaleType4KindE0ELNS_15FloatRoundStyleE2ESJ_EENS1_15EpilogueDefaultEEEEEvvEEEEvNT_6ParamsE:
	.zero		1664


//--------------------- SYMBOLS --------------------------

	.type		.nv.reservedSmem.offset0,@object
	.size		.nv.reservedSmem.offset0,0x4
